	.target	sm_80

	.elftype	@"ET_EXEC"


//--------------------- .note.nv.tkinfo           --------------------------
	.section	.note.nv.tkinfo,"",@"SHT_NOTE"
	.sectionflags	@"SHF_NOTE_NV_TKINFO"
	.tkinfo
        /*0018*/ 	.word	0x00000002
        /*0030*/ 	.string	""
        /*0030*/ 	.string	"ptxas"
        /*0030*/ 	.string	"Cuda compilation tools, release 13.0, V13.0.88"
        /*0030*/ 	.string	"Build cuda_13.0.r13.0/compiler.36424714_0"
        /*0030*/ 	.string	"-v  -suppress-debug-info  -lineinfo  -arch sm_80 "



//--------------------- .note.nv.cuinfo           --------------------------
	.section	.note.nv.cuinfo,"",@"SHT_NOTE"
	.sectionflags	@"SHF_NOTE_NV_CUINFO"
        /*0018*/ 	.short	0x0002
        /*001a*/ 	.short	0x0050
        /*001c*/ 	.short	0x0082
	.zero		2


//--------------------- .nv.info                  --------------------------
	.section	.nv.info,"",@"SHT_CUDA_INFO"
	.align	4


	//----- nvinfo : EIATTR_REGCOUNT
	.align		4
        /*0000*/ 	.byte	0x04, 0x2f
        /*0002*/ 	.short	(.L_1 - .L_0)
	.align		4
.L_0:
        /*0004*/ 	.word	index@(matmul_kernel)
        /*0008*/ 	.word	0x00000020


	//----- nvinfo : EIATTR_FRAME_SIZE
	.align		4
.L_1:
        /*000c*/ 	.byte	0x04, 0x11
        /*000e*/ 	.short	(.L_3 - .L_2)
	.align		4
.L_2:
        /*0010*/ 	.word	index@(matmul_kernel)
        /*0014*/ 	.word	0x00000f70


	//----- nvinfo : EIATTR_MIN_STACK_SIZE
	.align		4
.L_3:
        /*0018*/ 	.byte	0x04, 0x12
        /*001a*/ 	.short	(.L_5 - .L_4)
	.align		4
.L_4:
        /*001c*/ 	.word	index@(matmul_kernel)
        /*0020*/ 	.word	0x00000f70
.L_5:


//--------------------- .nv.info.matmul_kernel    --------------------------
	.section	.nv.info.matmul_kernel,"",@"SHT_CUDA_INFO"
	.sectionflags	@""
	.align	4


	//----- nvinfo : EIATTR_CUDA_API_VERSION
	.align		4
        /*0000*/ 	.byte	0x04, 0x37
        /*0002*/ 	.short	(.L_7 - .L_6)
.L_6:
        /*0004*/ 	.word	0x00000082


	//----- nvinfo : EIATTR_SW2861232_WAR
	.align		4
.L_7:
        /*0008*/ 	.byte	0x01, 0x35
	.zero		2


	//----- nvinfo : EIATTR_PARAM_CBANK
	.align		4
        /*000c*/ 	.byte	0x04, 0x0a
        /*000e*/ 	.short	(.L_9 - .L_8)
	.align		4
.L_8:
        /*0010*/ 	.word	index@(.nv.constant0.matmul_kernel)
        /*0014*/ 	.short	0x0160
        /*0016*/ 	.short	0x0050


	//----- nvinfo : EIATTR_CBANK_PARAM_SIZE
	.align		4
.L_9:
        /*0018*/ 	.byte	0x03, 0x19
        /*001a*/ 	.short	0x0050


	//----- nvinfo : EIATTR_KPARAM_INFO
	.align		4
        /*001c*/ 	.byte	0x04, 0x17
        /*001e*/ 	.short	(.L_11 - .L_10)
.L_10:
        /*0020*/ 	.word	0x00000000
        /*0024*/ 	.short	0x000d
        /*0026*/ 	.short	0x0048
        /*0028*/ 	.byte	0x00, 0xf4, 0x21, 0x00


	//----- nvinfo : EIATTR_KPARAM_INFO
	.align		4
.L_11:
        /*002c*/ 	.byte	0x04, 0x17
        /*002e*/ 	.short	(.L_13 - .L_12)
.L_12:
        /*0030*/ 	.word	0x00000000
        /*0034*/ 	.short	0x000c
        /*0036*/ 	.short	0x0040
        /*0038*/ 	.byte	0x00, 0xf4, 0x21, 0x00


	//----- nvinfo : EIATTR_KPARAM_INFO
	.align		4
.L_13:
        /*003c*/ 	.byte	0x04, 0x17
        /*003e*/ 	.short	(.L_15 - .L_14)
.L_14:
        /*0040*/ 	.word	0x00000000
        /*0044*/ 	.short	0x000b
        /*0046*/ 	.short	0x0038
        /*0048*/ 	.byte	0x00, 0xf0, 0x11, 0x00


	//----- nvinfo : EIATTR_KPARAM_INFO
	.align		4
.L_15:
        /*004c*/ 	.byte	0x04, 0x17
        /*004e*/ 	.short	(.L_17 - .L_16)
.L_16:
        /*0050*/ 	.word	0x00000000
        /*0054*/ 	.short	0x000a
        /*0056*/ 	.short	0x0034
        /*0058*/ 	.byte	0x00, 0xf0, 0x11, 0x00


	//----- nvinfo : EIATTR_KPARAM_INFO
	.align		4
.L_17:
        /*005c*/ 	.byte	0x04, 0x17
        /*005e*/ 	.short	(.L_19 - .L_18)
.L_18:
        /*0060*/ 	.word	0x00000000
        /*0064*/ 	.short	0x0009
        /*0066*/ 	.short	0x0030
        /*0068*/ 	.byte	0x00, 0xf0, 0x11, 0x00


	//----- nvinfo : EIATTR_KPARAM_INFO
	.align		4
.L_19:
        /*006c*/ 	.byte	0x04, 0x17
        /*006e*/ 	.short	(.L_21 - .L_20)
.L_20:
        /*0070*/ 	.word	0x00000000
        /*0074*/ 	.short	0x0008
        /*0076*/ 	.short	0x002c
        /*0078*/ 	.byte	0x00, 0xf0, 0x11, 0x00


	//----- nvinfo : EIATTR_KPARAM_INFO
	.align		4
.L_21:
        /*007c*/ 	.byte	0x04, 0x17
        /*007e*/ 	.short	(.L_23 - .L_22)
.L_22:
        /*0080*/ 	.word	0x00000000
        /*0084*/ 	.short	0x0007
        /*0086*/ 	.short	0x0028
        /*0088*/ 	.byte	0x00, 0xf0, 0x11, 0x00


	//----- nvinfo : EIATTR_KPARAM_INFO
	.align		4
.L_23:
        /*008c*/ 	.byte	0x04, 0x17
        /*008e*/ 	.short	(.L_25 - .L_24)
.L_24:
        /*0090*/ 	.word	0x00000000
        /*0094*/ 	.short	0x0006
        /*0096*/ 	.short	0x0024
        /*0098*/ 	.byte	0x00, 0xf0, 0x11, 0x00


	//----- nvinfo : EIATTR_KPARAM_INFO
	.align		4
.L_25:
        /*009c*/ 	.byte	0x04, 0x17
        /*009e*/ 	.short	(.L_27 - .L_26)
.L_26:
        /*00a0*/ 	.word	0x00000000
        /*00a4*/ 	.short	0x0005
        /*00a6*/ 	.short	0x0020
        /*00a8*/ 	.byte	0x00, 0xf0, 0x11, 0x00


	//----- nvinfo : EIATTR_KPARAM_INFO
	.align		4
.L_27:
        /*00ac*/ 	.byte	0x04, 0x17
        /*00ae*/ 	.short	(.L_29 - .L_28)
.L_28:
        /*00b0*/ 	.word	0x00000000
        /*00b4*/ 	.short	0x0004
        /*00b6*/ 	.short	0x001c
        /*00b8*/ 	.byte	0x00, 0xf0, 0x11, 0x00


	//----- nvinfo : EIATTR_KPARAM_INFO
	.align		4
.L_29:
        /*00bc*/ 	.byte	0x04, 0x17
        /*00be*/ 	.short	(.L_31 - .L_30)
.L_30:
        /*00c0*/ 	.word	0x00000000
        /*00c4*/ 	.short	0x0003
        /*00c6*/ 	.short	0x0018
        /*00c8*/ 	.byte	0x00, 0xf0, 0x11, 0x00


	//----- nvinfo : EIATTR_KPARAM_INFO
	.align		4
.L_31:
        /*00cc*/ 	.byte	0x04, 0x17
        /*00ce*/ 	.short	(.L_33 - .L_32)
.L_32:
        /*00d0*/ 	.word	0x00000000
        /*00d4*/ 	.short	0x0002
        /*00d6*/ 	.short	0x0010
        /*00d8*/ 	.byte	0x00, 0xf4, 0x21, 0x00


	//----- nvinfo : EIATTR_KPARAM_INFO
	.align		4
.L_33:
        /*00dc*/ 	.byte	0x04, 0x17
        /*00de*/ 	.short	(.L_35 - .L_34)
.L_34:
        /*00e0*/ 	.word	0x00000000
        /*00e4*/ 	.short	0x0001
        /*00e6*/ 	.short	0x0008
        /*00e8*/ 	.byte	0x00, 0xf4, 0x21, 0x00


	//----- nvinfo : EIATTR_KPARAM_INFO
	.align		4
.L_35:
        /*00ec*/ 	.byte	0x04, 0x17
        /*00ee*/ 	.short	(.L_37 - .L_36)
.L_36:
        /*00f0*/ 	.word	0x00000000
        /*00f4*/ 	.short	0x0000
        /*00f6*/ 	.short	0x0000
        /*00f8*/ 	.byte	0x00, 0xf4, 0x21, 0x00


	//----- nvinfo : EIATTR_MAXREG_COUNT
	.align		4
.L_37:
        /*00fc*/ 	.byte	0x03, 0x1b
        /*00fe*/ 	.short	0x00ff


	//----- nvinfo : EIATTR_NUM_BARRIERS
	.align		4
        /*0100*/ 	.byte	0x02, 0x4c
        /*0102*/ 	.byte	0x01
	.zero		1


	//----- nvinfo : EIATTR_ANNOTATIONS
	.align		4
        /*0104*/ 	.byte	0x04, 0x55
        /*0106*/ 	.short	(.L_39 - .L_38)


	//   ....[0]....
.L_38:
        /*0108*/ 	.word	0x00000001
        /*010c*/ 	.byte	0x70, 0x00, 0x00, 0x00, 0x01, 0x00, 0x00, 0x00, 0xb0, 0x00, 0x00, 0x00, 0x01, 0x00, 0x00, 0x00
        /* <DEDUP_REMOVED lines=1807> */
        /*720c*/ 	.byte	0xd0, 0xed, 0x01, 0x00


	//----- nvinfo : EIATTR_MERCURY_ISA_VERSION
	.align		4
.L_39:
        /*7210*/ 	.byte	0x03, 0x5f
        /*7212*/ 	.short	0x0000


	//----- nvinfo : EIATTR_EXIT_INSTR_OFFSETS
	.align		4
        /*7214*/ 	.byte	0x04, 0x1c
        /*7216*/ 	.short	(.L_41 - .L_40)


	//   ....[0]....
.L_40:
        /*7218*/ 	.word	0x0001f490


	//   ....[1]....
        /*721c*/ 	.word	0x0001f4c0


	//----- nvinfo : EIATTR_REQNTID
	.align		4
.L_41:
        /*7220*/ 	.byte	0x04, 0x10
        /*7222*/ 	.short	(.L_43 - .L_42)
.L_42:
        /*7224*/ 	.word	0x00000080
        /*7228*/ 	.word	0x00000001
        /*722c*/ 	.word	0x00000001
.L_43:


//--------------------- .nv.callgraph             --------------------------
	.section	.nv.callgraph,"",@"SHT_CUDA_CALLGRAPH"
	.align	4
	.sectionentsize	8
	.align		4
        /*0000*/ 	.word	0x00000000
	.align		4
        /*0004*/ 	.word	0xffffffff
	.align		4
        /*0008*/ 	.word	0x00000000
	.align		4
        /*000c*/ 	.word	0xfffffffe
	.align		4
        /*0010*/ 	.word	0x00000000
	.align		4
        /*0014*/ 	.word	0xfffffffd
	.align		4
        /*0018*/ 	.word	0x00000000
	.align		4
        /*001c*/ 	.word	0xfffffffc


//--------------------- .nv.rel.action            --------------------------
	.section	.nv.rel.action,"",@"SHT_CUDA_RELOCINFO"
	.align	8
	.sectionentsize	8
        /*0000*/ 	.byte	0x73, 0x00, 0x00, 0x00, 0x00, 0x00, 0x00, 0x00, 0x00, 0x00, 0x00, 0x11, 0x25, 0x00, 0x05, 0x36


//--------------------- .nv.constant0.matmul_kernel --------------------------
	.section	.nv.constant0.matmul_kernel,"a",@progbits
	.sectionflags	@""
	.align	4
.nv.constant0.matmul_kernel:
	.zero		432


//--------------------- .text.matmul_kernel       --------------------------
	.section	.text.matmul_kernel,"ax",@progbits
	.sectioninfo	@"SHI_REGISTERS=32"
	.align	128
        .global         matmul_kernel
        .type           matmul_kernel,@function
        .size           matmul_kernel,(.L_x_4 - matmul_kernel)
        .other          matmul_kernel,@"STO_CUDA_ENTRY STV_DEFAULT"
matmul_kernel:
.text.matmul_kernel:
[----:B------:R-:W-:-:S04]  /*0000*/  IMAD.MOV.U32 R1, RZ, RZ, c[0x0][0x28] ;  /* 0x00000a00ff017624 */ /* 0x000fc800078e00ff */
[----:B------:R-:W-:Y:S01]  /*0010*/  IMAD.MOV.U32 R0, RZ, RZ, c[0x0][0x17c] ;  /* 0x00005f00ff007624 */ /* 0x000fe200078e00ff */
[----:B------:R-:W-:Y:S01]  /*0020*/  IADD3 R1, R1, -0xf70, RZ ;  /* 0xfffff09001017810 */ /* 0x000fe20007ffe0ff */
[----:B------:R-:W0:Y:S01]  /*0030*/  S2R R29, SR_TID.X ;  /* 0x00000000001d7919 */ /* 0x000e220000002100 */
[----:B------:R-:W-:Y:S01]  /*0040*/  ULDC.64 UR4, c[0x0][0x118] ;  /* 0x0000460000047ab9 */ /* 0x000fe20000000a00 */
[----:B------:R-:W-:Y:S01]  /*0050*/  CS2R R12, SRZ ;  /* 0x00000000000c7805 */ /* 0x000fe2000001ff00 */
[----:B------:R-:W-:Y:S01]  /*0060*/  IADD3 R0, R0, 0xff, RZ ;  /* 0x000000ff00007810 */ /* 0x000fe20007ffe0ff */
[----:B------:R1:W-:Y:S01]  /*0070*/  STL [R1+0x60], RZ ;  /* 0x000060ff01007387 */ /* 0x0003e20000100800 */
[----:B------:R-:W-:Y:S01]  /*0080*/  CS2R R14, SRZ ;  /* 0x00000000000e7805 */ /* 0x000fe2000001ff00 */
[----:B------:R-:W-:Y:S01]  /*0090*/  CS2R R16, SRZ ;  /* 0x0000000000107805 */ /* 0x000fe2000001ff00 */
[----:B------:R-:W-:Y:S01]  /*00a0*/  SHF.R.S32.HI R3, RZ, 0x1f, R0 ;  /* 0x0000001fff037819 */ /* 0x000fe20000011400 */
[----:B------:R1:W-:Y:S01]  /*00b0*/  STL [R1+0x64], RZ ;  /* 0x000064ff01007387 */ /* 0x0003e20000100800 */
[----:B------:R-:W-:Y:S01]  /*00c0*/  CS2R R18, SRZ ;  /* 0x0000000000127805 */ /* 0x000fe2000001ff00 */
[----:B------:R-:W-:Y:S01]  /*00d0*/  CS2R R20, SRZ ;  /* 0x0000000000147805 */ /* 0x000fe2000001ff00 */
[----:B------:R-:W-:Y:S01]  /*00e0*/  LEA.HI R3, R3, R0, RZ, 0x8 ;  /* 0x0000000003037211 */ /* 0x000fe200078f40ff */
[----:B------:R1:W-:Y:S01]  /*00f0*/  STL [R1+0x68], RZ ;  /* 0x000068ff01007387 */ /* 0x0003e20000100800 */
[----:B------:R-:W-:Y:S01]  /*0100*/  CS2R R22, SRZ ;  /* 0x0000000000167805 */ /* 0x000fe2000001ff00 */
[----:B------:R-:W-:Y:S01]  /*0110*/  CS2R R24, SRZ ;  /* 0x0000000000187805 */ /* 0x000fe2000001ff00 */
[----:B------:R-:W-:Y:S01]  /*0120*/  SHF.R.S32.HI R0, RZ, 0x8, R3 ;  /* 0x00000008ff007819 */ /* 0x000fe20000011403 */
[----:B------:R1:W-:Y:S01]  /*0130*/  STL [R1+0x6c], RZ ;  /* 0x00006cff01007387 */ /* 0x0003e20000100800 */
[----:B------:R-:W-:-:S03]  /*0140*/  CS2R R26, SRZ ;  /* 0x00000000001a7805 */ /* 0x000fc6000001ff00 */
[----:B------:R-:W-:Y:S01]  /*0150*/  IMAD.SHL.U32 R0, R0, 0x4, RZ ;  /* 0x0000000400007824 */ /* 0x000fe200078e00ff */
[----:B------:R-:W2:Y:S01]  /*0160*/  S2R R3, SR_CTAID.X ;  /* 0x0000000000037919 */ /* 0x000ea20000002500 */
[----:B0-----:R-:W-:-:S03]  /*0170*/  LOP3.LUT R28, R29, 0x7f, RZ, 0xc0, !PT ;  /* 0x0000007f1d1c7812 */ /* 0x001fc600078ec0ff */
[----:B------:R1:W-:Y:S01]  /*0180*/  STL [R1+0x50], RZ ;  /* 0x000050ff01007387 */ /* 0x0003e20000100800 */
[-C--:B------:R-:W-:Y:S02]  /*0190*/  IABS R7, R0.reuse ;  /* 0x0000000000077213 */ /* 0x080fe40000000000 */
[----:B------:R-:W-:Y:S01]  /*01a0*/  IABS R10, R0 ;  /* 0x00000000000a7213 */ /* 0x000fe20000000000 */
[----:B------:R1:W-:Y:S01]  /*01b0*/  STL [R1+0x54], RZ ;  /* 0x000054ff01007387 */ /* 0x0003e20000100800 */
[----:B------:R-:W0:Y:S03]  /*01c0*/  I2F.RP R2, R7 ;  /* 0x0000000700027306 */ /* 0x000e260000209400 */
[----:B------:R1:W-:Y:S04]  /*01d0*/  STL [R1+0x58], RZ ;  /* 0x000058ff01007387 */ /* 0x0003e80000100800 */
[----:B------:R1:W-:Y:S04]  /*01e0*/  STL [R1+0x5c], RZ ;  /* 0x00005cff01007387 */ /* 0x0003e80000100800 */
[----:B------:R1:W-:Y:S01]  /*01f0*/  STL [R1+0x40], RZ ;  /* 0x000040ff01007387 */ /* 0x0003e20000100800 */
[----:B--2---:R-:W-:Y:S01]  /*0200*/  IABS R8, R3 ;  /* 0x0000000300087213 */ /* 0x004fe20000000000 */
[----:B0-----:R-:W0:Y:S02]  /*0210*/  MUFU.RCP R2, R2 ;  /* 0x0000000200027308 */ /* 0x001e240000001000 */
[----:B------:R1:W-:Y:S04]  /*0220*/  STL [R1+0x44], RZ ;  /* 0x000044ff01007387 */ /* 0x0003e80000100800 */
[----:B------:R1:W-:Y:S04]  /*0230*/  STL [R1+0x48], RZ ;  /* 0x000048ff01007387 */ /* 0x0003e80000100800 */
[----:B------:R1:W-:Y:S04]  /*0240*/  STL [R1+0x4c], RZ ;  /* 0x00004cff01007387 */ /* 0x0003e80000100800 */
[----:B------:R1:W-:Y:S01]  /*0250*/  STL [R1+0x30], RZ ;  /* 0x000030ff01007387 */ /* 0x0003e20000100800 */
[----:B0-----:R-:W-:Y:S01]  /*0260*/  IADD3 R4, R2, 0xffffffe, RZ ;  /* 0x0ffffffe02047810 */ /* 0x001fe20007ffe0ff */
[----:B------:R-:W-:-:S02]  /*0270*/  IMAD.MOV R2, RZ, RZ, -R10 ;  /* 0x000000ffff027224 */ /* 0x000fc400078e0a0a */
[----:B------:R1:W-:Y:S01]  /*0280*/  STL [R1+0x34], RZ ;  /* 0x000034ff01007387 */ /* 0x0003e20000100800 */
[----:B------:R0:W2:Y:S03]  /*0290*/  F2I.FTZ.U32.TRUNC.NTZ R5, R4 ;  /* 0x0000000400057305 */ /* 0x0000a6000021f000 */
[----:B------:R1:W-:Y:S04]  /*02a0*/  STL [R1+0x38], RZ ;  /* 0x000038ff01007387 */ /* 0x0003e80000100800 */
[----:B------:R1:W-:Y:S01]  /*02b0*/  STL [R1+0x3c], RZ ;  /* 0x00003cff01007387 */ /* 0x0003e20000100800 */
[----:B0-----:R-:W-:-:S03]  /*02c0*/  IMAD.MOV.U32 R4, RZ, RZ, RZ ;  /* 0x000000ffff047224 */ /* 0x001fc600078e00ff */
[----:B------:R1:W-:Y:S04]  /*02d0*/  STL [R1+0x20], RZ ;  /* 0x000020ff01007387 */ /* 0x0003e80000100800 */
[----:B------:R1:W-:Y:S01]  /*02e0*/  STL [R1+0x24], RZ ;  /* 0x000024ff01007387 */ /* 0x0003e20000100800 */
[----:B--2---:R-:W-:-:S03]  /*02f0*/  IMAD.MOV R6, RZ, RZ, -R5 ;  /* 0x000000ffff067224 */ /* 0x004fc600078e0a05 */
[----:B------:R1:W-:Y:S01]  /*0300*/  STL [R1+0x28], RZ ;  /* 0x000028ff01007387 */ /* 0x0003e20000100800 */
[----:B------:R-:W-:Y:S02]  /*0310*/  IMAD R9, R6, R7, RZ ;  /* 0x0000000706097224 */ /* 0x000fe400078e02ff */
[----:B------:R-:W-:Y:S01]  /*0320*/  IMAD.MOV.U32 R6, RZ, RZ, R8 ;  /* 0x000000ffff067224 */ /* 0x000fe200078e0008 */
[----:B------:R1:W-:Y:S01]  /*0330*/  STL [R1+0x2c], RZ ;  /* 0x00002cff01007387 */ /* 0x0003e20000100800 */
[----:B------:R-:W-:-:S03]  /*0340*/  IMAD.HI.U32 R5, R5, R9, R4 ;  /* 0x0000000905057227 */ /* 0x000fc600078e0004 */
[----:B------:R1:W-:Y:S03]  /*0350*/  STL [R1+0x10], RZ ;  /* 0x000010ff01007387 */ /* 0x0003e60000100800 */
[----:B------:R-:W-:Y:S01]  /*0360*/  IMAD.HI.U32 R5, R5, R6, RZ ;  /* 0x0000000605057227 */ /* 0x000fe200078e00ff */
[----:B------:R1:W-:Y:S03]  /*0370*/  STL [R1+0x14], RZ ;  /* 0x000014ff01007387 */ /* 0x0003e60000100800 */
[----:B------:R-:W-:Y:S01]  /*0380*/  IMAD R2, R5, R2, R6 ;  /* 0x0000000205027224 */ /* 0x000fe200078e0206 */
[----:B------:R1:W-:Y:S04]  /*0390*/  STL [R1+0x18], RZ ;  /* 0x000018ff01007387 */ /* 0x0003e80000100800 */
[----:B------:R-:W-:Y:S01]  /*03a0*/  ISETP.GT.U32.AND P1, PT, R7, R2, PT ;  /* 0x000000020700720c */ /* 0x000fe20003f24070 */
[----:B------:R1:W-:Y:S04]  /*03b0*/  STL [R1+0x1c], RZ ;  /* 0x00001cff01007387 */ /* 0x0003e80000100800 */
[----:B------:R1:W-:Y:S04]  /*03c0*/  STL [R1], RZ ;  /* 0x000000ff01007387 */ /* 0x0003e80000100800 */
[----:B------:R1:W-:Y:S04]  /*03d0*/  STL [R1+0x4], RZ ;  /* 0x000004ff01007387 */ /* 0x0003e80000100800 */
[----:B------:R-:W-:Y:S01]  /*03e0*/  @!P1 IMAD.IADD R2, R2, 0x1, -R7 ;  /* 0x0000000102029824 */ /* 0x000fe200078e0a07 */
[----:B------:R-:W-:Y:S01]  /*03f0*/  @!P1 IADD3 R5, R5, 0x1, RZ ;  /* 0x0000000105059810 */ /* 0x000fe20007ffe0ff */
[----:B------:R1:W-:Y:S01]  /*0400*/  STL [R1+0x8], RZ ;  /* 0x000008ff01007387 */ /* 0x0003e20000100800 */
[----:B------:R-:W-:-:S02]  /*0410*/  ISETP.NE.AND P1, PT, R0, RZ, PT ;  /* 0x000000ff0000720c */ /* 0x000fc40003f25270 */
[----:B------:R-:W-:Y:S01]  /*0420*/  ISETP.GE.U32.AND P0, PT, R2, R7, PT ;  /* 0x000000070200720c */ /* 0x000fe20003f06070 */
[----:B------:R1:W-:Y:S01]  /*0430*/  STL [R1+0xc], RZ ;  /* 0x00000cff01007387 */ /* 0x0003e20000100800 */
[----:B------:R-:W-:-:S03]  /*0440*/  LOP3.LUT R2, R3, R0, RZ, 0x3c, !PT ;  /* 0x0000000003027212 */ /* 0x000fc600078e3cff */
[----:B------:R1:W-:Y:S01]  /*0450*/  STL [R1+0x70], RZ ;  /* 0x000070ff01007387 */ /* 0x0003e20000100800 */
[----:B------:R-:W-:Y:S01]  /*0460*/  ISETP.GE.AND P2, PT, R2, RZ, PT ;  /* 0x000000ff0200720c */ /* 0x000fe20003f46270 */
[----:B------:R-:W-:Y:S02]  /*0470*/  IMAD.MOV.U32 R2, RZ, RZ, c[0x0][0x178] ;  /* 0x00005e00ff027624 */ /* 0x000fe400078e00ff */
[----:B------:R1:W-:Y:S03]  /*0480*/  STL [R1+0x74], RZ ;  /* 0x000074ff01007387 */ /* 0x0003e60000100800 */
[----:B------:R-:W-:Y:S01]  /*0490*/  IADD3 R2, R2, 0x7f, RZ ;  /* 0x0000007f02027810 */ /* 0x000fe20007ffe0ff */
[----:B------:R1:W-:Y:S01]  /*04a0*/  STL [R1+0x78], RZ ;  /* 0x000078ff01007387 */ /* 0x0003e20000100800 */
[----:B------:R-:W-:-:S03]  /*04b0*/  @P0 IADD3 R5, R5, 0x1, RZ ;  /* 0x0000000105050810 */ /* 0x000fc60007ffe0ff */
[----:B------:R1:W-:Y:S02]  /*04c0*/  STL [R1+0x7c], RZ ;  /* 0x00007cff01007387 */ /* 0x0003e40000100800 */
[----:B------:R-:W-:Y:S01]  /*04d0*/  IMAD.MOV.U32 R4, RZ, RZ, R5 ;  /* 0x000000ffff047224 */ /* 0x000fe200078e0005 */
[----:B------:R-:W-:Y:S01]  /*04e0*/  SHF.R.S32.HI R5, RZ, 0x1f, R2 ;  /* 0x0000001fff057819 */ /* 0x000fe20000011402 */
[----:B------:R1:W-:Y:S02]  /*04f0*/  STL [R1+0x80], RZ ;  /* 0x000080ff01007387 */ /* 0x0003e40000100800 */
[----:B------:R-:W-:Y:S01]  /*0500*/  @!P2 IMAD.MOV R4, RZ, RZ, -R4 ;  /* 0x000000ffff04a224 */ /* 0x000fe200078e0a04 */
[----:B------:R-:W-:Y:S01]  /*0510*/  @!P1 LOP3.LUT R4, RZ, R0, RZ, 0x33, !PT ;  /* 0x00000000ff049212 */ /* 0x000fe200078e33ff */
[----:B------:R1:W-:Y:S01]  /*0520*/  STL [R1+0x84], RZ ;  /* 0x000084ff01007387 */ /* 0x0003e20000100800 */
[----:B------:R-:W-:-:S03]  /*0530*/  LEA.HI R5, R5, R2, RZ, 0x7 ;  /* 0x0000000205057211 */ /* 0x000fc600078f38ff */
[----:B------:R-:W-:Y:S01]  /*0540*/  IMAD.SHL.U32 R2, R4, 0x4, RZ ;  /* 0x0000000404027824 */ /* 0x000fe200078e00ff */
[----:B------:R1:W-:Y:S01]  /*0550*/  STL [R1+0x88], RZ ;  /* 0x000088ff01007387 */ /* 0x0003e20000100800 */
[----:B------:R-:W-:-:S03]  /*0560*/  IMAD.MOV R4, RZ, RZ, -R4 ;  /* 0x000000ffff047224 */ /* 0x000fc600078e0a04 */
[----:B------:R-:W-:Y:S01]  /*0570*/  LEA.HI.SX32 R5, R5, -R2, 0x19 ;  /* 0x8000000205057211 */ /* 0x000fe200078fcaff */
[----:B------:R-:W-:Y:S01]  /*0580*/  IMAD R9, R0, R4, R3 ;  /* 0x0000000400097224 */ /* 0x000fe200078e0203 */
[----:B------:R1:W-:Y:S01]  /*0590*/  STL [R1+0x8c], RZ ;  /* 0x00008cff01007387 */ /* 0x0003e20000100800 */
[----:B------:R-:W-:Y:S01]  /*05a0*/  IMAD.MOV.U32 R4, RZ, RZ, RZ ;  /* 0x000000ffff047224 */ /* 0x000fe200078e00ff */
[----:B------:R-:W-:Y:S02]  /*05b0*/  IMNMX R10, R5, 0x4, PT ;  /* 0x00000004050a7817 */ /* 0x000fe40003800200 */
[----:B------:R1:W-:Y:S02]  /*05c0*/  STL [R1+0x90], RZ ;  /* 0x000090ff01007387 */ /* 0x0003e40000100800 */
[-C--:B------:R-:W-:Y:S02]  /*05d0*/  IABS R8, R10.reuse ;  /* 0x0000000a00087213 */ /* 0x080fe40000000000 */
[----:B------:R-:W-:Y:S01]  /*05e0*/  IABS R0, R10 ;  /* 0x0000000a00007213 */ /* 0x000fe20000000000 */
[----:B------:R1:W-:Y:S01]  /*05f0*/  STL [R1+0x94], RZ ;  /* 0x000094ff01007387 */ /* 0x0003e20000100800 */
[----:B------:R-:W0:Y:S03]  /*0600*/  I2F.RP R6, R8 ;  /* 0x0000000800067306 */ /* 0x000e260000209400 */
[----:B------:R1:W-:Y:S04]  /*0610*/  STL [R1+0x98], RZ ;  /* 0x000098ff01007387 */ /* 0x0003e80000100800 */
[----:B------:R1:W-:Y:S04]  /*0620*/  STL [R1+0x9c], RZ ;  /* 0x00009cff01007387 */ /* 0x0003e80000100800 */
[----:B------:R1:W-:Y:S04]  /*0630*/  STL [R1+0xa0], RZ ;  /* 0x0000a0ff01007387 */ /* 0x0003e80000100800 */
[----:B------:R1:W-:Y:S01]  /*0640*/  STL [R1+0xa4], RZ ;  /* 0x0000a4ff01007387 */ /* 0x0003e20000100800 */
[----:B0-----:R-:W0:Y:S03]  /*0650*/  MUFU.RCP R6, R6 ;  /* 0x0000000600067308 */ /* 0x001e260000001000 */
[----:B------:R1:W-:Y:S04]  /*0660*/  STL [R1+0xa8], RZ ;  /* 0x0000a8ff01007387 */ /* 0x0003e80000100800 */
[----:B------:R1:W-:Y:S04]  /*0670*/  STL [R1+0xac], RZ ;  /* 0x0000acff01007387 */ /* 0x0003e80000100800 */
[----:B------:R1:W-:Y:S04]  /*0680*/  STL [R1+0xf0], RZ ;  /* 0x0000f0ff01007387 */ /* 0x0003e80000100800 */
[----:B------:R1:W-:Y:S01]  /*0690*/  STL [R1+0xf4], RZ ;  /* 0x0000f4ff01007387 */ /* 0x0003e20000100800 */
[----:B0-----:R-:W-:-:S03]  /*06a0*/  IADD3 R5, R6, 0xffffffe, RZ ;  /* 0x0ffffffe06057810 */ /* 0x001fc60007ffe0ff */
[----:B------:R1:W-:Y:S03]  /*06b0*/  STL [R1+0xf8], RZ ;  /* 0x0000f8ff01007387 */ /* 0x0003e60000100800 */
[----:B------:R-:W0:Y:S01]  /*06c0*/  F2I.FTZ.U32.TRUNC.NTZ R5, R5 ;  /* 0x0000000500057305 */ /* 0x000e22000021f000 */
[----:B------:R1:W-:Y:S04]  /*06d0*/  STL [R1+0xfc], RZ ;  /* 0x0000fcff01007387 */ /* 0x0003e80000100800 */
[----:B------:R1:W-:Y:S04]  /*06e0*/  STL [R1+0x100], RZ ;  /* 0x000100ff01007387 */ /* 0x0003e80000100800 */
[----:B------:R1:W-:Y:S04]  /*06f0*/  STL [R1+0x104], RZ ;  /* 0x000104ff01007387 */ /* 0x0003e80000100800 */
[----:B------:R1:W-:Y:S01]  /*0700*/  STL [R1+0x108], RZ ;  /* 0x000108ff01007387 */ /* 0x0003e20000100800 */
[----:B0-----:R-:W-:-:S03]  /*0710*/  IMAD.MOV R7, RZ, RZ, -R5 ;  /* 0x000000ffff077224 */ /* 0x001fc600078e0a05 */
[----:B------:R1:W-:Y:S01]  /*0720*/  STL [R1+0x10c], RZ ;  /* 0x00010cff01007387 */ /* 0x0003e20000100800 */
[----:B------:R-:W-:Y:S01]  /*0730*/  IMAD.MOV.U32 R3, RZ, RZ, R7 ;  /* 0x000000ffff037224 */ /* 0x000fe200078e0007 */
[----:B------:R-:W-:Y:S02]  /*0740*/  IABS R7, R9 ;  /* 0x0000000900077213 */ /* 0x000fe40000000000 */
[----:B------:R1:W-:Y:S01]  /*0750*/  STL [R1+0x110], RZ ;  /* 0x000110ff01007387 */ /* 0x0003e20000100800 */
[----:B------:R-:W-:-:S03]  /*0760*/  IMAD R3, R3, R8, RZ ;  /* 0x0000000803037224 */ /* 0x000fc600078e02ff */
[----:B------:R1:W-:Y:S01]  /*0770*/  STL [R1+0x114], RZ ;  /* 0x000114ff01007387 */ /* 0x0003e20000100800 */
[----:B------:R-:W-:-:S03]  /*0780*/  IMAD.HI.U32 R4, R5, R3, R4 ;  /* 0x0000000305047227 */ /* 0x000fc600078e0004 */
[----:B------:R1:W-:Y:S01]  /*0790*/  STL [R1+0x118], RZ ;  /* 0x000118ff01007387 */ /* 0x0003e20000100800 */
[----:B------:R-:W-:Y:S02]  /*07a0*/  IMAD.MOV R3, RZ, RZ, -R0 ;  /* 0x000000ffff037224 */ /* 0x000fe400078e0a00 */
[----:B------:R-:W-:Y:S01]  /*07b0*/  IMAD.HI.U32 R0, R4, R7, RZ ;  /* 0x0000000704007227 */ /* 0x000fe200078e00ff */
[----:B------:R1:W-:Y:S03]  /*07c0*/  STL [R1+0x11c], RZ ;  /* 0x00011cff01007387 */ /* 0x0003e60000100800 */
[----:B------:R-:W-:Y:S01]  /*07d0*/  IMAD R3, R0, R3, R7 ;  /* 0x0000000300037224 */ /* 0x000fe200078e0207 */
[----:B------:R1:W-:Y:S01]  /*07e0*/  STL [R1+0x120], RZ ;  /* 0x000120ff01007387 */ /* 0x0003e20000100800 */
[----:B------:R-:W-:-:S03]  /*07f0*/  CS2R R6, SRZ ;  /* 0x0000000000067805 */ /* 0x000fc6000001ff00 */
[----:B------:R-:W-:Y:S01]  /*0800*/  ISETP.GT.U32.AND P1, PT, R8, R3, PT ;  /* 0x000000030800720c */ /* 0x000fe20003f24070 */
[----:B------:R1:W-:Y:S04]  /*0810*/  STL [R1+0x124], RZ ;  /* 0x000124ff01007387 */ /* 0x0003e80000100800 */
[----:B------:R1:W-:Y:S04]  /*0820*/  STL [R1+0x128], RZ ;  /* 0x000128ff01007387 */ /* 0x0003e80000100800 */
[----:B------:R1:W-:Y:S04]  /*0830*/  STL [R1+0x12c], RZ ;  /* 0x00012cff01007387 */ /* 0x0003e80000100800 */
[----:B------:R-:W-:Y:S01]  /*0840*/  @!P1 IMAD.IADD R3, R3, 0x1, -R8 ;  /* 0x0000000103039824 */ /* 0x000fe200078e0a08 */
[----:B------:R1:W-:Y:S01]  /*0850*/  STL [R1+0x130], RZ ;  /* 0x000130ff01007387 */ /* 0x0003e20000100800 */
[----:B------:R-:W-:-:S02]  /*0860*/  @!P1 IADD3 R0, R0, 0x1, RZ ;  /* 0x0000000100009810 */ /* 0x000fc40007ffe0ff */
[----:B------:R-:W-:Y:S01]  /*0870*/  ISETP.NE.AND P1, PT, R10, RZ, PT ;  /* 0x000000ff0a00720c */ /* 0x000fe20003f25270 */
[----:B------:R1:W-:Y:S01]  /*0880*/  STL [R1+0x134], RZ ;  /* 0x000134ff01007387 */ /* 0x0003e20000100800 */
[----:B------:R-:W-:Y:S02]  /*0890*/  ISETP.GE.U32.AND P0, PT, R3, R8, PT ;  /* 0x000000080300720c */ /* 0x000fe40003f06070 */
[----:B------:R-:W-:Y:S01]  /*08a0*/  LOP3.LUT R3, R9, R10, RZ, 0x3c, !PT ;  /* 0x0000000a09037212 */ /* 0x000fe200078e3cff */
[----:B------:R1:W-:Y:S03]  /*08b0*/  STL [R1+0x138], RZ ;  /* 0x000138ff01007387 */ /* 0x0003e60000100800 */
[----:B------:R-:W-:Y:S01]  /*08c0*/  ISETP.GE.AND P2, PT, R3, RZ, PT ;  /* 0x000000ff0300720c */ /* 0x000fe20003f46270 */
[----:B------:R1:W-:Y:S01]  /*08d0*/  STL [R1+0x13c], RZ ;  /* 0x00013cff01007387 */ /* 0x0003e20000100800 */
[----:B------:R-:W-:-:S03]  /*08e0*/  IMAD.MOV.U32 R3, RZ, RZ, c[0x0][0x180] ;  /* 0x00006000ff037624 */ /* 0x000fc600078e00ff */
[----:B------:R1:W-:Y:S02]  /*08f0*/  STL [R1+0x180], RZ ;  /* 0x000180ff01007387 */ /* 0x0003e40000100800 */
[----:B------:R-:W-:Y:S02]  /*0900*/  @P0 IADD3 R0, R0, 0x1, RZ ;  /* 0x0000000100000810 */ /* 0x000fe40007ffe0ff */
[----:B------:R1:W-:Y:S01]  /*0910*/  STL [R1+0x184], RZ ;  /* 0x000184ff01007387 */ /* 0x0003e20000100800 */
[----:B------:R-:W-:-:S03]  /*0920*/  IADD3 R3, R3, 0x1f, RZ ;  /* 0x0000001f03037810 */ /* 0x000fc60007ffe0ff */
[----:B------:R1:W-:Y:S01]  /*0930*/  STL [R1+0x188], RZ ;  /* 0x000188ff01007387 */ /* 0x0003e20000100800 */
[----:B------:R-:W-:Y:S01]  /*0940*/  @!P2 IMAD.MOV R0, RZ, RZ, -R0 ;  /* 0x000000ffff00a224 */ /* 0x000fe200078e0a00 */
[----:B------:R-:W-:Y:S02]  /*0950*/  @!P1 LOP3.LUT R0, RZ, R10, RZ, 0x33, !PT ;  /* 0x0000000aff009212 */ /* 0x000fe400078e33ff */
[----:B------:R1:W-:Y:S01]  /*0960*/  STL [R1+0x18c], RZ ;  /* 0x00018cff01007387 */ /* 0x0003e20000100800 */
[----:B------:R-:W-:Y:S02]  /*0970*/  ISETP.GE.AND P0, PT, R3, 0x20, PT ;  /* 0x000000200300780c */ /* 0x000fe40003f06270 */
[----:B------:R-:W-:Y:S01]  /*0980*/  IMAD.MOV R5, RZ, RZ, -R0 ;  /* 0x000000ffff057224 */ /* 0x000fe200078e0a00 */
[----:B------:R1:W-:Y:S01]  /*0990*/  STL [R1+0x210], RZ ;  /* 0x000210ff01007387 */ /* 0x0003e20000100800 */
[----:B------:R-:W-:Y:S01]  /*09a0*/  IMAD.SHL.U32 R0, R0, 0x100, RZ ;  /* 0x0000010000007824 */ /* 0x000fe200078e00ff */
[----:B------:R-:W-:Y:S01]  /*09b0*/  LOP3.LUT R3, R29, 0x60, RZ, 0xc0, !PT ;  /* 0x000000601d037812 */ /* 0x000fe200078ec0ff */
[----:B------:R-:W-:Y:S01]  /*09c0*/  IMAD R5, R10, R5, R9 ;  /* 0x000000050a057224 */ /* 0x000fe200078e0209 */
[----:B------:R1:W-:Y:S01]  /*09d0*/  STL [R1+0x214], RZ ;  /* 0x000214ff01007387 */ /* 0x0003e20000100800 */
[----:B------:R-:W-:Y:S01]  /*09e0*/  CS2R R8, SRZ ;  /* 0x0000000000087805 */ /* 0x000fe2000001ff00 */
[----:B------:R-:W-:Y:S01]  /*09f0*/  CS2R R10, SRZ ;  /* 0x00000000000a7805 */ /* 0x000fe2000001ff00 */
[----:B------:R-:W-:Y:S01]  /*0a00*/  IMAD.IADD R2, R2, 0x1, R5 ;  /* 0x0000000102027824 */ /* 0x000fe200078e0205 */
[----:B------:R1:W-:Y:S01]  /*0a10*/  STL [R1+0x218], RZ ;  /* 0x000218ff01007387 */ /* 0x0003e20000100800 */
[----:B------:R-:W-:-:S02]  /*0a20*/  CS2R R4, SRZ ;  /* 0x0000000000047805 */ /* 0x000fc4000001ff00 */
[----:B------:R-:W-:Y:S01]  /*0a30*/  IMAD R2, R2, 0x80, R28 ;  /* 0x0000008002027824 */ /* 0x000fe200078e021c */
[----:B------:R1:W-:Y:S04]  /*0a40*/  STL [R1+0x21c], RZ ;  /* 0x00021cff01007387 */ /* 0x0003e80000100800 */
        /* <DEDUP_REMOVED lines=32> */
[----:B------:R1:W-:Y:S04]  /*0c50*/  STL [R1+0x460], R0 ;  /* 0x0004600001007387 */ /* 0x0003e80000100800 */
[----:B------:R1:W-:Y:S01]  /*0c60*/  STL [R1+0x6ac], R2 ;  /* 0x0006ac0201007387 */ /* 0x0003e20000100800 */
[----:B------:R-:W-:Y:S05]  /*0c70*/  @!P0 BRA `(.L_x_0) ;  /* 0x000163a000008947 */ /* 0x000fea0003800000 */
[----:B------:R-:W-:Y:S02]  /*0c80*/  IABS R26, c[0x0][0x17c] ;  /* 0x00005f00001a7a13 */ /* 0x000fe40000000000 */
[----:B------:R-:W-:-:S02]  /*0c90*/  LEA.HI R27, R3, R0, RZ, 0x1b ;  /* 0x00000000031b7211 */ /* 0x000fc400078fd8ff */
[----:B-1----:R-:W0:Y:S02]  /*0ca0*/  I2F.RP R2, R26 ;  /* 0x0000001a00027306 */ /* 0x002e240000209400 */
[C---:B------:R-:W-:Y:S02]  /*0cb0*/  IADD3 R3, R27.reuse, 0xfc, RZ ;  /* 0x000000fc1b037810 */ /* 0x040fe40007ffe0ff */
[C---:B------:R-:W-:Y:S02]  /*0cc0*/  IADD3 R0, R27.reuse, 0xf8, RZ ;  /* 0x000000f81b007810 */ /* 0x040fe40007ffe0ff */
[----:B------:R-:W-:Y:S02]  /*0cd0*/  IABS R11, R3 ;  /* 0x00000003000b7213 */ /* 0x000fe40000000000 */
[----:B------:R-:W-:Y:S02]  /*0ce0*/  IABS R13, R0 ;  /* 0x00000000000d7213 */ /* 0x000fe40000000000 */
[----:B------:R-:W-:-:S02]  /*0cf0*/  IADD3 R8, R27, 0xf4, RZ ;  /* 0x000000f41b087810 */ /* 0x000fc40007ffe0ff */
[C---:B------:R-:W-:Y:S02]  /*0d00*/  IADD3 R10, R27.reuse, 0xec, RZ ;  /* 0x000000ec1b0a7810 */ /* 0x040fe40007ffe0ff */
[----:B------:R-:W-:Y:S01]  /*0d10*/  IADD3 R12, R27, 0xf0, RZ ;  /* 0x000000f01b0c7810 */ /* 0x000fe20007ffe0ff */
[----:B0-----:R-:W0:Y:S01]  /*0d20*/  MUFU.RCP R2, R2 ;  /* 0x0000000200027308 */ /* 0x001e220000001000 */
[----:B------:R-:W-:Y:S02]  /*0d30*/  ISETP.GE.AND P2, PT, R8, RZ, PT ;  /* 0x000000ff0800720c */ /* 0x000fe40003f46270 */
[----:B------:R-:W-:Y:S02]  /*0d40*/  IABS R9, R12 ;  /* 0x0000000c00097213 */ /* 0x000fe40000000000 */
[----:B------:R-:W-:Y:S02]  /*0d50*/  ISETP.GE.AND P4, PT, R12, RZ, PT ;  /* 0x000000ff0c00720c */ /* 0x000fe40003f86270 */
[----:B0-----:R-:W-:-:S04]  /*0d60*/  IADD3 R4, R2, 0xffffffe, RZ ;  /* 0x0ffffffe02047810 */ /* 0x001fc80007ffe0ff */
[----:B------:R0:W1:Y:S02]  /*0d70*/  F2I.FTZ.U32.TRUNC.NTZ R5, R4 ;  /* 0x0000000400057305 */ /* 0x000064000021f000 */
[----:B0-----:R-:W-:Y:S02]  /*0d80*/  IMAD.MOV.U32 R4, RZ, RZ, RZ ;  /* 0x000000ffff047224 */ /* 0x001fe400078e00ff */
[----:B-1----:R-:W-:-:S04]  /*0d90*/  IMAD.MOV R7, RZ, RZ, -R5 ;  /* 0x000000ffff077224 */ /* 0x002fc800078e0a05 */
[----:B------:R-:W-:-:S04]  /*0da0*/  IMAD R7, R7, R26, RZ ;  /* 0x0000001a07077224 */ /* 0x000fc800078e02ff */
[----:B------:R-:W-:Y:S01]  /*0db0*/  IMAD.HI.U32 R2, R5, R7, R4 ;  /* 0x0000000705027227 */ /* 0x000fe200078e0004 */
[----:B------:R-:W-:-:S05]  /*0dc0*/  IABS R7, R10 ;  /* 0x0000000a00077213 */ /* 0x000fca0000000000 */
[----:B------:R-:W-:-:S04]  /*0dd0*/  IMAD.HI.U32 R4, R2, R11, RZ ;  /* 0x0000000b02047227 */ /* 0x000fc800078e00ff */
[----:B------:R-:W-:Y:S02]  /*0de0*/  IMAD.MOV R4, RZ, RZ, -R4 ;  /* 0x000000ffff047224 */ /* 0x000fe400078e0a04 */
[----:B------:R-:W-:-:S04]  /*0df0*/  IMAD.HI.U32 R5, R2, R13, RZ ;  /* 0x0000000d02057227 */ /* 0x000fc800078e00ff */
[C---:B------:R-:W-:Y:S01]  /*0e00*/  IMAD R11, R26.reuse, R4, R11 ;  /* 0x000000041a0b7224 */ /* 0x040fe200078e020b */
[----:B------:R-:W-:Y:S01]  /*0e10*/  IABS R4, R8 ;  /* 0x0000000800047213 */ /* 0x000fe20000000000 */
[----:B------:R-:W-:Y:S01]  /*0e20*/  IMAD.MOV R5, RZ, RZ, -R5 ;  /* 0x000000ffff057224 */ /* 0x000fe200078e0a05 */
[----:B------:R-:W-:Y:S02]  /*0e30*/  IADD3 R8, R27, 0xe4, RZ ;  /* 0x000000e41b087810 */ /* 0x000fe40007ffe0ff */
[C---:B------:R-:W-:Y:S01]  /*0e40*/  ISETP.GT.U32.AND P0, PT, R26.reuse, R11, PT ;  /* 0x0000000b1a00720c */ /* 0x040fe20003f04070 */
[----:B------:R-:W-:Y:S02]  /*0e50*/  IMAD R13, R26, R5, R13 ;  /* 0x000000051a0d7224 */ /* 0x000fe400078e020d */
[----:B------:R-:W-:-:S03]  /*0e60*/  IMAD.MOV.U32 R5, RZ, RZ, R4 ;  /* 0x000000ffff057224 */ /* 0x000fc600078e0004 */
[----:B------:R-:W-:Y:S01]  /*0e70*/  ISETP.GT.U32.AND P1, PT, R26, R13, PT ;  /* 0x0000000d1a00720c */ /* 0x000fe20003f24070 */
[----:B------:R-:W-:-:S04]  /*0e80*/  IMAD.HI.U32 R4, R2, R5, RZ ;  /* 0x0000000502047227 */ /* 0x000fc800078e00ff */
[----:B------:R-:W-:Y:S02]  /*0e90*/  IMAD.MOV R6, RZ, RZ, -R4 ;  /* 0x000000ffff067224 */ /* 0x000fe400078e0a04 */
[--C-:B------:R-:W-:Y:S01]  /*0ea0*/  @!P0 IMAD.IADD R11, R11, 0x1, -R26.reuse ;  /* 0x000000010b0b8824 */ /* 0x100fe200078e0a1a */
[----:B------:R-:W-:Y:S01]  /*0eb0*/  ISETP.GE.AND P0, PT, R3, RZ, PT ;  /* 0x000000ff0300720c */ /* 0x000fe20003f06270 */
[----:B------:R-:W-:Y:S01]  /*0ec0*/  IMAD R5, R26, R6, R5 ;  /* 0x000000061a057224 */ /* 0x000fe200078e0205 */
[----:B------:R-:W-:Y:S01]  /*0ed0*/  IADD3 R6, R27, 0xe0, RZ ;  /* 0x000000e01b067810 */ /* 0x000fe20007ffe0ff */
[----:B------:R-:W-:Y:S01]  /*0ee0*/  IMAD.HI.U32 R3, R2, R7, RZ ;  /* 0x0000000702037227 */ /* 0x000fe200078e00ff */
[C---:B------:R-:W-:Y:S02]  /*0ef0*/  ISETP.GT.U32.AND P6, PT, R26.reuse, R11, PT ;  /* 0x0000000b1a00720c */ /* 0x040fe40003fc4070 */
[----:B------:R-:W-:Y:S01]  /*0f00*/  ISETP.GT.U32.AND P3, PT, R26, R5, PT ;  /* 0x000000051a00720c */ /* 0x000fe20003f64070 */
[----:B------:R-:W-:Y:S01]  /*0f10*/  @!P1 IMAD.IADD R13, R13, 0x1, -R26 ;  /* 0x000000010d0d9824 */ /* 0x000fe200078e0a1a */
[----:B------:R-:W-:Y:S01]  /*0f20*/  ISETP.GE.AND P1, PT, R0, RZ, PT ;  /* 0x000000ff0000720c */ /* 0x000fe20003f26270 */
[----:B------:R-:W-:-:S03]  /*0f30*/  IMAD.HI.U32 R4, R2, R9, RZ ;  /* 0x0000000902047227 */ /* 0x000fc600078e00ff */
[----:B------:R-:W-:Y:S01]  /*0f40*/  ISETP.GT.U32.AND P5, PT, R26, R13, PT ;  /* 0x0000000d1a00720c */ /* 0x000fe20003fa4070 */
[----:B------:R-:W-:Y:S02]  /*0f50*/  IMAD.MOV R3, RZ, RZ, -R3 ;  /* 0x000000ffff037224 */ /* 0x000fe400078e0a03 */
[----:B------:R-:W-:Y:S02]  /*0f60*/  IMAD.MOV R4, RZ, RZ, -R4 ;  /* 0x000000ffff047224 */ /* 0x000fe400078e0a04 */
[--C-:B------:R-:W-:Y:S01]  /*0f70*/  @!P6 IMAD.IADD R11, R11, 0x1, -R26.reuse ;  /* 0x000000010b0be824 */ /* 0x100fe200078e0a1a */
[----:B------:R-:W-:Y:S01]  /*0f80*/  ISETP.GE.AND P6, PT, R10, RZ, PT ;  /* 0x000000ff0a00720c */ /* 0x000fe20003fc6270 */
[C---:B------:R-:W-:Y:S02]  /*0f90*/  IMAD R7, R26.reuse, R3, R7 ;  /* 0x000000031a077224 */ /* 0x040fe400078e0207 */
[----:B------:R-:W-:Y:S01]  /*0fa0*/  IMAD.MOV.U32 R15, RZ, RZ, R11 ;  /* 0x000000ffff0f7224 */ /* 0x000fe200078e000b */
[----:B------:R-:W-:Y:S01]  /*0fb0*/  IABS R11, R8 ;  /* 0x00000008000b7213 */ /* 0x000fe20000000000 */
[C---:B------:R-:W-:Y:S01]  /*0fc0*/  IMAD R9, R26.reuse, R4, R9 ;  /* 0x000000041a097224 */ /* 0x040fe200078e0209 */
[----:B------:R-:W-:Y:S01]  /*0fd0*/  IADD3 R4, R27, 0xe8, RZ ;  /* 0x000000e81b047810 */ /* 0x000fe20007ffe0ff */
[----:B------:R-:W-:Y:S01]  /*0fe0*/  @!P0 IMAD.MOV R15, RZ, RZ, -R15 ;  /* 0x000000ffff0f8224 */ /* 0x000fe200078e0a0f */
[C---:B------:R-:W-:Y:S01]  /*0ff0*/  ISETP.GT.U32.AND P0, PT, R26.reuse, R7, PT ;  /* 0x000000071a00720c */ /* 0x040fe20003f04070 */
[--C-:B------:R-:W-:Y:S01]  /*1000*/  @!P5 IMAD.IADD R13, R13, 0x1, -R26.reuse ;  /* 0x000000010d0dd824 */ /* 0x100fe200078e0a1a */
[C---:B------:R-:W-:Y:S01]  /*1010*/  ISETP.GT.U32.AND P5, PT, R26.reuse, R9, PT ;  /* 0x000000091a00720c */ /* 0x040fe20003fa4070 */
[----:B------:R-:W-:Y:S01]  /*1020*/  @!P3 IMAD.IADD R5, R5, 0x1, -R26 ;  /* 0x000000010505b824 */ /* 0x000fe200078e0a1a */
[----:B------:R-:W-:Y:S01]  /*1030*/  IABS R3, R4 ;  /* 0x0000000400037213 */ /* 0x000fe20000000000 */
[----:B------:R-:W-:Y:S01]  /*1040*/  IMAD.MOV.U32 R14, RZ, RZ, R13 ;  /* 0x000000ffff0e7224 */ /* 0x000fe200078e000d */
[----:B------:R-:W-:Y:S01]  /*1050*/  IABS R13, R6 ;  /* 0x00000006000d7213 */ /* 0x000fe20000000000 */
[----:B------:R0:W-:Y:S01]  /*1060*/  STL [R1+0xcc], R15 ;  /* 0x0000cc0f01007387 */ /* 0x0001e20000100800 */
[----:B------:R-:W-:Y:S01]  /*1070*/  ISETP.GT.U32.AND P3, PT, R26, R5, PT ;  /* 0x000000051a00720c */ /* 0x000fe20003f64070 */
[----:B------:R-:W-:-:S04]  /*1080*/  IMAD.HI.U32 R0, R2, R3, RZ ;  /* 0x0000000302007227 */ /* 0x000fc800078e00ff */
[----:B------:R-:W-:Y:S02]  /*1090*/  @!P0 IMAD.IADD R7, R7, 0x1, -R26 ;  /* 0x0000000107078824 */ /* 0x000fe400078e0a1a */
[----:B------:R-:W-:Y:S01]  /*10a0*/  @!P1 IMAD.MOV R14, RZ, RZ, -R14 ;  /* 0x000000ffff0e9224 */ /* 0x000fe200078e0a0e */
[----:B------:R-:W-:Y:S01]  /*10b0*/  ISETP.GE.AND P1, PT, R4, RZ, PT ;  /* 0x000000ff0400720c */ /* 0x000fe20003f26270 */
[----:B------:R-:W-:Y:S01]  /*10c0*/  @!P5 IMAD.IADD R9, R9, 0x1, -R26 ;  /* 0x000000010909d824 */ /* 0x000fe200078e0a1a */
[----:B------:R-:W-:Y:S01]  /*10d0*/  ISETP.GT.U32.AND P0, PT, R26, R7, PT ;  /* 0x000000071a00720c */ /* 0x000fe20003f04070 */
[----:B------:R-:W-:Y:S01]  /*10e0*/  IMAD.MOV R4, RZ, RZ, -R0 ;  /* 0x000000ffff047224 */ /* 0x000fe200078e0a00 */
[----:B------:R1:W-:Y:S01]  /*10f0*/  STL [R1+0xc8], R14 ;  /* 0x0000c80e01007387 */ /* 0x0003e20000100800 */
[----:B------:R-:W-:Y:S01]  /*1100*/  IMAD.HI.U32 R0, R2, R11, RZ ;  /* 0x0000000b02007227 */ /* 0x000fe200078e00ff */
[----:B------:R-:W-:-:S03]  /*1110*/  ISETP.GT.U32.AND P5, PT, R26, R9, PT ;  /* 0x000000091a00720c */ /* 0x000fc60003fa4070 */
[----:B------:R-:W-:Y:S01]  /*1120*/  @!P3 IMAD.IADD R5, R5, 0x1, -R26 ;  /* 0x000000010505b824 */ /* 0x000fe200078e0a1a */
[----:B------:R-:W-:Y:S01]  /*1130*/  ISETP.GE.AND P3, PT, R8, RZ, PT ;  /* 0x000000ff0800720c */ /* 0x000fe20003f66270 */
[----:B------:R-:W-:Y:S01]  /*1140*/  IMAD.MOV R0, RZ, RZ, -R0 ;  /* 0x000000ffff007224 */ /* 0x000fe200078e0a00 */
[C---:B------:R-:W-:Y:S01]  /*1150*/  IADD3 R8, R27.reuse, 0xd8, RZ ;  /* 0x000000d81b087810 */ /* 0x040fe20007ffe0ff */
[----:B------:R-:W-:Y:S02]  /*1160*/  IMAD.MOV.U32 R10, RZ, RZ, R5 ;  /* 0x000000ffff0a7224 */ /* 0x000fe400078e0005 */
[C---:B------:R-:W-:Y:S01]  /*1170*/  IMAD R5, R26.reuse, R0, R11 ;  /* 0x000000001a057224 */ /* 0x040fe200078e020b */
[----:B------:R-:W-:Y:S01]  /*1180*/  IADD3 R0, R27, 0xdc, RZ ;  /* 0x000000dc1b007810 */ /* 0x000fe20007ffe0ff */
[C---:B------:R-:W-:Y:S01]  /*1190*/  IMAD R3, R26.reuse, R4, R3 ;  /* 0x000000041a037224 */ /* 0x040fe200078e0203 */
[----:B0-----:R-:W-:Y:S01]  /*11a0*/  IABS R15, R8 ;  /* 0x00000008000f7213 */ /* 0x001fe20000000000 */
[----:B------:R-:W-:Y:S01]  /*11b0*/  @!P0 IMAD.IADD R7, R7, 0x1, -R26 ;  /* 0x0000000107078824 */ /* 0x000fe200078e0a1a */
[----:B------:R-:W-:Y:S01]  /*11c0*/  ISETP.GT.U32.AND P0, PT, R26, R5, PT ;  /* 0x000000051a00720c */ /* 0x000fe20003f04070 */
[----:B------:R-:W-:Y:S01]  /*11d0*/  IMAD.HI.U32 R4, R2, R13, RZ ;  /* 0x0000000d02047227 */ /* 0x000fe200078e00ff */
[----:B------:R-:W-:-:S03]  /*11e0*/  IABS R11, R0 ;  /* 0x00000000000b7213 */ /* 0x000fc60000000000 */
[----:B------:R-:W-:Y:S01]  /*11f0*/  @!P2 IMAD.MOV R10, RZ, RZ, -R10 ;  /* 0x000000ffff0aa224 */ /* 0x000fe200078e0a0a */
[----:B------:R-:W-:Y:S01]  /*1200*/  ISETP.GT.U32.AND P2, PT, R26, R3, PT ;  /* 0x000000031a00720c */ /* 0x000fe20003f44070 */
[----:B------:R-:W-:Y:S01]  /*1210*/  @!P5 IMAD.IADD R9, R9, 0x1, -R26 ;  /* 0x000000010909d824 */ /* 0x000fe200078e0a1a */
[----:B------:R-:W-:Y:S01]  /*1220*/  ISETP.GE.AND P5, PT, R6, RZ, PT ;  /* 0x000000ff0600720c */ /* 0x000fe20003fa6270 */
[----:B------:R-:W-:Y:S01]  /*1230*/  IMAD.MOV R4, RZ, RZ, -R4 ;  /* 0x000000ffff047224 */ /* 0x000fe200078e0a04 */
[----:B------:R0:W-:Y:S01]  /*1240*/  STL [R1+0xc4], R10 ;  /* 0x0000c40a01007387 */ /* 0x0001e20000100800 */
[----:B------:R-:W-:-:S04]  /*1250*/  IMAD.HI.U32 R6, R2, R11, RZ ;  /* 0x0000000b02067227 */ /* 0x000fc800078e00ff */
[C---:B-1----:R-:W-:Y:S01]  /*1260*/  IMAD R14, R26.reuse, R4, R13 ;  /* 0x000000041a0e7224 */ /* 0x042fe200078e020d */
[----:B------:R-:W-:Y:S01]  /*1270*/  IADD3 R4, R27, 0xd4, RZ ;  /* 0x000000d41b047810 */ /* 0x000fe20007ffe0ff */
[--C-:B------:R-:W-:Y:S02]  /*1280*/  @!P0 IMAD.IADD R5, R5, 0x1, -R26.reuse ;  /* 0x0000000105058824 */ /* 0x100fe400078e0a1a */
[----:B------:R-:W-:Y:S01]  /*1290*/  @!P2 IMAD.IADD R3, R3, 0x1, -R26 ;  /* 0x000000010303a824 */ /* 0x000fe200078e0a1a */
[----:B------:R-:W-:Y:S01]  /*12a0*/  IABS R13, R4 ;  /* 0x00000004000d7213 */ /* 0x000fe20000000000 */
[----:B0-----:R-:W-:Y:S01]  /*12b0*/  IMAD.MOV.U32 R10, RZ, RZ, R9 ;  /* 0x000000ffff0a7224 */ /* 0x001fe200078e0009 */
[C---:B------:R-:W-:Y:S01]  /*12c0*/  ISETP.GT.U32.AND P0, PT, R26.reuse, R5, PT ;  /* 0x000000051a00720c */ /* 0x040fe20003f04070 */
[----:B------:R-:W-:Y:S01]  /*12d0*/  IMAD.MOV.U32 R9, RZ, RZ, R7 ;  /* 0x000000ffff097224 */ /* 0x000fe200078e0007 */
[----:B------:R-:W-:Y:S01]  /*12e0*/  ISETP.GT.U32.AND P2, PT, R26, R3, PT ;  /* 0x000000031a00720c */ /* 0x000fe20003f44070 */
[----:B------:R-:W-:-:S02]  /*12f0*/  IMAD.MOV R6, RZ, RZ, -R6 ;  /* 0x000000ffff067224 */ /* 0x000fc400078e0a06 */
[----:B------:R-:W-:Y:S01]  /*1300*/  @!P6 IMAD.MOV R9, RZ, RZ, -R9 ;  /* 0x000000ffff09e224 */ /* 0x000fe200078e0a09 */
[C---:B------:R-:W-:Y:S01]  /*1310*/  ISETP.GT.U32.AND P6, PT, R26.reuse, R14, PT ;  /* 0x0000000e1a00720c */ /* 0x040fe20003fc4070 */
[----:B------:R-:W-:Y:S01]  /*1320*/  IMAD R16, R26, R6, R11 ;  /* 0x000000061a107224 */ /* 0x000fe200078e020b */
[----:B------:R-:W-:Y:S01]  /*1330*/  IADD3 R11, R27, 0xc0, RZ ;  /* 0x000000c01b0b7810 */ /* 0x000fe20007ffe0ff */
[----:B------:R-:W-:-:S04]  /*1340*/  IMAD.HI.U32 R6, R2, R13, RZ ;  /* 0x0000000d02067227 */ /* 0x000fc800078e00ff */
[----:B------:R-:W-:Y:S01]  /*1350*/  @!P0 IMAD.IADD R5, R5, 0x1, -R26 ;  /* 0x0000000105058824 */ /* 0x000fe200078e0a1a */
[----:B------:R-:W-:Y:S01]  /*1360*/  ISETP.GT.U32.AND P0, PT, R26, R16, PT ;  /* 0x000000101a00720c */ /* 0x000fe20003f04070 */
[----:B------:R-:W-:-:S04]  /*1370*/  IMAD.HI.U32 R7, R2, R15, RZ ;  /* 0x0000000f02077227 */ /* 0x000fc800078e00ff */
[----:B------:R-:W-:Y:S02]  /*1380*/  @!P6 IMAD.IADD R14, R14, 0x1, -R26 ;  /* 0x000000010e0ee824 */ /* 0x000fe400078e0a1a */
[----:B------:R-:W-:Y:S02]  /*1390*/  IMAD.MOV R6, RZ, RZ, -R6 ;  /* 0x000000ffff067224 */ /* 0x000fe400078e0a06 */
[----:B------:R-:W-:Y:S01]  /*13a0*/  @!P2 IMAD.IADD R3, R3, 0x1, -R26 ;  /* 0x000000010303a824 */ /* 0x000fe200078e0a1a */
[----:B------:R-:W-:Y:S01]  /*13b0*/  ISETP.GT.U32.AND P6, PT, R26, R14, PT ;  /* 0x0000000e1a00720c */ /* 0x000fe20003fc4070 */
[----:B------:R-:W-:Y:S01]  /*13c0*/  IMAD.MOV R7, RZ, RZ, -R7 ;  /* 0x000000ffff077224 */ /* 0x000fe200078e0a07 */
[----:B------:R-:W-:Y:S01]  /*13d0*/  ISETP.GE.AND P2, PT, R8, RZ, PT ;  /* 0x000000ff0800720c */ /* 0x000fe20003f46270 */
[----:B------:R-:W-:Y:S01]  /*13e0*/  @!P4 IMAD.MOV R10, RZ, RZ, -R10 ;  /* 0x000000ffff0ac224 */ /* 0x000fe200078e0a0a */
[----:B------:R-:W-:Y:S01]  /*13f0*/  ISETP.GE.AND P4, PT, R0, RZ, PT ;  /* 0x000000ff0000720c */ /* 0x000fe20003f86270 */
[C---:B------:R-:W-:Y:S01]  /*1400*/  IMAD R13, R26.reuse, R6, R13 ;  /* 0x000000061a0d7224 */ /* 0x040fe200078e020d */
[C---:B------:R-:W-:Y:S01]  /*1410*/  IADD3 R0, R27.reuse, 0xd0, RZ ;  /* 0x000000d01b007810 */ /* 0x040fe20007ffe0ff */
[----:B------:R-:W-:Y:S01]  /*1420*/  IMAD R15, R26, R7, R15 ;  /* 0x000000071a0f7224 */ /* 0x000fe200078e020f */
[----:B------:R0:W-:Y:S01]  /*1430*/  STL [R1+0xc0], R10 ;  /* 0x0000c00a01007387 */ /* 0x0001e20000100800 */
[----:B------:R-:W-:Y:S01]  /*1440*/  IMAD.MOV.U32 R12, RZ, RZ, R3 ;  /* 0x000000ffff0c7224 */ /* 0x000fe200078e0003 */
[----:B------:R-:W-:Y:S01]  /*1450*/  IADD3 R8, R27, 0xc8, RZ ;  /* 0x000000c81b087810 */ /* 0x000fe20007ffe0ff */
[--C-:B------:R-:W-:Y:S01]  /*1460*/  @!P0 IMAD.IADD R16, R16, 0x1, -R26.reuse ;  /* 0x0000000110108824 */ /* 0x100fe200078e0a1a */
[----:B------:R1:W-:Y:S01]  /*1470*/  STL [R1+0xac], R9 ;  /* 0x0000ac0901007387 */ /* 0x0003e20000100800 */
[----:B------:R-:W-:Y:S01]  /*1480*/  @!P6 IMAD.IADD R14, R14, 0x1, -R26 ;  /* 0x000000010e0ee824 */ /* 0x000fe200078e0a1a */
[C---:B------:R-:W-:Y:S01]  /*1490*/  ISETP.GT.U32.AND P6, PT, R26.reuse, R13, PT ;  /* 0x0000000d1a00720c */ /* 0x040fe20003fc4070 */
[----:B------:R-:W-:Y:S01]  /*14a0*/  @!P1 IMAD.MOV R12, RZ, RZ, -R12 ;  /* 0x000000ffff0c9224 */ /* 0x000fe200078e0a0c */
[C---:B------:R-:W-:Y:S01]  /*14b0*/  ISETP.GT.U32.AND P1, PT, R26.reuse, R15, PT ;  /* 0x0000000f1a00720c */ /* 0x040fe20003f24070 */
[----:B------:R-:W-:Y:S01]  /*14c0*/  IMAD.MOV.U32 R19, RZ, RZ, R14 ;  /* 0x000000ffff137224 */ /* 0x000fe200078e000e */
[----:B------:R-:W-:Y:S01]  /*14d0*/  ISETP.GT.U32.AND P0, PT, R26, R16, PT ;  /* 0x000000101a00720c */ /* 0x000fe20003f04070 */
[----:B0-----:R-:W-:Y:S01]  /*14e0*/  IMAD.MOV.U32 R10, RZ, RZ, R5 ;  /* 0x000000ffff0a7224 */ /* 0x001fe200078e0005 */
[----:B------:R0:W-:Y:S01]  /*14f0*/  STL [R1+0xa8], R12 ;  /* 0x0000a80c01007387 */ /* 0x0001e20000100800 */
[----:B------:R-:W-:Y:S01]  /*1500*/  IABS R5, R11 ;  /* 0x0000000b00057213 */ /* 0x000fe20000000000 */
[----:B------:R-:W-:Y:S01]  /*1510*/  @!P5 IMAD.MOV R19, RZ, RZ, -R19 ;  /* 0x000000ffff13d224 */ /* 0x000fe200078e0a13 */
[----:B-1----:R-:W-:Y:S01]  /*1520*/  IABS R9, R0 ;  /* 0x0000000000097213 */ /* 0x002fe20000000000 */
[----:B------:R-:W-:Y:S01]  /*1530*/  @!P3 IMAD.MOV R10, RZ, RZ, -R10 ;  /* 0x000000ffff0ab224 */ /* 0x000fe200078e0a0a */
[----:B------:R-:W-:-:S02]  /*1540*/  ISETP.GE.AND P3, PT, R4, RZ, PT ;  /* 0x000000ff0400720c */ /* 0x000fc40003f66270 */
[--C-:B------:R-:W-:Y:S01]  /*1550*/  @!P6 IMAD.IADD R13, R13, 0x1, -R26.reuse ;  /* 0x000000010d0de824 */ /* 0x100fe200078e0a1a */
[C---:B------:R-:W-:Y:S01]  /*1560*/  IADD3 R4, R27.reuse, 0xc4, RZ ;  /* 0x000000c41b047810 */ /* 0x040fe20007ffe0ff */
[----:B------:R-:W-:Y:S01]  /*1570*/  IMAD.HI.U32 R7, R2, R9, RZ ;  /* 0x0000000902077227 */ /* 0x000fe200078e00ff */
[----:B0-----:R-:W-:Y:S01]  /*1580*/  IADD3 R12, R27, 0xcc, RZ ;  /* 0x000000cc1b0c7810 */ /* 0x001fe20007ffe0ff */
[----:B------:R0:W-:Y:S01]  /*1590*/  STL [R1+0xa4], R10 ;  /* 0x0000a40a01007387 */ /* 0x0001e20000100800 */
[C---:B------:R-:W-:Y:S01]  /*15a0*/  ISETP.GT.U32.AND P6, PT, R26.reuse, R13, PT ;  /* 0x0000000d1a00720c */ /* 0x040fe20003fc4070 */
[----:B------:R-:W-:Y:S01]  /*15b0*/  IMAD.MOV R7, RZ, RZ, -R7 ;  /* 0x000000ffff077224 */ /* 0x000fe200078e0a07 */
[----:B------:R-:W-:Y:S01]  /*15c0*/  IABS R3, R12 ;  /* 0x0000000c00037213 */ /* 0x000fe20000000000 */
[--C-:B------:R-:W-:Y:S01]  /*15d0*/  @!P1 IMAD.IADD R15, R15, 0x1, -R26.reuse ;  /* 0x000000010f0f9824 */ /* 0x100fe200078e0a1a */
[----:B------:R-:W-:Y:S01]  /*15e0*/  STL [R1+0xa0], R19 ;  /* 0x0000a01301007387 */ /* 0x000fe20000100800 */
[----:B------:R-:W-:Y:S01]  /*15f0*/  IMAD R9, R26, R7, R9 ;  /* 0x000000071a097224 */ /* 0x000fe200078e0209 */
[----:B------:R-:W-:Y:S01]  /*1600*/  IABS R7, R4 ;  /* 0x0000000400077213 */ /* 0x000fe20000000000 */
[----:B------:R-:W-:Y:S01]  /*1610*/  @!P0 IMAD.IADD R16, R16, 0x1, -R26 ;  /* 0x0000000110108824 */ /* 0x000fe200078e0a1a */
[----:B------:R-:W-:Y:S01]  /*1620*/  ISETP.GT.U32.AND P1, PT, R26, R15, PT ;  /* 0x0000000f1a00720c */ /* 0x000fe20003f24070 */
[----:B------:R-:W-:Y:S01]  /*1630*/  IMAD.HI.U32 R17, R2, R3, RZ ;  /* 0x0000000302117227 */ /* 0x000fe200078e00ff */
[----:B------:R-:W-:-:S02]  /*1640*/  ISETP.GT.U32.AND P0, PT, R26, R9, PT ;  /* 0x000000091a00720c */ /* 0x000fc40003f04070 */
[----:B0-----:R-:W-:Y:S01]  /*1650*/  IABS R10, R8 ;  /* 0x00000008000a7213 */ /* 0x001fe20000000000 */
[----:B------:R-:W-:Y:S02]  /*1660*/  IMAD.MOV R17, RZ, RZ, -R17 ;  /* 0x000000ffff117224 */ /* 0x000fe400078e0a11 */
[----:B------:R-:W-:Y:S02]  /*1670*/  @!P6 IMAD.IADD R13, R13, 0x1, -R26 ;  /* 0x000000010d0de824 */ /* 0x000fe400078e0a1a */
[----:B------:R-:W-:Y:S02]  /*1680*/  IMAD R3, R26, R17, R3 ;  /* 0x000000111a037224 */ /* 0x000fe400078e0203 */
[----:B------:R-:W-:-:S03]  /*1690*/  IMAD.HI.U32 R17, R2, R5, RZ ;  /* 0x0000000502117227 */ /* 0x000fc600078e00ff */
[----:B------:R-:W-:Y:S01]  /*16a0*/  ISETP.GT.U32.AND P6, PT, R26, R3, PT ;  /* 0x000000031a00720c */ /* 0x000fe20003fc4070 */
[--C-:B------:R-:W-:Y:S01]  /*16b0*/  @!P1 IMAD.IADD R15, R15, 0x1, -R26.reuse ;  /* 0x000000010f0f9824 */ /* 0x100fe200078e0a1a */
[----:B------:R-:W-:Y:S01]  /*16c0*/  ISETP.GE.AND P1, PT, R0, RZ, PT ;  /* 0x000000ff0000720c */ /* 0x000fe20003f26270 */
[----:B------:R-:W-:Y:S01]  /*16d0*/  @!P0 IMAD.IADD R9, R9, 0x1, -R26 ;  /* 0x0000000109098824 */ /* 0x000fe200078e0a1a */
[----:B------:R-:W-:Y:S01]  /*16e0*/  ISETP.GE.AND P0, PT, R12, RZ, PT ;  /* 0x000000ff0c00720c */ /* 0x000fe20003f06270 */
[----:B------:R-:W-:-:S03]  /*16f0*/  IMAD.HI.U32 R0, R2, R7, RZ ;  /* 0x0000000702007227 */ /* 0x000fc600078e00ff */
[----:B------:R-:W-:Y:S01]  /*1700*/  ISETP.GT.U32.AND P5, PT, R26, R9, PT ;  /* 0x000000091a00720c */ /* 0x000fe20003fa4070 */
[----:B------:R-:W-:Y:S02]  /*1710*/  IMAD.MOV R0, RZ, RZ, -R0 ;  /* 0x000000ffff007224 */ /* 0x000fe400078e0a00 */
[----:B------:R-:W-:-:S04]  /*1720*/  IMAD.HI.U32 R6, R2, R10, RZ ;  /* 0x0000000a02067227 */ /* 0x000fc800078e00ff */
[----:B------:R-:W-:Y:S02]  /*1730*/  IMAD.MOV R12, RZ, RZ, -R17 ;  /* 0x000000ffff0c7224 */ /* 0x000fe400078e0a11 */
[C---:B------:R-:W-:Y:S01]  /*1740*/  IMAD R7, R26.reuse, R0, R7 ;  /* 0x000000001a077224 */ /* 0x040fe200078e0207 */
[----:B------:R-:W-:Y:S01]  /*1750*/  IADD3 R0, R27, 0xb8, RZ ;  /* 0x000000b81b007810 */ /* 0x000fe20007ffe0ff */
[----:B------:R-:W-:Y:S02]  /*1760*/  IMAD.MOV R6, RZ, RZ, -R6 ;  /* 0x000000ffff067224 */ /* 0x000fe400078e0a06 */
[----:B------:R-:W-:Y:S01]  /*1770*/  @!P6 IMAD.IADD R3, R3, 0x1, -R26 ;  /* 0x000000010303e824 */ /* 0x000fe200078e0a1a */
[----:B------:R-:W-:Y:S01]  /*1780*/  IABS R14, R0 ;  /* 0x00000000000e7213 */ /* 0x000fe20000000000 */
[C---:B------:R-:W-:Y:S02]  /*1790*/  IMAD R5, R26.reuse, R12, R5 ;  /* 0x0000000c1a057224 */ /* 0x040fe400078e0205 */
[----:B------:R-:W-:Y:S01]  /*17a0*/  @!P2 IMAD.MOV R15, RZ, RZ, -R15 ;  /* 0x000000ffff0fa224 */ /* 0x000fe200078e0a0f */
[C---:B------:R-:W-:Y:S01]  /*17b0*/  ISETP.GT.U32.AND P2, PT, R26.reuse, R7, PT ;  /* 0x000000071a00720c */ /* 0x040fe20003f44070 */
[C---:B------:R-:W-:Y:S01]  /*17c0*/  IMAD R10, R26.reuse, R6, R10 ;  /* 0x000000061a0a7224 */ /* 0x040fe200078e020a */
[----:B------:R-:W-:Y:S01]  /*17d0*/  IADD3 R6, R27, 0xbc, RZ ;  /* 0x000000bc1b067810 */ /* 0x000fe20007ffe0ff */
[----:B------:R-:W-:Y:S01]  /*17e0*/  @!P5 IMAD.IADD R9, R9, 0x1, -R26 ;  /* 0x000000010909d824 */ /* 0x000fe200078e0a1a */
[C---:B------:R-:W-:Y:S01]  /*17f0*/  ISETP.GT.U32.AND P6, PT, R26.reuse, R3, PT ;  /* 0x000000031a00720c */ /* 0x040fe20003fc4070 */
[----:B------:R-:W-:Y:S01]  /*1800*/  IMAD.MOV.U32 R18, RZ, RZ, R16 ;  /* 0x000000ffff127224 */ /* 0x000fe200078e0010 */
[C---:B------:R-:W-:Y:S01]  /*1810*/  ISETP.GT.U32.AND P5, PT, R26.reuse, R5, PT ;  /* 0x000000051a00720c */ /* 0x040fe20003fa4070 */
[----:B------:R-:W-:Y:S01]  /*1820*/  IMAD.MOV.U32 R16, RZ, RZ, R13 ;  /* 0x000000ffff107224 */ /* 0x000fe200078e000d */
[----:B------:R-:W-:Y:S01]  /*1830*/  IABS R12, R6 ;  /* 0x00000006000c7213 */ /* 0x000fe20000000000 */
[----:B------:R-:W-:Y:S01]  /*1840*/  @!P4 IMAD.MOV R18, RZ, RZ, -R18 ;  /* 0x000000ffff12c224 */ /* 0x000fe200078e0a12 */
[----:B------:R-:W-:Y:S01]  /*1850*/  ISETP.GT.U32.AND P4, PT, R26, R10, PT ;  /* 0x0000000a1a00720c */ /* 0x000fe20003f84070 */
[----:B------:R-:W-:Y:S01]  /*1860*/  @!P3 IMAD.MOV R16, RZ, RZ, -R16 ;  /* 0x000000ffff10b224 */ /* 0x000fe200078e0a10 */
[----:B------:R-:W-:Y:S01]  /*1870*/  ISETP.GE.AND P3, PT, R8, RZ, PT ;  /* 0x000000ff0800720c */ /* 0x000fe20003f66270 */
[----:B------:R-:W-:Y:S01]  /*1880*/  IMAD.HI.U32 R13, R2, R12, RZ ;  /* 0x0000000c020d7227 */ /* 0x000fe200078e00ff */
[----:B------:R-:W-:Y:S03]  /*1890*/  STL [R1+0x9c], R18 ;  /* 0x00009c1201007387 */ /* 0x000fe60000100800 */
[----:B------:R-:W-:Y:S01]  /*18a0*/  @!P2 IMAD.IADD R7, R7, 0x1, -R26 ;  /* 0x000000010707a824 */ /* 0x000fe200078e0a1a */
[----:B------:R0:W-:Y:S01]  /*18b0*/  STL [R1+0x98], R15 ;  /* 0x0000980f01007387 */ /* 0x0001e20000100800 */
[----:B------:R-:W-:-:S02]  /*18c0*/  IMAD.MOV R13, RZ, RZ, -R13 ;  /* 0x000000ffff0d7224 */ /* 0x000fc400078e0a0d */
[----:B------:R-:W-:Y:S01]  /*18d0*/  IMAD.MOV.U32 R8, RZ, RZ, R14 ;  /* 0x000000ffff087224 */ /* 0x000fe200078e000e */
[----:B------:R-:W-:Y:S01]  /*18e0*/  STL [R1+0x94], R16 ;  /* 0x0000941001007387 */ /* 0x000fe20000100800 */
[--C-:B------:R-:W-:Y:S01]  /*18f0*/  @!P6 IMAD.IADD R3, R3, 0x1, -R26.reuse ;  /* 0x000000010303e824 */ /* 0x100fe200078e0a1a */
[----:B------:R-:W-:Y:S01]  /*1900*/  ISETP.GE.AND P6, PT, R4, RZ, PT ;  /* 0x000000ff0400720c */ /* 0x000fe20003fc6270 */
[----:B------:R-:W-:Y:S01]  /*1910*/  @!P5 IMAD.IADD R5, R5, 0x1, -R26 ;  /* 0x000000010505d824 */ /* 0x000fe200078e0a1a */
[C---:B------:R-:W-:Y:S01]  /*1920*/  ISETP.GT.U32.AND P5, PT, R26.reuse, R7, PT ;  /* 0x000000071a00720c */ /* 0x040fe20003fa4070 */
[----:B------:R-:W-:Y:S02]  /*1930*/  IMAD R4, R26, R13, R12 ;  /* 0x0000000d1a047224 */ /* 0x000fe400078e020c */
[----:B------:R-:W-:-:S04]  /*1940*/  IMAD.HI.U32 R12, R2, R8, RZ ;  /* 0x00000008020c7227 */ /* 0x000fc800078e00ff */
[----:B0-----:R-:W-:Y:S02]  /*1950*/  IMAD.MOV.U32 R15, RZ, RZ, R9 ;  /* 0x000000ffff0f7224 */ /* 0x001fe400078e0009 */
[----:B------:R-:W-:Y:S02]  /*1960*/  IMAD.MOV R9, RZ, RZ, -R12 ;  /* 0x000000ffff097224 */ /* 0x000fe400078e0a0c */
[----:B------:R-:W-:Y:S01]  /*1970*/  IMAD.MOV.U32 R13, RZ, RZ, R3 ;  /* 0x000000ffff0d7224 */ /* 0x000fe200078e0003 */
[----:B------:R-:W-:Y:S01]  /*1980*/  IADD3 R3, R27, 0xb0, RZ ;  /* 0x000000b01b037810 */ /* 0x000fe20007ffe0ff */
[----:B------:R-:W-:Y:S01]  /*1990*/  @!P4 IMAD.IADD R10, R10, 0x1, -R26 ;  /* 0x000000010a0ac824 */ /* 0x000fe200078e0a1a */
[----:B------:R-:W-:Y:S01]  /*19a0*/  ISETP.GE.AND P4, PT, R11, RZ, PT ;  /* 0x000000ff0b00720c */ /* 0x000fe20003f86270 */
[C---:B------:R-:W-:Y:S01]  /*19b0*/  IMAD R8, R26.reuse, R9, R8 ;  /* 0x000000091a087224 */ /* 0x040fe200078e0208 */
[----:B------:R-:W-:Y:S01]  /*19c0*/  IADD3 R11, R27, 0xb4, RZ ;  /* 0x000000b41b0b7810 */ /* 0x000fe20007ffe0ff */
[----:B------:R-:W-:Y:S01]  /*19d0*/  @!P0 IMAD.MOV R13, RZ, RZ, -R13 ;  /* 0x000000ffff0d8224 */ /* 0x000fe200078e0a0d */
[C---:B------:R-:W-:Y:S01]  /*19e0*/  ISETP.GT.U32.AND P0, PT, R26.reuse, R4, PT ;  /* 0x000000041a00720c */ /* 0x040fe20003f04070 */
[----:B------:R-:W-:Y:S01]  /*19f0*/  @!P1 IMAD.MOV R15, RZ, RZ, -R15 ;  /* 0x000000ffff0f9224 */ /* 0x000fe200078e0a0f */
[C---:B------:R-:W-:Y:S01]  /*1a00*/  ISETP.GT.U32.AND P1, PT, R26.reuse, R5, PT ;  /* 0x000000051a00720c */ /* 0x040fe20003f24070 */
[----:B------:R-:W-:Y:S01]  /*1a10*/  @!P5 IMAD.IADD R7, R7, 0x1, -R26 ;  /* 0x000000010707d824 */ /* 0x000fe200078e0a1a */
[----:B------:R-:W-:-:S02]  /*1a20*/  ISETP.GT.U32.AND P2, PT, R26, R10, PT ;  /* 0x0000000a1a00720c */ /* 0x000fc40003f44070 */
[----:B------:R-:W-:Y:S01]  /*1a30*/  IABS R12, R11 ;  /* 0x0000000b000c7213 */ /* 0x000fe20000000000 */
[----:B------:R-:W-:Y:S01]  /*1a40*/  STL [R1+0x90], R15 ;  /* 0x0000900f01007387 */ /* 0x000fe20000100800 */
[----:B------:R-:W-:Y:S01]  /*1a50*/  ISETP.GT.U32.AND P5, PT, R26, R8, PT ;  /* 0x000000081a00720c */ /* 0x000fe20003fa4070 */
[----:B------:R-:W-:Y:S01]  /*1a60*/  @!P6 IMAD.MOV R7, RZ, RZ, -R7 ;  /* 0x000000ffff07e224 */ /* 0x000fe200078e0a07 */
[----:B------:R-:W-:Y:S01]  /*1a70*/  IABS R9, R3 ;  /* 0x0000000300097213 */ /* 0x000fe20000000000 */
[----:B------:R0:W-:Y:S02]  /*1a80*/  STL [R1+0x88], R13 ;  /* 0x0000880d01007387 */ /* 0x0001e40000100800 */
[--C-:B------:R-:W-:Y:S01]  /*1a90*/  @!P0 IMAD.IADD R4, R4, 0x1, -R26.reuse ;  /* 0x0000000104048824 */ /* 0x100fe200078e0a1a */
[----:B------:R-:W-:Y:S01]  /*1aa0*/  ISETP.GE.AND P0, PT, R11, RZ, PT ;  /* 0x000000ff0b00720c */ /* 0x000fe20003f06270 */
[--C-:B------:R-:W-:Y:S01]  /*1ab0*/  @!P1 IMAD.IADD R5, R5, 0x1, -R26.reuse ;  /* 0x0000000105059824 */ /* 0x100fe200078e0a1a */
[----:B------:R-:W-:Y:S01]  /*1ac0*/  ISETP.GE.AND P1, PT, R0, RZ, PT ;  /* 0x000000ff0000720c */ /* 0x000fe20003f26270 */
[----:B------:R-:W-:Y:S01]  /*1ad0*/  @!P2 IMAD.IADD R10, R10, 0x1, -R26 ;  /* 0x000000010a0aa824 */ /* 0x000fe200078e0a1a */
[----:B------:R-:W-:Y:S01]  /*1ae0*/  IADD3 R0, R27, 0xac, RZ ;  /* 0x000000ac1b007810 */ /* 0x000fe20007ffe0ff */
[----:B------:R-:W-:Y:S01]  /*1af0*/  IMAD.MOV.U32 R11, RZ, RZ, R5 ;  /* 0x000000ffff0b7224 */ /* 0x000fe200078e0005 */
[----:B------:R-:W-:Y:S01]  /*1b00*/  ISETP.GE.AND P2, PT, R6, RZ, PT ;  /* 0x000000ff0600720c */ /* 0x000fe20003f46270 */
[----:B0-----:R-:W-:-:S04]  /*1b10*/  IMAD.HI.U32 R13, R2, R12, RZ ;  /* 0x0000000c020d7227 */ /* 0x001fc800078e00ff */
[----:B------:R-:W-:Y:S02]  /*1b20*/  IMAD.MOV R13, RZ, RZ, -R13 ;  /* 0x000000ffff0d7224 */ /* 0x000fe400078e0a0d */
[----:B------:R-:W-:Y:S01]  /*1b30*/  @!P5 IMAD.IADD R8, R8, 0x1, -R26 ;  /* 0x000000010808d824 */ /* 0x000fe200078e0a1a */
[C---:B------:R-:W-:Y:S01]  /*1b40*/  ISETP.GT.U32.AND P5, PT, R26.reuse, R4, PT ;  /* 0x000000041a00720c */ /* 0x040fe20003fa4070 */
[----:B------:R-:W-:Y:S02]  /*1b50*/  IMAD R12, R26, R13, R12 ;  /* 0x0000000d1a0c7224 */ /* 0x000fe400078e020c */
[----:B------:R-:W-:-:S03]  /*1b60*/  IMAD.HI.U32 R6, R2, R9, RZ ;  /* 0x0000000902067227 */ /* 0x000fc600078e00ff */
[C---:B------:R-:W-:Y:S01]  /*1b70*/  ISETP.GT.U32.AND P6, PT, R26.reuse, R12, PT ;  /* 0x0000000c1a00720c */ /* 0x040fe20003fc4070 */
[----:B------:R-:W-:Y:S01]  /*1b80*/  IMAD.MOV.U32 R14, RZ, RZ, R10 ;  /* 0x000000ffff0e7224 */ /* 0x000fe200078e000a */
[----:B------:R-:W-:Y:S01]  /*1b90*/  IABS R10, R0 ;  /* 0x00000000000a7213 */ /* 0x000fe20000000000 */
[----:B------:R-:W-:Y:S02]  /*1ba0*/  IMAD.MOV R6, RZ, RZ, -R6 ;  /* 0x000000ffff067224 */ /* 0x000fe400078e0a06 */
[----:B------:R-:W-:Y:S01]  /*1bb0*/  @!P3 IMAD.MOV R14, RZ, RZ, -R14 ;  /* 0x000000ffff0eb224 */ /* 0x000fe200078e0a0e */
[----:B------:R-:W-:Y:S01]  /*1bc0*/  ISETP.GT.U32.AND P3, PT, R26, R8, PT ;  /* 0x000000081a00720c */ /* 0x000fe20003f64070 */
[----:B------:R-:W-:-:S03]  /*1bd0*/  IMAD.HI.U32 R5, R2, R10, RZ ;  /* 0x0000000a02057227 */ /* 0x000fc600078e00ff */
[----:B------:R-:W-:Y:S01]  /*1be0*/  STL [R1+0x84], R14 ;  /* 0x0000840e01007387 */ /* 0x000fe20000100800 */
[----:B------:R-:W-:Y:S02]  /*1bf0*/  IMAD R9, R26, R6, R9 ;  /* 0x000000061a097224 */ /* 0x000fe400078e0209 */
[----:B------:R-:W-:Y:S01]  /*1c00*/  @!P4 IMAD.MOV R11, RZ, RZ, -R11 ;  /* 0x000000ffff0bc224 */ /* 0x000fe200078e0a0b */
[----:B------:R-:W-:Y:S01]  /*1c10*/  ISETP.GE.AND P4, PT, R3, RZ, PT ;  /* 0x000000ff0300720c */ /* 0x000fe20003f86270 */
[----:B------:R-:W-:Y:S01]  /*1c20*/  IMAD.MOV R6, RZ, RZ, -R5 ;  /* 0x000000ffff067224 */ /* 0x000fe200078e0a05 */
[----:B------:R-:W-:Y:S01]  /*1c30*/  IADD3 R3, R27, 0xa8, RZ ;  /* 0x000000a81b037810 */ /* 0x000fe20007ffe0ff */
[----:B------:R-:W-:Y:S01]  /*1c40*/  @!P5 IMAD.IADD R4, R4, 0x1, -R26 ;  /* 0x000000010404d824 */ /* 0x000fe200078e0a1a */
[----:B------:R0:W-:Y:S01]  /*1c50*/  STL [R1+0x80], R7 ;  /* 0x0000800701007387 */ /* 0x0001e20000100800 */
[C---:B------:R-:W-:Y:S01]  /*1c60*/  ISETP.GT.U32.AND P5, PT, R26.reuse, R9, PT ;  /* 0x000000091a00720c */ /* 0x040fe20003fa4070 */
[----:B------:R-:W-:Y:S01]  /*1c70*/  IMAD R10, R26, R6, R10 ;  /* 0x000000061a0a7224 */ /* 0x000fe200078e020a */
[----:B------:R-:W-:Y:S01]  /*1c80*/  IABS R5, R3 ;  /* 0x0000000300057213 */ /* 0x000fe20000000000 */
[----:B------:R1:W-:Y:S01]  /*1c90*/  STL [R1+0x7c], R11 ;  /* 0x00007c0b01007387 */ /* 0x0003e20000100800 */
[----:B------:R-:W-:-:S02]  /*1ca0*/  @!P6 IMAD.IADD R12, R12, 0x1, -R26 ;  /* 0x000000010c0ce824 */ /* 0x000fc400078e0a1a */
[----:B------:R-:W-:Y:S01]  /*1cb0*/  ISETP.GT.U32.AND P6, PT, R26, R10, PT ;  /* 0x0000000a1a00720c */ /* 0x000fe20003fc4070 */
[----:B------:R-:W-:Y:S01]  /*1cc0*/  @!P3 IMAD.IADD R8, R8, 0x1, -R26 ;  /* 0x000000010808b824 */ /* 0x000fe200078e0a1a */
[----:B------:R-:W-:Y:S02]  /*1cd0*/  ISETP.GE.AND P3, PT, R0, RZ, PT ;  /* 0x000000ff0000720c */ /* 0x000fe40003f66270 */
[C---:B------:R-:W-:Y:S01]  /*1ce0*/  IADD3 R0, R27.reuse, 0xa4, RZ ;  /* 0x000000a41b007810 */ /* 0x040fe20007ffe0ff */
[----:B------:R-:W-:Y:S01]  /*1cf0*/  @!P1 IMAD.MOV R8, RZ, RZ, -R8 ;  /* 0x000000ffff089224 */ /* 0x000fe200078e0a08 */
[----:B0-----:R-:W-:Y:S01]  /*1d00*/  IADD3 R7, R27, 0xa0, RZ ;  /* 0x000000a01b077810 */ /* 0x001fe20007ffe0ff */
[----:B-1----:R-:W-:Y:S01]  /*1d10*/  IMAD.MOV.U32 R11, RZ, RZ, R4 ;  /* 0x000000ffff0b7224 */ /* 0x002fe200078e0004 */
[----:B------:R-:W-:Y:S01]  /*1d20*/  IABS R6, R0 ;  /* 0x0000000000067213 */ /* 0x000fe20000000000 */
[----:B------:R-:W-:Y:S01]  /*1d30*/  IMAD.HI.U32 R4, R2, R5, RZ ;  /* 0x0000000502047227 */ /* 0x000fe200078e00ff */
[----:B------:R-:W-:-:S02]  /*1d40*/  ISETP.GE.AND P1, PT, R3, RZ, PT ;  /* 0x000000ff0300720c */ /* 0x000fc40003f26270 */
[----:B------:R-:W-:Y:S01]  /*1d50*/  IABS R3, R7 ;  /* 0x0000000700037213 */ /* 0x000fe20000000000 */
[----:B------:R-:W-:Y:S01]  /*1d60*/  @!P2 IMAD.MOV R11, RZ, RZ, -R11 ;  /* 0x000000ffff0ba224 */ /* 0x000fe200078e0a0b */
[C---:B------:R-:W-:Y:S01]  /*1d70*/  ISETP.GT.U32.AND P2, PT, R26.reuse, R12, PT ;  /* 0x0000000c1a00720c */ /* 0x040fe20003f44070 */
[----:B------:R-:W-:Y:S02]  /*1d80*/  IMAD.MOV R4, RZ, RZ, -R4 ;  /* 0x000000ffff047224 */ /* 0x000fe400078e0a04 */
[--C-:B------:R-:W-:Y:S01]  /*1d90*/  @!P5 IMAD.IADD R9, R9, 0x1, -R26.reuse ;  /* 0x000000010909d824 */ /* 0x100fe200078e0a1a */
[----:B------:R0:W-:Y:S01]  /*1da0*/  STL [R1+0x78], R11 ;  /* 0x0000780b01007387 */ /* 0x0001e20000100800 */
[----:B------:R-:W-:Y:S01]  /*1db0*/  IMAD R5, R26, R4, R5 ;  /* 0x000000041a057224 */ /* 0x000fe200078e0205 */
[----:B------:R-:W-:Y:S01]  /*1dc0*/  IADD3 R4, R27, 0x9c, RZ ;  /* 0x0000009c1b047810 */ /* 0x000fe20007ffe0ff */
[--C-:B------:R-:W-:Y:S01]  /*1dd0*/  @!P6 IMAD.IADD R10, R10, 0x1, -R26.reuse ;  /* 0x000000010a0ae824 */ /* 0x100fe200078e0a1a */
[C---:B------:R-:W-:Y:S01]  /*1de0*/  ISETP.GT.U32.AND P5, PT, R26.reuse, R9, PT ;  /* 0x000000091a00720c */ /* 0x040fe20003fa4070 */
[----:B------:R1:W-:Y:S03]  /*1df0*/  STL [R1+0x68], R8 ;  /* 0x0000680801007387 */ /* 0x0003e60000100800 */
[----:B------:R-:W-:Y:S01]  /*1e00*/  ISETP.GT.U32.AND P6, PT, R26, R10, PT ;  /* 0x0000000a1a00720c */ /* 0x000fe20003fc4070 */
[----:B------:R-:W-:Y:S01]  /*1e10*/  @!P2 IMAD.IADD R12, R12, 0x1, -R26 ;  /* 0x000000010c0ca824 */ /* 0x000fe200078e0a1a */
[----:B------:R-:W-:Y:S01]  /*1e20*/  ISETP.GT.U32.AND P2, PT, R26, R5, PT ;  /* 0x000000051a00720c */ /* 0x000fe20003f44070 */
[----:B0-----:R-:W-:-:S04]  /*1e30*/  IMAD.HI.U32 R11, R2, R3, RZ ;  /* 0x00000003020b7227 */ /* 0x001fc800078e00ff */
[----:B-1----:R-:W-:-:S04]  /*1e40*/  IMAD.HI.U32 R8, R2, R6, RZ ;  /* 0x0000000602087227 */ /* 0x002fc800078e00ff */
[----:B------:R-:W-:Y:S02]  /*1e50*/  IMAD.MOV R8, RZ, RZ, -R8 ;  /* 0x000000ffff087224 */ /* 0x000fe400078e0a08 */
[----:B------:R-:W-:Y:S01]  /*1e60*/  @!P5 IMAD.IADD R9, R9, 0x1, -R26 ;  /* 0x000000010909d824 */ /* 0x000fe200078e0a1a */
[----:B------:R-:W-:Y:S01]  /*1e70*/  ISETP.GE.AND P5, PT, R0, RZ, PT ;  /* 0x000000ff0000720c */ /* 0x000fe20003fa6270 */
[----:B------:R-:W-:Y:S01]  /*1e80*/  IMAD R0, R26, R8, R6 ;  /* 0x000000081a007224 */ /* 0x000fe200078e0206 */
[----:B------:R-:W-:Y:S01]  /*1e90*/  IADD3 R6, R27, 0x98, RZ ;  /* 0x000000981b067810 */ /* 0x000fe20007ffe0ff */
[----:B------:R-:W-:Y:S01]  /*1ea0*/  IMAD.MOV R11, RZ, RZ, -R11 ;  /* 0x000000ffff0b7224 */ /* 0x000fe200078e0a0b */
[----:B------:R-:W-:Y:S01]  /*1eb0*/  IABS R8, R4 ;  /* 0x0000000400087213 */ /* 0x000fe20000000000 */
[----:B------:R-:W-:Y:S02]  /*1ec0*/  IMAD.MOV.U32 R13, RZ, RZ, R12 ;  /* 0x000000ffff0d7224 */ /* 0x000fe400078e000c */
[--C-:B------:R-:W-:Y:S01]  /*1ed0*/  @!P2 IMAD.IADD R5, R5, 0x1, -R26.reuse ;  /* 0x000000010505a824 */ /* 0x100fe200078e0a1a */
[----:B------:R-:W-:Y:S01]  /*1ee0*/  ISETP.GE.AND P2, PT, R7, RZ, PT ;  /* 0x000000ff0700720c */ /* 0x000fe20003f46270 */
[----:B------:R-:W-:Y:S01]  /*1ef0*/  @!P6 IMAD.IADD R10, R10, 0x1, -R26 ;  /* 0x000000010a0ae824 */ /* 0x000fe200078e0a1a */
[C---:B------:R-:W-:Y:S01]  /*1f00*/  ISETP.GT.U32.AND P6, PT, R26.reuse, R0, PT ;  /* 0x000000001a00720c */ /* 0x040fe20003fc4070 */
[----:B------:R-:W-:Y:S01]  /*1f10*/  @!P0 IMAD.MOV R13, RZ, RZ, -R13 ;  /* 0x000000ffff0d8224 */ /* 0x000fe200078e0a0d */
[C---:B------:R-:W-:Y:S01]  /*1f20*/  ISETP.GT.U32.AND P0, PT, R26.reuse, R5, PT ;  /* 0x000000051a00720c */ /* 0x040fe20003f04070 */
[C---:B------:R-:W-:Y:S01]  /*1f30*/  IMAD R3, R26.reuse, R11, R3 ;  /* 0x0000000b1a037224 */ /* 0x040fe200078e0203 */
[----:B------:R-:W-:Y:S01]  /*1f40*/  IABS R7, R6 ;  /* 0x0000000600077213 */ /* 0x000fe20000000000 */
[----:B------:R-:W-:Y:S01]  /*1f50*/  IMAD.MOV.U32 R12, RZ, RZ, R9 ;  /* 0x000000ffff0c7224 */ /* 0x000fe200078e0009 */
[----:B------:R-:W-:Y:S01]  /*1f60*/  STL [R1+0x64], R13 ;  /* 0x0000640d01007387 */ /* 0x000fe20000100800 */
[----:B------:R-:W-:Y:S01]  /*1f70*/  @!P3 IMAD.MOV R10, RZ, RZ, -R10 ;  /* 0x000000ffff0ab224 */ /* 0x000fe200078e0a0a */
[----:B------:R-:W-:Y:S01]  /*1f80*/  IADD3 R11, R27, 0x90, RZ ;  /* 0x000000901b0b7810 */ /* 0x000fe20007ffe0ff */
[----:B------:R-:W-:Y:S01]  /*1f90*/  @!P4 IMAD.MOV R12, RZ, RZ, -R12 ;  /* 0x000000ffff0cc224 */ /* 0x000fe200078e0a0c */
[----:B------:R-:W-:Y:S01]  /*1fa0*/  ISETP.GT.U32.AND P4, PT, R26, R3, PT ;  /* 0x000000031a00720c */ /* 0x000fe20003f84070 */
[----:B------:R-:W-:-:S03]  /*1fb0*/  IMAD.HI.U32 R9, R2, R8, RZ ;  /* 0x0000000802097227 */ /* 0x000fc600078e00ff */
[----:B------:R-:W-:Y:S01]  /*1fc0*/  STL [R1+0x5c], R12 ;  /* 0x00005c0c01007387 */ /* 0x000fe20000100800 */
[--C-:B------:R-:W-:Y:S01]  /*1fd0*/  @!P6 IMAD.IADD R0, R0, 0x1, -R26.reuse ;  /* 0x000000010000e824 */ /* 0x100fe200078e0a1a */
[----:B------:R-:W-:Y:S01]  /*1fe0*/  ISETP.GE.AND P6, PT, R4, RZ, PT ;  /* 0x000000ff0400720c */ /* 0x000fe20003fc6270 */
[----:B------:R-:W-:Y:S01]  /*1ff0*/  @!P0 IMAD.IADD R5, R5, 0x1, -R26 ;  /* 0x0000000105058824 */ /* 0x000fe200078e0a1a */
[----:B------:R0:W-:Y:S01]  /*2000*/  STL [R1+0x54], R10 ;  /* 0x0000540a01007387 */ /* 0x0001e20000100800 */
[----:B------:R-:W-:Y:S01]  /*2010*/  IMAD.MOV R9, RZ, RZ, -R9 ;  /* 0x000000ffff097224 */ /* 0x000fe200078e0a09 */
[----:B------:R-:W-:Y:S01]  /*2020*/  ISETP.GT.U32.AND P3, PT, R26, R0, PT ;  /* 0x000000001a00720c */ /* 0x000fe20003f64070 */
[----:B------:R-:W-:Y:S01]  /*2030*/  IMAD.HI.U32 R4, R2, R7, RZ ;  /* 0x0000000702047227 */ /* 0x000fe200078e00ff */
[----:B------:R-:W-:-:S03]  /*2040*/  ISETP.GE.AND P0, PT, R6, RZ, PT ;  /* 0x000000ff0600720c */ /* 0x000fc60003f06270 */
[----:B------:R-:W-:Y:S02]  /*2050*/  @!P4 IMAD.IADD R3, R3, 0x1, -R26 ;  /* 0x000000010303c824 */ /* 0x000fe400078e0a1a */
[C---:B------:R-:W-:Y:S02]  /*2060*/  IMAD R8, R26.reuse, R9, R8 ;  /* 0x000000091a087224 */ /* 0x040fe400078e0208 */
[----:B0-----:R-:W-:Y:S01]  /*2070*/  IMAD.MOV.U32 R10, RZ, RZ, R5 ;  /* 0x000000ffff0a7224 */ /* 0x001fe200078e0005 */
[----:B------:R-:W-:Y:S01]  /*2080*/  IADD3 R5, R27, 0x94, RZ ;  /* 0x000000941b057810 */ /* 0x000fe20007ffe0ff */
[----:B------:R-:W-:Y:S02]  /*2090*/  IMAD.MOV R4, RZ, RZ, -R4 ;  /* 0x000000ffff047224 */ /* 0x000fe400078e0a04 */
[----:B------:R-:W-:Y:S01]  /*20a0*/  @!P1 IMAD.MOV R10, RZ, RZ, -R10 ;  /* 0x000000ffff0a9224 */ /* 0x000fe200078e0a0a */
[C---:B------:R-:W-:Y:S01]  /*20b0*/  ISETP.GT.U32.AND P1, PT, R26.reuse, R3, PT ;  /* 0x000000031a00720c */ /* 0x040fe20003f24070 */
[----:B------:R-:W-:Y:S01]  /*20c0*/  IMAD R7, R26, R4, R7 ;  /* 0x000000041a077224 */ /* 0x000fe200078e0207 */
[----:B------:R-:W-:Y:S01]  /*20d0*/  ISETP.GE.AND P4, PT, R5, RZ, PT ;  /* 0x000000ff0500720c */ /* 0x000fe20003f86270 */
[----:B------:R-:W-:Y:S01]  /*20e0*/  @!P3 IMAD.IADD R0, R0, 0x1, -R26 ;  /* 0x000000010000b824 */ /* 0x000fe200078e0a1a */
[----:B------:R-:W-:Y:S01]  /*20f0*/  ISETP.GT.U32.AND P3, PT, R26, R8, PT ;  /* 0x000000081a00720c */ /* 0x000fe20003f64070 */
[----:B------:R0:W-:Y:S01]  /*2100*/  STL [R1+0x50], R10 ;  /* 0x0000500a01007387 */ /* 0x0001e20000100800 */
[----:B------:R-:W-:Y:S01]  /*2110*/  IABS R5, R5 ;  /* 0x0000000500057213 */ /* 0x000fe20000000000 */
[----:B------:R-:W-:Y:S01]  /*2120*/  IMAD.MOV.U32 R6, RZ, RZ, R0 ;  /* 0x000000ffff067224 */ /* 0x000fe200078e0000 */
[----:B------:R-:W-:-:S03]  /*2130*/  IADD3 R0, R27, 0x88, RZ ;  /* 0x000000881b007810 */ /* 0x000fc60007ffe0ff */
[----:B------:R-:W-:Y:S01]  /*2140*/  IMAD.MOV.U32 R4, RZ, RZ, R5 ;  /* 0x000000ffff047224 */ /* 0x000fe200078e0005 */
[----:B------:R-:W-:Y:S01]  /*2150*/  IADD3 R5, R27, 0x8c, RZ ;  /* 0x0000008c1b057810 */ /* 0x000fe20007ffe0ff */
[----:B------:R-:W-:Y:S01]  /*2160*/  @!P1 IMAD.IADD R3, R3, 0x1, -R26 ;  /* 0x0000000103039824 */ /* 0x000fe200078e0a1a */
[----:B------:R-:W-:Y:S01]  /*2170*/  ISETP.GT.U32.AND P1, PT, R26, R7, PT ;  /* 0x000000071a00720c */ /* 0x000fe20003f24070 */
[----:B------:R-:W-:Y:S01]  /*2180*/  IMAD.HI.U32 R9, R2, R4, RZ ;  /* 0x0000000402097227 */ /* 0x000fe200078e00ff */
[----:B------:R-:W-:-:S03]  /*2190*/  IABS R16, R5 ;  /* 0x0000000500107213 */ /* 0x000fc60000000000 */
[----:B------:R-:W-:Y:S02]  /*21a0*/  @!P3 IMAD.IADD R8, R8, 0x1, -R26 ;  /* 0x000000010808b824 */ /* 0x000fe400078e0a1a */
[----:B------:R-:W-:Y:S02]  /*21b0*/  IMAD.MOV R9, RZ, RZ, -R9 ;  /* 0x000000ffff097224 */ /* 0x000fe400078e0a09 */
[----:B------:R-:W-:Y:S01]  /*21c0*/  @!P5 IMAD.MOV R6, RZ, RZ, -R6 ;  /* 0x000000ffff06d224 */ /* 0x000fe200078e0a06 */
[----:B------:R-:W-:Y:S01]  /*21d0*/  ISETP.GE.AND P5, PT, R11, RZ, PT ;  /* 0x000000ff0b00720c */ /* 0x000fe20003fa6270 */
[C---:B------:R-:W-:Y:S01]  /*21e0*/  IMAD R4, R26.reuse, R9, R4 ;  /* 0x000000091a047224 */ /* 0x040fe200078e0204 */
[----:B------:R-:W-:Y:S01]  /*21f0*/  IABS R11, R11 ;  /* 0x0000000b000b7213 */ /* 0x000fe20000000000 */
[----:B------:R-:W-:Y:S01]  /*2200*/  @!P1 IMAD.IADD R7, R7, 0x1, -R26 ;  /* 0x0000000107079824 */ /* 0x000fe200078e0a1a */
[----:B------:R-:W-:Y:S01]  /*2210*/  ISETP.GT.U32.AND P3, PT, R26, R8, PT ;  /* 0x000000081a00720c */ /* 0x000fe20003f64070 */
[----:B------:R-:W-:Y:S01]  /*2220*/  IMAD.MOV.U32 R12, RZ, RZ, R3 ;  /* 0x000000ffff0c7224 */ /* 0x000fe200078e0003 */
[----:B------:R1:W-:Y:S01]  /*2230*/  STL [R1+0x4c], R6 ;  /* 0x00004c0601007387 */ /* 0x0003e20000100800 */
[----:B0-----:R-:W-:Y:S01]  /*2240*/  IMAD.HI.U32 R10, R2, R11, RZ ;  /* 0x0000000b020a7227 */ /* 0x001fe200078e00ff */
[----:B------:R-:W-:-:S03]  /*2250*/  ISETP.GT.U32.AND P1, PT, R26, R7, PT ;  /* 0x000000071a00720c */ /* 0x000fc60003f24070 */
[----:B------:R-:W-:Y:S01]  /*2260*/  @!P2 IMAD.MOV R12, RZ, RZ, -R12 ;  /* 0x000000ffff0ca224 */ /* 0x000fe200078e0a0c */
[----:B------:R-:W-:Y:S01]  /*2270*/  ISETP.GT.U32.AND P2, PT, R26, R4, PT ;  /* 0x000000041a00720c */ /* 0x000fe20003f44070 */
[----:B------:R-:W-:Y:S01]  /*2280*/  IMAD.HI.U32 R3, R2, R16, RZ ;  /* 0x0000001002037227 */ /* 0x000fe200078e00ff */
[----:B-1----:R-:W-:-:S03]  /*2290*/  IABS R6, R0 ;  /* 0x0000000000067213 */ /* 0x002fc60000000000 */
[----:B------:R-:W-:Y:S01]  /*22a0*/  IMAD.MOV R10, RZ, RZ, -R10 ;  /* 0x000000ffff0a7224 */ /* 0x000fe200078e0a0a */
[----:B------:R0:W-:Y:S01]  /*22b0*/  STL [R1+0x48], R12 ;  /* 0x0000480c01007387 */ /* 0x0001e20000100800 */
[----:B------:R-:W-:Y:S02]  /*22c0*/  IMAD.MOV R3, RZ, RZ, -R3 ;  /* 0x000000ffff037224 */ /* 0x000fe400078e0a03 */
[----:B------:R-:W-:Y:S01]  /*22d0*/  @!P3 IMAD.IADD R8, R8, 0x1, -R26 ;  /* 0x000000010808b824 */ /* 0x000fe200078e0a1a */
[----:B------:R-:W-:Y:S01]  /*22e0*/  ISETP.GE.AND P3, PT, R5, RZ, PT ;  /* 0x000000ff0500720c */ /* 0x000fe20003f66270 */
[C---:B------:R-:W-:Y:S01]  /*22f0*/  IMAD R11, R26.reuse, R10, R11 ;  /* 0x0000000a1a0b7224 */ /* 0x040fe200078e020b */
[C---:B------:R-:W-:Y:S01]  /*2300*/  IADD3 R5, R27.reuse, 0x84, RZ ;  /* 0x000000841b057810 */ /* 0x040fe20007ffe0ff */
[C---:B------:R-:W-:Y:S01]  /*2310*/  IMAD R16, R26.reuse, R3, R16 ;  /* 0x000000031a107224 */ /* 0x040fe200078e0210 */
[----:B------:R-:W-:Y:S01]  /*2320*/  IADD3 R3, R27, 0x80, RZ ;  /* 0x000000801b037810 */ /* 0x000fe20007ffe0ff */
[----:B------:R-:W-:Y:S01]  /*2330*/  @!P1 IMAD.IADD R7, R7, 0x1, -R26 ;  /* 0x0000000107079824 */ /* 0x000fe200078e0a1a */
[----:B------:R-:W-:Y:S01]  /*2340*/  ISETP.GT.U32.AND P1, PT, R26, R11, PT ;  /* 0x0000000b1a00720c */ /* 0x000fe20003f24070 */
[----:B------:R-:W-:Y:S01]  /*2350*/  IMAD.MOV.U32 R13, RZ, RZ, R8 ;  /* 0x000000ffff0d7224 */ /* 0x000fe200078e0008 */
[----:B------:R-:W-:Y:S01]  /*2360*/  IABS R15, R5 ;  /* 0x00000005000f7213 */ /* 0x000fe20000000000 */
[----:B------:R-:W-:Y:S01]  /*2370*/  @!P2 IMAD.IADD R4, R4, 0x1, -R26 ;  /* 0x000000010404a824 */ /* 0x000fe200078e0a1a */
[----:B------:R-:W-:Y:S01]  /*2380*/  IABS R14, R3 ;  /* 0x00000003000e7213 */ /* 0x000fe20000000000 */
[----:B------:R-:W-:Y:S01]  /*2390*/  @!P6 IMAD.MOV R13, RZ, RZ, -R13 ;  /* 0x000000ffff0de224 */ /* 0x000fe200078e0a0d */
[----:B------:R-:W-:Y:S01]  /*23a0*/  ISETP.GT.U32.AND P6, PT, R26, R16, PT ;  /* 0x000000101a00720c */ /* 0x000fe20003fc4070 */
[----:B------:R-:W-:Y:S01]  /*23b0*/  IMAD.HI.U32 R9, R2, R6, RZ ;  /* 0x0000000602097227 */ /* 0x000fe200078e00ff */
[----:B------:R-:W-:-:S02]  /*23c0*/  ISETP.GT.U32.AND P2, PT, R26, R4, PT ;  /* 0x000000041a00720c */ /* 0x000fc40003f44070 */
[----:B------:R1:W-:Y:S01]  /*23d0*/  STL [R1+0x3c], R13 ;  /* 0x00003c0d01007387 */ /* 0x0003e20000100800 */
[----:B------:R-:W-:Y:S01]  /*23e0*/  IMAD.MOV R9, RZ, RZ, -R9 ;  /* 0x000000ffff097224 */ /* 0x000fe200078e0a09 */
[----:B------:R-:W-:Y:S01]  /*23f0*/  IADD3 R10, R27, 0x78, RZ ;  /* 0x000000781b0a7810 */ /* 0x000fe20007ffe0ff */
[----:B------:R-:W-:Y:S01]  /*2400*/  @!P1 IMAD.IADD R11, R11, 0x1, -R26 ;  /* 0x000000010b0b9824 */ /* 0x000fe200078e0a1a */
[----:B------:R-:W-:Y:S01]  /*2410*/  ISETP.GE.AND P1, PT, R5, RZ, PT ;  /* 0x000000ff0500720c */ /* 0x000fe20003f26270 */
[----:B0-----:R-:W-:Y:S01]  /*2420*/  IMAD.MOV.U32 R12, RZ, RZ, R7 ;  /* 0x000000ffff0c7224 */ /* 0x001fe200078e0007 */
[----:B------:R-:W-:Y:S01]  /*2430*/  IADD3 R5, R27, 0x70, RZ ;  /* 0x000000701b057810 */ /* 0x000fe20007ffe0ff */
[----:B------:R-:W-:Y:S01]  /*2440*/  IMAD R6, R26, R9, R6 ;  /* 0x000000091a067224 */ /* 0x000fe200078e0206 */
[----:B------:R-:W-:Y:S01]  /*2450*/  IABS R9, R10 ;  /* 0x0000000a00097213 */ /* 0x000fe20000000000 */
[----:B------:R-:W-:Y:S01]  /*2460*/  @!P6 IMAD.IADD R16, R16, 0x1, -R26 ;  /* 0x000000011010e824 */ /* 0x000fe200078e0a1a */
[----:B------:R-:W-:Y:S01]  /*2470*/  ISETP.GT.U32.AND P6, PT, R26, R11, PT ;  /* 0x0000000b1a00720c */ /* 0x000fe20003fc4070 */
[----:B------:R-:W-:-:S04]  /*2480*/  IMAD.HI.U32 R7, R2, R15, RZ ;  /* 0x0000000f02077227 */ /* 0x000fc800078e00ff */
[----:B------:R-:W-:Y:S01]  /*2490*/  @!P2 IMAD.IADD R4, R4, 0x1, -R26 ;  /* 0x000000010404a824 */ /* 0x000fe200078e0a1a */
[----:B------:R-:W-:Y:S01]  /*24a0*/  ISETP.GT.U32.AND P2, PT, R26, R6, PT ;  /* 0x000000061a00720c */ /* 0x000fe20003f44070 */
[----:B------:R-:W-:Y:S02]  /*24b0*/  IMAD.MOV R7, RZ, RZ, -R7 ;  /* 0x000000ffff077224 */ /* 0x000fe400078e0a07 */
[----:B------:R-:W-:Y:S01]  /*24c0*/  IMAD.MOV.U32 R8, RZ, RZ, R4 ;  /* 0x000000ffff087224 */ /* 0x000fe200078e0004 */
[----:B------:R-:W-:Y:S01]  /*24d0*/  IADD3 R4, R27, 0x7c, RZ ;  /* 0x0000007c1b047810 */ /* 0x000fe20007ffe0ff */
[----:B------:R-:W-:Y:S01]  /*24e0*/  @!P0 IMAD.MOV R12, RZ, RZ, -R12 ;  /* 0x000000ffff0c8224 */ /* 0x000fe200078e0a0c */
[----:B------:R-:W-:Y:S01]  /*24f0*/  ISETP.GE.AND P0, PT, R0, RZ, PT ;  /* 0x000000ff0000720c */ /* 0x000fe20003f06270 */
[C---:B------:R-:W-:Y:S01]  /*2500*/  IMAD R15, R26.reuse, R7, R15 ;  /* 0x000000071a0f7224 */ /* 0x040fe200078e020f */
[----:B-1----:R-:W-:Y:S01]  /*2510*/  IABS R13, R4 ;  /* 0x00000004000d7213 */ /* 0x002fe20000000000 */
[----:B------:R-:W-:Y:S01]  /*2520*/  @!P4 IMAD.MOV R8, RZ, RZ, -R8 ;  /* 0x000000ffff08c224 */ /* 0x000fe200078e0a08 */
[----:B------:R-:W-:Y:S01]  /*2530*/  ISETP.GT.U32.AND P4, PT, R26, R16, PT ;  /* 0x000000101a00720c */ /* 0x000fe20003f84070 */
[----:B------:R-:W-:Y:S01]  /*2540*/  IMAD.HI.U32 R0, R2, R14, RZ ;  /* 0x0000000e02007227 */ /* 0x000fe200078e00ff */
[----:B------:R-:W-:Y:S03]  /*2550*/  STL [R1+0x38], R12 ;  /* 0x0000380c01007387 */ /* 0x000fe60000100800 */
[----:B------:R-:W-:Y:S01]  /*2560*/  @!P6 IMAD.IADD R11, R11, 0x1, -R26 ;  /* 0x000000010b0be824 */ /* 0x000fe200078e0a1a */
[----:B------:R0:W-:Y:S01]  /*2570*/  STL [R1+0x34], R8 ;  /* 0x0000340801007387 */ /* 0x0001e20000100800 */
[----:B------:R-:W-:Y:S01]  /*2580*/  ISETP.GT.U32.AND P6, PT, R26, R15, PT ;  /* 0x0000000f1a00720c */ /* 0x000fe20003fc4070 */
[----:B------:R-:W-:-:S02]  /*2590*/  IMAD.MOV R0, RZ, RZ, -R0 ;  /* 0x000000ffff007224 */ /* 0x000fc400078e0a00 */
[----:B------:R-:W-:Y:S02]  /*25a0*/  @!P2 IMAD.IADD R6, R6, 0x1, -R26 ;  /* 0x000000010606a824 */ /* 0x000fe400078e0a1a */
[----:B------:R-:W-:Y:S01]  /*25b0*/  IMAD R14, R26, R0, R14 ;  /* 0x000000001a0e7224 */ /* 0x000fe200078e020e */
[----:B------:R-:W-:Y:S01]  /*25c0*/  IADD3 R0, R27, 0x74, RZ ;  /* 0x000000741b007810 */ /* 0x000fe20007ffe0ff */
[----:B------:R-:W-:Y:S01]  /*25d0*/  @!P4 IMAD.IADD R16, R16, 0x1, -R26 ;  /* 0x000000011010c824 */ /* 0x000fe200078e0a1a */
[----:B------:R-:W-:Y:S01]  /*25e0*/  ISETP.GT.U32.AND P2, PT, R26, R6, PT ;  /* 0x000000061a00720c */ /* 0x000fe20003f44070 */
[----:B0-----:R-:W-:Y:S01]  /*25f0*/  IMAD.HI.U32 R8, R2, R13, RZ ;  /* 0x0000000d02087227 */ /* 0x001fe200078e00ff */
[----:B------:R-:W-:Y:S02]  /*2600*/  ISETP.GT.U32.AND P4, PT, R26, R14, PT ;  /* 0x0000000e1a00720c */ /* 0x000fe40003f84070 */
[----:B------:R-:W-:Y:S01]  /*2610*/  IABS R7, R0 ;  /* 0x0000000000077213 */ /* 0x000fe20000000000 */
[----:B------:R-:W-:-:S02]  /*2620*/  IMAD.MOV R8, RZ, RZ, -R8 ;  /* 0x000000ffff087224 */ /* 0x000fc400078e0a08 */
[--C-:B------:R-:W-:Y:S02]  /*2630*/  @!P6 IMAD.IADD R15, R15, 0x1, -R26.reuse ;  /* 0x000000010f0fe824 */ /* 0x100fe400078e0a1a */
[----:B------:R-:W-:Y:S01]  /*2640*/  IMAD R13, R26, R8, R13 ;  /* 0x000000081a0d7224 */ /* 0x000fe200078e020d */
[----:B------:R-:W-:Y:S01]  /*2650*/  IABS R8, R5 ;  /* 0x0000000500087213 */ /* 0x000fe20000000000 */
[----:B------:R-:W-:Y:S02]  /*2660*/  IMAD.MOV.U32 R18, RZ, RZ, R11 ;  /* 0x000000ffff127224 */ /* 0x000fe400078e000b */
[--C-:B------:R-:W-:Y:S01]  /*2670*/  @!P2 IMAD.IADD R6, R6, 0x1, -R26.reuse ;  /* 0x000000010606a824 */ /* 0x100fe200078e0a1a */
[----:B------:R-:W-:Y:S01]  /*2680*/  ISETP.GT.U32.AND P6, PT, R26, R13, PT ;  /* 0x0000000d1a00720c */ /* 0x000fe20003fc4070 */
[----:B------:R-:W-:Y:S01]  /*2690*/  @!P4 IMAD.IADD R14, R14, 0x1, -R26 ;  /* 0x000000010e0ec824 */ /* 0x000fe200078e0a1a */
[----:B------:R-:W-:Y:S01]  /*26a0*/  ISETP.GE.AND P2, PT, R3, RZ, PT ;  /* 0x000000ff0300720c */ /* 0x000fe20003f46270 */
[----:B------:R-:W-:Y:S01]  /*26b0*/  @!P5 IMAD.MOV R18, RZ, RZ, -R18 ;  /* 0x000000ffff12d224 */ /* 0x000fe200078e0a12 */
[----:B------:R-:W-:Y:S01]  /*26c0*/  ISETP.GT.U32.AND P5, PT, R26, R15, PT ;  /* 0x0000000f1a00720c */ /* 0x000fe20003fa4070 */
[----:B------:R-:W-:Y:S01]  /*26d0*/  IMAD.HI.U32 R3, R2, R7, RZ ;  /* 0x0000000702037227 */ /* 0x000fe200078e00ff */
[----:B------:R-:W-:-:S02]  /*26e0*/  ISETP.GE.AND P4, PT, R4, RZ, PT ;  /* 0x000000ff0400720c */ /* 0x000fc40003f86270 */
[----:B------:R-:W-:Y:S01]  /*26f0*/  IADD3 R4, R27, 0x6c, RZ ;  /* 0x0000006c1b047810 */ /* 0x000fe20007ffe0ff */
[----:B------:R-:W-:Y:S01]  /*2700*/  IMAD.MOV R3, RZ, RZ, -R3 ;  /* 0x000000ffff037224 */ /* 0x000fe200078e0a03 */
[----:B------:R-:W-:Y:S01]  /*2710*/  STL [R1+0x30], R18 ;  /* 0x0000301201007387 */ /* 0x000fe20000100800 */
[----:B------:R-:W-:-:S04]  /*2720*/  IMAD.HI.U32 R11, R2, R8, RZ ;  /* 0x00000008020b7227 */ /* 0x000fc800078e00ff */
[----:B------:R-:W-:Y:S01]  /*2730*/  @!P6 IMAD.IADD R13, R13, 0x1, -R26 ;  /* 0x000000010d0de824 */ /* 0x000fe200078e0a1a */
[----:B------:R-:W-:Y:S01]  /*2740*/  ISETP.GT.U32.AND P6, PT, R26, R14, PT ;  /* 0x0000000e1a00720c */ /* 0x000fe20003fc4070 */
[----:B------:R-:W-:-:S04]  /*2750*/  IMAD.HI.U32 R12, R2, R9, RZ ;  /* 0x00000009020c7227 */ /* 0x000fc800078e00ff */
[C---:B------:R-:W-:Y:S01]  /*2760*/  IMAD R7, R26.reuse, R3, R7 ;  /* 0x000000031a077224 */ /* 0x040fe200078e0207 */
[----:B------:R-:W-:Y:S01]  /*2770*/  IADD3 R3, R27, 0x68, RZ ;  /* 0x000000681b037810 */ /* 0x000fe20007ffe0ff */
[----:B------:R-:W-:Y:S02]  /*2780*/  IMAD.MOV R11, RZ, RZ, -R11 ;  /* 0x000000ffff0b7224 */ /* 0x000fe400078e0a0b */
[----:B------:R-:W-:Y:S02]  /*2790*/  IMAD.MOV R12, RZ, RZ, -R12 ;  /* 0x000000ffff0c7224 */ /* 0x000fe400078e0a0c */
[C---:B------:R-:W-:Y:S02]  /*27a0*/  IMAD R8, R26.reuse, R11, R8 ;  /* 0x0000000b1a087224 */ /* 0x040fe400078e0208 */
[----:B------:R-:W-:Y:S01]  /*27b0*/  @!P5 IMAD.IADD R15, R15, 0x1, -R26 ;  /* 0x000000010f0fd824 */ /* 0x000fe200078e0a1a */
[----:B------:R-:W-:Y:S01]  /*27c0*/  ISETP.GT.U32.AND P5, PT, R26, R7, PT ;  /* 0x000000071a00720c */ /* 0x000fe20003fa4070 */
[----:B------:R-:W-:-:S02]  /*27d0*/  IMAD.MOV.U32 R17, RZ, RZ, R16 ;  /* 0x000000ffff117224 */ /* 0x000fc400078e0010 */
[----:B------:R-:W-:Y:S01]  /*27e0*/  IMAD R9, R26, R12, R9 ;  /* 0x0000000c1a097224 */ /* 0x000fe200078e0209 */
[----:B------:R-:W-:Y:S01]  /*27f0*/  IABS R12, R4 ;  /* 0x00000004000c7213 */ /* 0x000fe20000000000 */
[----:B------:R-:W-:Y:S01]  /*2800*/  IMAD.MOV.U32 R16, RZ, RZ, R6 ;  /* 0x000000ffff107224 */ /* 0x000fe200078e0006 */
[----:B------:R-:W-:Y:S01]  /*2810*/  IABS R6, R3 ;  /* 0x0000000300067213 */ /* 0x000fe20000000000 */
[----:B------:R-:W-:Y:S01]  /*2820*/  @!P6 IMAD.IADD R14, R14, 0x1, -R26 ;  /* 0x000000010e0ee824 */ /* 0x000fe200078e0a1a */
[C---:B------:R-:W-:Y:S01]  /*2830*/  ISETP.GT.U32.AND P6, PT, R26.reuse, R8, PT ;  /* 0x000000081a00720c */ /* 0x040fe20003fc4070 */
[----:B------:R-:W-:Y:S01]  /*2840*/  @!P0 IMAD.MOV R16, RZ, RZ, -R16 ;  /* 0x000000ffff108224 */ /* 0x000fe200078e0a10 */
[C---:B------:R-:W-:Y:S01]  /*2850*/  ISETP.GT.U32.AND P0, PT, R26.reuse, R9, PT ;  /* 0x000000091a00720c */ /* 0x040fe20003f04070 */
[----:B------:R-:W-:Y:S01]  /*2860*/  @!P3 IMAD.MOV R17, RZ, RZ, -R17 ;  /* 0x000000ffff11b224 */ /* 0x000fe200078e0a11 */
[----:B------:R-:W-:Y:S01]  /*2870*/  ISETP.GT.U32.AND P3, PT, R26, R13, PT ;  /* 0x0000000d1a00720c */ /* 0x000fe20003f64070 */
[----:B------:R-:W-:-:S02]  /*2880*/  @!P5 IMAD.IADD R7, R7, 0x1, -R26 ;  /* 0x000000010707d824 */ /* 0x000fc400078e0a1a */
[----:B------:R-:W-:Y:S01]  /*2890*/  IMAD.HI.U32 R11, R2, R6, RZ ;  /* 0x00000006020b7227 */ /* 0x000fe200078e00ff */
[----:B------:R0:W-:Y:S03]  /*28a0*/  STL [R1+0x2c], R17 ;  /* 0x00002c1101007387 */ /* 0x0001e60000100800 */
[----:B------:R-:W-:Y:S01]  /*28b0*/  IMAD.MOV R11, RZ, RZ, -R11 ;  /* 0x000000ffff0b7224 */ /* 0x000fe200078e0a0b */
[----:B------:R1:W-:Y:S01]  /*28c0*/  STL [R1+0x28], R16 ;  /* 0x0000281001007387 */ /* 0x0003e20000100800 */
[--C-:B------:R-:W-:Y:S01]  /*28d0*/  @!P6 IMAD.IADD R8, R8, 0x1, -R26.reuse ;  /* 0x000000010808e824 */ /* 0x100fe200078e0a1a */
[----:B------:R-:W-:Y:S01]  /*28e0*/  ISETP.GT.U32.AND P6, PT, R26, R7, PT ;  /* 0x000000071a00720c */ /* 0x000fe20003fc4070 */
[--C-:B------:R-:W-:Y:S01]  /*28f0*/  @!P0 IMAD.IADD R9, R9, 0x1, -R26.reuse ;  /* 0x0000000109098824 */ /* 0x100fe200078e0a1a */
[----:B------:R-:W-:Y:S01]  /*2900*/  ISETP.GE.AND P0, PT, R0, RZ, PT ;  /* 0x000000ff0000720c */ /* 0x000fe20003f06270 */
[----:B------:R-:W-:Y:S01]  /*2910*/  @!P3 IMAD.IADD R13, R13, 0x1, -R26 ;  /* 0x000000010d0db824 */ /* 0x000fe200078e0a1a */
[----:B------:R-:W-:Y:S01]  /*2920*/  ISETP.GE.AND P3, PT, R10, RZ, PT ;  /* 0x000000ff0a00720c */ /* 0x000fe20003f66270 */
[----:B0-----:R-:W-:Y:S01]  /*2930*/  IMAD.MOV.U32 R17, RZ, RZ, R14 ;  /* 0x000000ffff117224 */ /* 0x001fe200078e000e */
[----:B------:R-:W-:Y:S01]  /*2940*/  ISETP.GT.U32.AND P5, PT, R26, R9, PT ;  /* 0x000000091a00720c */ /* 0x000fe20003fa4070 */
[----:B------:R-:W-:Y:S01]  /*2950*/  @!P4 IMAD.MOV R13, RZ, RZ, -R13 ;  /* 0x000000ffff0dc224 */ /* 0x000fe200078e0a0d */
[----:B------:R-:W-:Y:S01]  /*2960*/  IADD3 R10, R27, 0x64, RZ ;  /* 0x000000641b0a7810 */ /* 0x000fe20007ffe0ff */
[----:B-1----:R-:W-:-:S04]  /*2970*/  IMAD.HI.U32 R16, R2, R12, RZ ;  /* 0x0000000c02107227 */ /* 0x002fc800078e00ff */
[----:B------:R-:W-:Y:S02]  /*2980*/  IMAD.MOV R16, RZ, RZ, -R16 ;  /* 0x000000ffff107224 */ /* 0x000fe400078e0a10 */
[----:B------:R-:W-:Y:S01]  /*2990*/  @!P2 IMAD.MOV R17, RZ, RZ, -R17 ;  /* 0x000000ffff11a224 */ /* 0x000fe200078e0a11 */
[----:B------:R-:W-:Y:S01]  /*29a0*/  ISETP.GE.AND P2, PT, R5, RZ, PT ;  /* 0x000000ff0500720c */ /* 0x000fe20003f46270 */
[C---:B------:R-:W-:Y:S01]  /*29b0*/  IMAD R0, R26.reuse, R16, R12 ;  /* 0x000000101a007224 */ /* 0x040fe200078e020c */
[----:B------:R-:W-:Y:S01]  /*29c0*/  IABS R12, R10 ;  /* 0x0000000a000c7213 */ /* 0x000fe20000000000 */
[C---:B------:R-:W-:Y:S01]  /*29d0*/  IMAD R5, R26.reuse, R11, R6 ;  /* 0x0000000b1a057224 */ /* 0x040fe200078e0206 */
[----:B------:R-:W-:Y:S01]  /*29e0*/  IADD3 R6, R27, 0x60, RZ ;  /* 0x000000601b067810 */ /* 0x000fe20007ffe0ff */
[--C-:B------:R-:W-:Y:S01]  /*29f0*/  @!P6 IMAD.IADD R7, R7, 0x1, -R26.reuse ;  /* 0x000000010707e824 */ /* 0x100fe200078e0a1a */
[C---:B------:R-:W-:Y:S01]  /*2a00*/  ISETP.GT.U32.AND P4, PT, R26.reuse, R0, PT ;  /* 0x000000001a00720c */ /* 0x040fe20003f84070 */
[----:B------:R-:W-:Y:S01]  /*2a10*/  IMAD.MOV.U32 R18, RZ, RZ, R15 ;  /* 0x000000ffff127224 */ /* 0x000fe200078e000f */
[----:B------:R-:W-:Y:S01]  /*2a20*/  ISETP.GT.U32.AND P6, PT, R26, R5, PT ;  /* 0x000000051a00720c */ /* 0x000fe20003fc4070 */
[----:B------:R-:W-:Y:S01]  /*2a30*/  @!P5 IMAD.IADD R9, R9, 0x1, -R26 ;  /* 0x000000010909d824 */ /* 0x000fe200078e0a1a */
[----:B------:R-:W-:Y:S01]  /*2a40*/  ISETP.GE.AND P5, PT, R4, RZ, PT ;  /* 0x000000ff0400720c */ /* 0x000fe20003fa6270 */
[----:B------:R-:W-:Y:S01]  /*2a50*/  @!P1 IMAD.MOV R18, RZ, RZ, -R18 ;  /* 0x000000ffff129224 */ /* 0x000fe200078e0a12 */
[----:B------:R-:W-:Y:S01]  /*2a60*/  ISETP.GT.U32.AND P1, PT, R26, R8, PT ;  /* 0x000000081a00720c */ /* 0x000fe20003f24070 */
[----:B------:R-:W-:Y:S01]  /*2a70*/  IMAD.HI.U32 R11, R2, R12, RZ ;  /* 0x0000000c020b7227 */ /* 0x000fe200078e00ff */
[----:B------:R-:W-:-:S02]  /*2a80*/  IABS R4, R6 ;  /* 0x0000000600047213 */ /* 0x000fc40000000000 */
[----:B------:R-:W-:Y:S01]  /*2a90*/  STL [R1+0x24], R18 ;  /* 0x0000241201007387 */ /* 0x000fe20000100800 */
[----:B------:R-:W-:Y:S01]  /*2aa0*/  IMAD.MOV R11, RZ, RZ, -R11 ;  /* 0x000000ffff0b7224 */ /* 0x000fe200078e0a0b */
[----:B------:R-:W-:Y:S01]  /*2ab0*/  IADD3 R16, R27, 0x38, RZ ;  /* 0x000000381b107810 */ /* 0x000fe20007ffe0ff */
[--C-:B------:R-:W-:Y:S01]  /*2ac0*/  @!P4 IMAD.IADD R0, R0, 0x1, -R26.reuse ;  /* 0x000000010000c824 */ /* 0x100fe200078e0a1a */
[----:B------:R-:W-:Y:S01]  /*2ad0*/  STL [R1+0x20], R17 ;  /* 0x0000201101007387 */ /* 0x000fe20000100800 */
[----:B------:R-:W-:Y:S01]  /*2ae0*/  @!P6 IMAD.IADD R5, R5, 0x1, -R26 ;  /* 0x000000010505e824 */ /* 0x000fe200078e0a1a */
[----:B------:R-:W-:Y:S01]  /*2af0*/  ISETP.GE.AND P4, PT, R10, RZ, PT ;  /* 0x000000ff0a00720c */ /* 0x000fe20003f86270 */
[----:B------:R-:W-:Y:S01]  /*2b00*/  IMAD.MOV.U32 R10, RZ, RZ, R7 ;  /* 0x000000ffff0a7224 */ /* 0x000fe200078e0007 */
[----:B------:R0:W-:Y:S01]  /*2b10*/  STL [R1+0x1c], R13 ;  /* 0x00001c0d01007387 */ /* 0x0001e20000100800 */
[C---:B------:R-:W-:Y:S01]  /*2b20*/  ISETP.GT.U32.AND P6, PT, R26.reuse, R0, PT ;  /* 0x000000001a00720c */ /* 0x040fe20003fc4070 */
[----:B------:R-:W-:-:S02]  /*2b30*/  IMAD R12, R26, R11, R12 ;  /* 0x0000000b1a0c7224 */ /* 0x000fc400078e020c */
[----:B------:R-:W-:Y:S01]  /*2b40*/  @!P1 IMAD.IADD R8, R8, 0x1, -R26 ;  /* 0x0000000108089824 */ /* 0x000fe200078e0a1a */
[----:B------:R-:W-:Y:S01]  /*2b50*/  ISETP.GE.AND P1, PT, R3, RZ, PT ;  /* 0x000000ff0300720c */ /* 0x000fe20003f26270 */
[----:B------:R-:W-:Y:S01]  /*2b60*/  @!P0 IMAD.MOV R10, RZ, RZ, -R10 ;  /* 0x000000ffff0a8224 */ /* 0x000fe200078e0a0a */
[----:B------:R-:W-:Y:S01]  /*2b70*/  IADD3 R3, R27, 0x5c, RZ ;  /* 0x0000005c1b037810 */ /* 0x000fe20007ffe0ff */
[----:B------:R-:W-:Y:S01]  /*2b80*/  @!P2 IMAD.MOV R8, RZ, RZ, -R8 ;  /* 0x000000ffff08a224 */ /* 0x000fe200078e0a08 */
[----:B------:R-:W-:Y:S01]  /*2b90*/  ISETP.GT.U32.AND P0, PT, R26, R12, PT ;  /* 0x0000000c1a00720c */ /* 0x000fe20003f04070 */
[----:B0-----:R-:W-:Y:S01]  /*2ba0*/  IMAD.MOV.U32 R13, RZ, RZ, R9 ;  /* 0x000000ffff0d7224 */ /* 0x001fe200078e0009 */
[----:B------:R-:W-:Y:S01]  /*2bb0*/  IABS R11, R3 ;  /* 0x00000003000b7213 */ /* 0x000fe20000000000 */
[----:B------:R-:W-:Y:S01]  /*2bc0*/  IMAD.HI.U32 R9, R2, R4, RZ ;  /* 0x0000000402097227 */ /* 0x000fe200078e00ff */
[----:B------:R-:W-:-:S03]  /*2bd0*/  ISETP.GE.AND P2, PT, R6, RZ, PT ;  /* 0x000000ff0600720c */ /* 0x000fc60003f46270 */
[----:B------:R-:W-:Y:S01]  /*2be0*/  IMAD.MOV R7, RZ, RZ, -R9 ;  /* 0x000000ffff077224 */ /* 0x000fe200078e0a09 */
[C---:B------:R-:W-:Y:S01]  /*2bf0*/  IADD3 R9, R27.reuse, 0x54, RZ ;  /* 0x000000541b097810 */ /* 0x040fe20007ffe0ff */
[----:B------:R-:W-:Y:S01]  /*2c00*/  @!P3 IMAD.MOV R13, RZ, RZ, -R13 ;  /* 0x000000ffff0db224 */ /* 0x000fe200078e0a0d */
[C---:B------:R-:W-:Y:S01]  /*2c10*/  ISETP.GT.U32.AND P3, PT, R26.reuse, R5, PT ;  /* 0x000000051a00720c */ /* 0x040fe20003f64070 */
[----:B------:R-:W-:Y:S01]  /*2c20*/  IMAD R4, R26, R7, R4 ;  /* 0x000000071a047224 */ /* 0x000fe200078e0204 */
[----:B------:R-:W-:Y:S01]  /*2c30*/  IADD3 R7, R27, 0x58, RZ ;  /* 0x000000581b077810 */ /* 0x000fe20007ffe0ff */
[--C-:B------:R-:W-:Y:S01]  /*2c40*/  @!P6 IMAD.IADD R0, R0, 0x1, -R26.reuse ;  /* 0x000000010000e824 */ /* 0x100fe200078e0a1a */
[----:B------:R-:W-:Y:S01]  /*2c50*/  STL [R1+0x18], R13 ;  /* 0x0000180d01007387 */ /* 0x000fe20000100800 */
[----:B------:R-:W-:Y:S01]  /*2c60*/  @!P0 IMAD.IADD R12, R12, 0x1, -R26 ;  /* 0x000000010c0c8824 */ /* 0x000fe200078e0a1a */
[----:B------:R-:W-:Y:S02]  /*2c70*/  ISETP.GT.U32.AND P6, PT, R26, R4, PT ;  /* 0x000000041a00720c */ /* 0x000fe40003fc4070 */
[----:B------:R0:W-:Y:S01]  /*2c80*/  STL [R1+0x14], R10 ;  /* 0x0000140a01007387 */ /* 0x0001e20000100800 */
[----:B------:R-:W-:-:S02]  /*2c90*/  IABS R6, R7 ;  /* 0x0000000700067213 */ /* 0x000fc40000000000 */
[----:B------:R-:W-:Y:S01]  /*2ca0*/  ISETP.GE.AND P0, PT, R7, RZ, PT ;  /* 0x000000ff0700720c */ /* 0x000fe20003f06270 */
[----:B------:R1:W-:Y:S01]  /*2cb0*/  STL [R1+0x10], R8 ;  /* 0x0000100801007387 */ /* 0x0003e20000100800 */
[--C-:B------:R-:W-:Y:S01]  /*2cc0*/  @!P3 IMAD.IADD R5, R5, 0x1, -R26.reuse ;  /* 0x000000010505b824 */ /* 0x100fe200078e0a1a */
[----:B------:R-:W-:Y:S02]  /*2cd0*/  ISETP.GE.AND P3, PT, R3, RZ, PT ;  /* 0x000000ff0300720c */ /* 0x000fe40003f66270 */
[----:B------:R-:W-:Y:S01]  /*2ce0*/  IABS R7, R9 ;  /* 0x0000000900077213 */ /* 0x000fe20000000000 */
[----:B------:R-:W-:Y:S02]  /*2cf0*/  @!P1 IMAD.MOV R5, RZ, RZ, -R5 ;  /* 0x000000ffff059224 */ /* 0x000fe400078e0a05 */
[----:B------:R-:W-:Y:S01]  /*2d00*/  @!P6 IMAD.IADD R4, R4, 0x1, -R26 ;  /* 0x000000010404e824 */ /* 0x000fe200078e0a1a */
[----:B------:R-:W-:Y:S01]  /*2d10*/  ISETP.GT.U32.AND P6, PT, R26, R12, PT ;  /* 0x0000000c1a00720c */ /* 0x000fe20003fc4070 */
[----:B0-----:R-:W-:-:S02]  /*2d20*/  IMAD.MOV.U32 R10, RZ, RZ, R0 ;  /* 0x000000ffff0a7224 */ /* 0x001fc400078e0000 */
[----:B-1----:R-:W-:-:S04]  /*2d30*/  IMAD.HI.U32 R8, R2, R11, RZ ;  /* 0x0000000b02087227 */ /* 0x002fc800078e00ff */
[----:B------:R-:W-:Y:S02]  /*2d40*/  IMAD.MOV R3, RZ, RZ, -R8 ;  /* 0x000000ffff037224 */ /* 0x000fe400078e0a08 */
[----:B------:R-:W-:-:S04]  /*2d50*/  IMAD.HI.U32 R0, R2, R6, RZ ;  /* 0x0000000602007227 */ /* 0x000fc800078e00ff */
[C---:B------:R-:W-:Y:S01]  /*2d60*/  IMAD R11, R26.reuse, R3, R11 ;  /* 0x000000031a0b7224 */ /* 0x040fe200078e020b */
[----:B------:R-:W-:Y:S01]  /*2d70*/  IADD3 R3, R27, 0x50, RZ ;  /* 0x000000501b037810 */ /* 0x000fe20007ffe0ff */
[----:B------:R-:W-:Y:S02]  /*2d80*/  IMAD.MOV R0, RZ, RZ, -R0 ;  /* 0x000000ffff007224 */ /* 0x000fe400078e0a00 */
[----:B------:R-:W-:Y:S01]  /*2d90*/  @!P5 IMAD.MOV R10, RZ, RZ, -R10 ;  /* 0x000000ffff0ad224 */ /* 0x000fe200078e0a0a */
[C---:B------:R-:W-:Y:S01]  /*2da0*/  ISETP.GT.U32.AND P1, PT, R26.reuse, R11, PT ;  /* 0x0000000b1a00720c */ /* 0x040fe20003f24070 */
[C---:B------:R-:W-:Y:S01]  /*2db0*/  IMAD R6, R26.reuse, R0, R6 ;  /* 0x000000001a067224 */ /* 0x040fe200078e0206 */
[----:B------:R-:W-:Y:S01]  /*2dc0*/  ISETP.GT.U32.AND P5, PT, R26, R4, PT ;  /* 0x000000041a00720c */ /* 0x000fe20003fa4070 */
[----:B------:R-:W-:Y:S01]  /*2dd0*/  @!P6 IMAD.IADD R12, R12, 0x1, -R26 ;  /* 0x000000010c0ce824 */ /* 0x000fe200078e0a1a */
[----:B------:R-:W-:Y:S01]  /*2de0*/  IABS R8, R3 ;  /* 0x0000000300087213 */ /* 0x000fe20000000000 */
[----:B------:R0:W-:Y:S01]  /*2df0*/  STL [R1+0x8], R10 ;  /* 0x0000080a01007387 */ /* 0x0001e20000100800 */
[----:B------:R-:W-:Y:S01]  /*2e00*/  ISETP.GT.U32.AND P6, PT, R26, R6, PT ;  /* 0x000000061a00720c */ /* 0x000fe20003fc4070 */
[----:B------:R-:W-:-:S02]  /*2e10*/  IMAD.MOV.U32 R13, RZ, RZ, R12 ;  /* 0x000000ffff0d7224 */ /* 0x000fc400078e000c */
[C---:B------:R-:W-:Y:S01]  /*2e20*/  IMAD.HI.U32 R0, R2.reuse, R8, RZ ;  /* 0x0000000802007227 */ /* 0x040fe200078e00ff */
[----:B------:R1:W-:Y:S03]  /*2e30*/  STL [R1+0x4], R5 ;  /* 0x0000040501007387 */ /* 0x0003e60000100800 */
[----:B------:R-:W-:Y:S01]  /*2e40*/  @!P1 IMAD.IADD R11, R11, 0x1, -R26 ;  /* 0x000000010b0b9824 */ /* 0x000fe200078e0a1a */
[----:B------:R-:W-:Y:S01]  /*2e50*/  ISETP.GE.AND P1, PT, R3, RZ, PT ;  /* 0x000000ff0300720c */ /* 0x000fe20003f26270 */
[----:B0-----:R-:W-:-:S04]  /*2e60*/  IMAD.HI.U32 R10, R2, R7, RZ ;  /* 0x00000007020a7227 */ /* 0x001fc800078e00ff */
[----:B------:R-:W-:Y:S01]  /*2e70*/  @!P4 IMAD.MOV R13, RZ, RZ, -R13 ;  /* 0x000000ffff0dc224 */ /* 0x000fe200078e0a0d */
[----:B------:R-:W-:Y:S01]  /*2e80*/  ISETP.GT.U32.AND P4, PT, R26, R11, PT ;  /* 0x0000000b1a00720c */ /* 0x000fe20003f84070 */
[----:B------:R-:W-:Y:S01]  /*2e90*/  IMAD.MOV R10, RZ, RZ, -R10 ;  /* 0x000000ffff0a7224 */ /* 0x000fe200078e0a0a */
[----:B-1----:R-:W-:Y:S01]  /*2ea0*/  IADD3 R5, R27, 0x4c, RZ ;  /* 0x0000004c1b057810 */ /* 0x002fe20007ffe0ff */
[----:B------:R-:W-:Y:S01]  /*2eb0*/  @!P5 IMAD.IADD R4, R4, 0x1, -R26 ;  /* 0x000000010404d824 */ /* 0x000fe200078e0a1a */
[----:B------:R-:W-:Y:S01]  /*2ec0*/  ISETP.GE.AND P5, PT, R9, RZ, PT ;  /* 0x000000ff0900720c */ /* 0x000fe20003fa6270 */
[----:B------:R-:W-:Y:S01]  /*2ed0*/  IMAD.MOV R0, RZ, RZ, -R0 ;  /* 0x000000ffff007224 */ /* 0x000fe200078e0a00 */
[----:B------:R-:W-:Y:S01]  /*2ee0*/  IABS R9, R5 ;  /* 0x0000000500097213 */ /* 0x000fe20000000000 */
[----:B------:R-:W-:Y:S01]  /*2ef0*/  IMAD R7, R26, R10, R7 ;  /* 0x0000000a1a077224 */ /* 0x000fe200078e0207 */
[----:B------:R-:W-:Y:S01]  /*2f00*/  IABS R10, c[0x0][0x178] ;  /* 0x00005e00000a7a13 */ /* 0x000fe20000000000 */
[----:B------:R-:W-:Y:S01]  /*2f10*/  @!P6 IMAD.IADD R6, R6, 0x1, -R26 ;  /* 0x000000010606e824 */ /* 0x000fe200078e0a1a */
[----:B------:R0:W-:Y:S01]  /*2f20*/  STL [R1], R13 ;  /* 0x0000000d01007387 */ /* 0x0001e20000100800 */
[C---:B------:R-:W-:Y:S01]  /*2f30*/  IMAD R8, R26.reuse, R0, R8 ;  /* 0x000000001a087224 */ /* 0x040fe200078e0208 */
[----:B------:R-:W-:Y:S01]  /*2f40*/  IADD3 R0, R27, 0x48, RZ ;  /* 0x000000481b007810 */ /* 0x000fe20007ffe0ff */
[----:B------:R-:W-:Y:S01]  /*2f50*/  @!P2 IMAD.MOV R4, RZ, RZ, -R4 ;  /* 0x000000ffff04a224 */ /* 0x000fe200078e0a04 */
[C---:B------:R-:W-:Y:S01]  /*2f60*/  ISETP.GT.U32.AND P2, PT, R26.reuse, R7, PT ;  /* 0x000000071a00720c */ /* 0x040fe20003f44070 */
[----:B------:R-:W-:Y:S01]  /*2f70*/  @!P4 IMAD.IADD R11, R11, 0x1, -R26 ;  /* 0x000000010b0bc824 */ /* 0x000fe200078e0a1a */
[----:B------:R-:W-:Y:S01]  /*2f80*/  ISETP.GT.U32.AND P6, PT, R26, R6, PT ;  /* 0x000000061a00720c */ /* 0x000fe20003fc4070 */
[----:B------:R-:W-:Y:S01]  /*2f90*/  IMAD.HI.U32 R3, R2, R9, RZ ;  /* 0x0000000902037227 */ /* 0x000fe200078e00ff */
[----:B------:R-:W-:Y:S01]  /*2fa0*/  ISETP.GT.U32.AND P4, PT, R26, R8, PT ;  /* 0x000000081a00720c */ /* 0x000fe20003f84070 */
[----:B------:R-:W-:Y:S02]  /*2fb0*/  STL [R1+0x7b0], R4 ;  /* 0x0007b00401007387 */ /* 0x000fe40000100800 */
[----:B------:R-:W-:-:S02]  /*2fc0*/  IMAD.MOV R3, RZ, RZ, -R3 ;  /* 0x000000ffff037224 */ /* 0x000fc400078e0a03 */
[----:B------:R-:W-:Y:S01]  /*2fd0*/  IMAD.MOV.U32 R17, RZ, RZ, R10 ;  /* 0x000000ffff117224 */ /* 0x000fe200078e000a */
[----:B------:R-:W-:Y:S01]  /*2fe0*/  IABS R10, R0 ;  /* 0x00000000000a7213 */ /* 0x000fe20000000000 */
[----:B------:R-:W-:Y:S01]  /*2ff0*/  IMAD R9, R26, R3, R9 ;  /* 0x000000031a097224 */ /* 0x000fe200078e0209 */
[----:B------:R-:W-:Y:S01]  /*3000*/  IADD3 R3, R27, 0x44, RZ ;  /* 0x000000441b037810 */ /* 0x000fe20007ffe0ff */
[--C-:B------:R-:W-:Y:S01]  /*3010*/  @!P2 IMAD.IADD R7, R7, 0x1, -R26.reuse ;  /* 0x000000010707a824 */ /* 0x100fe200078e0a1a */
[----:B------:R-:W-:Y:S01]  /*3020*/  ISETP.GE.AND P2, PT, R5, RZ, PT ;  /* 0x000000ff0500720c */ /* 0x000fe20003f46270 */
[--C-:B------:R-:W-:Y:S01]  /*3030*/  @!P6 IMAD.IADD R6, R6, 0x1, -R26.reuse ;  /* 0x000000010606e824 */ /* 0x100fe200078e0a1a */
[----:B------:R-:W-:Y:S01]  /*3040*/  ISETP.GT.U32.AND P6, PT, R26, R9, PT ;  /* 0x000000091a00720c */ /* 0x000fe20003fc4070 */
[----:B------:R-:W-:Y:S01]  /*3050*/  @!P4 IMAD.IADD R8, R8, 0x1, -R26 ;  /* 0x000000010808c824 */ /* 0x000fe200078e0a1a */
[----:B------:R-:W-:Y:S01]  /*3060*/  ISETP.GT.U32.AND P4, PT, R26, R7, PT ;  /* 0x000000071a00720c */ /* 0x000fe20003f84070 */
[----:B0-----:R-:W-:Y:S01]  /*3070*/  IMAD.HI.U32 R13, R2, R10, RZ ;  /* 0x0000000a020d7227 */ /* 0x001fe200078e00ff */
[----:B------:R-:W0:Y:S03]  /*3080*/  I2F.RP R14, R17 ;  /* 0x00000011000e7306 */ /* 0x000e260000209400 */
[----:B------:R-:W-:-:S02]  /*3090*/  IMAD.MOV R13, RZ, RZ, -R13 ;  /* 0x000000ffff0d7224 */ /* 0x000fc400078e0a0d */
[----:B------:R-:W-:Y:S01]  /*30a0*/  IMAD.MOV.U32 R5, RZ, RZ, R11 ;  /* 0x000000ffff057224 */ /* 0x000fe200078e000b */
[----:B------:R-:W-:Y:S01]  /*30b0*/  IABS R11, R3 ;  /* 0x00000003000b7213 */ /* 0x000fe20000000000 */
[C---:B------:R-:W-:Y:S01]  /*30c0*/  IMAD R10, R26.reuse, R13, R10 ;  /* 0x0000000d1a0a7224 */ /* 0x040fe200078e020a */
[----:B------:R-:W-:Y:S01]  /*30d0*/  IADD3 R13, R27, 0x3c, RZ ;  /* 0x0000003c1b0d7810 */ /* 0x000fe20007ffe0ff */
[--C-:B------:R-:W-:Y:S02]  /*30e0*/  @!P6 IMAD.IADD R9, R9, 0x1, -R26.reuse ;  /* 0x000000010909e824 */ /* 0x100fe400078e0a1a */
[----:B------:R-:W-:Y:S01]  /*30f0*/  @!P4 IMAD.IADD R7, R7, 0x1, -R26 ;  /* 0x000000010707c824 */ /* 0x000fe200078e0a1a */
[----:B------:R-:W-:Y:S01]  /*3100*/  ISETP.GT.U32.AND P4, PT, R26, R10, PT ;  /* 0x0000000a1a00720c */ /* 0x000fe20003f84070 */
[----:B------:R-:W-:Y:S01]  /*3110*/  IMAD.HI.U32 R12, R2, R11, RZ ;  /* 0x0000000b020c7227 */ /* 0x000fe200078e00ff */
[C---:B------:R-:W-:Y:S01]  /*3120*/  ISETP.GT.U32.AND P6, PT, R26.reuse, R9, PT ;  /* 0x000000091a00720c */ /* 0x040fe20003fc4070 */
[----:B0-----:R-:W0:Y:S02]  /*3130*/  MUFU.RCP R14, R14 ;  /* 0x0000000e000e7308 */ /* 0x001e240000001000 */
[----:B------:R-:W-:Y:S01]  /*3140*/  @!P3 IMAD.MOV R5, RZ, RZ, -R5 ;  /* 0x000000ffff05b224 */ /* 0x000fe200078e0a05 */
[----:B------:R-:W-:Y:S01]  /*3150*/  ISETP.GT.U32.AND P3, PT, R26, R8, PT ;  /* 0x000000081a00720c */ /* 0x000fe20003f64070 */
[----:B------:R-:W-:-:S02]  /*3160*/  IMAD.MOV R12, RZ, RZ, -R12 ;  /* 0x000000ffff0c7224 */ /* 0x000fc400078e0a0c */
[----:B------:R-:W-:Y:S01]  /*3170*/  @!P0 IMAD.MOV R6, RZ, RZ, -R6 ;  /* 0x000000ffff068224 */ /* 0x000fe200078e0a06 */
[----:B------:R-:W-:Y:S01]  /*3180*/  ISETP.GE.AND P0, PT, R0, RZ, PT ;  /* 0x000000ff0000720c */ /* 0x000fe20003f06270 */
[----:B------:R-:W-:Y:S01]  /*3190*/  IMAD R11, R26, R12, R11 ;  /* 0x0000000c1a0b7224 */ /* 0x000fe200078e020b */
[----:B------:R-:W-:Y:S01]  /*31a0*/  IADD3 R12, R27, 0x40, RZ ;  /* 0x000000401b0c7810 */ /* 0x000fe20007ffe0ff */
[--C-:B------:R-:W-:Y:S01]  /*31b0*/  @!P4 IMAD.IADD R10, R10, 0x1, -R26.reuse ;  /* 0x000000010a0ac824 */ /* 0x100fe200078e0a1a */
[----:B------:R1:W-:Y:S01]  /*31c0*/  STL [R1+0x7b4], R5 ;  /* 0x0007b40501007387 */ /* 0x0003e20000100800 */
[--C-:B------:R-:W-:Y:S01]  /*31d0*/  @!P6 IMAD.IADD R9, R9, 0x1, -R26.reuse ;  /* 0x000000010909e824 */ /* 0x100fe200078e0a1a */
[----:B------:R-:W-:Y:S01]  /*31e0*/  ISETP.GE.AND P6, PT, R12, RZ, PT ;  /* 0x000000ff0c00720c */ /* 0x000fe20003fc6270 */
[----:B------:R-:W-:Y:S01]  /*31f0*/  @!P5 IMAD.MOV R7, RZ, RZ, -R7 ;  /* 0x000000ffff07d224 */ /* 0x000fe200078e0a07 */
[----:B------:R-:W-:Y:S01]  /*3200*/  IABS R12, R12 ;  /* 0x0000000c000c7213 */ /* 0x000fe20000000000 */
[----:B------:R-:W-:Y:S01]  /*3210*/  @!P3 IMAD.IADD R8, R8, 0x1, -R26 ;  /* 0x000000010808b824 */ /* 0x000fe200078e0a1a */
[----:B------:R-:W-:Y:S01]  /*3220*/  ISETP.GT.U32.AND P4, PT, R26, R10, PT ;  /* 0x0000000a1a00720c */ /* 0x000fe20003f84070 */
[----:B------:R-:W-:Y:S01]  /*3230*/  @!P2 IMAD.MOV R9, RZ, RZ, -R9 ;  /* 0x000000ffff09a224 */ /* 0x000fe200078e0a09 */
[----:B------:R-:W-:Y:S01]  /*3240*/  ISETP.GE.AND P3, PT, R3, RZ, PT ;  /* 0x000000ff0300720c */ /* 0x000fe20003f66270 */
[----:B------:R-:W-:Y:S01]  /*3250*/  IMAD.HI.U32 R3, R2, R12, RZ ;  /* 0x0000000c02037227 */ /* 0x000fe200078e00ff */
[----:B0-----:R-:W-:Y:S01]  /*3260*/  IADD3 R14, R14, 0xffffffe, RZ ;  /* 0x0ffffffe0e0e7810 */ /* 0x001fe20007ffe0ff */
[----:B------:R0:W-:Y:S01]  /*3270*/  STL [R1+0x7b8], R6 ;  /* 0x0007b80601007387 */ /* 0x0001e20000100800 */
[----:B------:R-:W-:Y:S01]  /*3280*/  ISETP.GE.AND P5, PT, R13, RZ, PT ;  /* 0x000000ff0d00720c */ /* 0x000fe20003fa6270 */
[----:B------:R-:W-:Y:S01]  /*3290*/  IMAD.MOV R3, RZ, RZ, -R3 ;  /* 0x000000ffff037224 */ /* 0x000fe200078e0a03 */
[----:B------:R2:W3:Y:S01]  /*32a0*/  F2I.FTZ.U32.TRUNC.NTZ R15, R14 ;  /* 0x0000000e000f7305 */ /* 0x0004e2000021f000 */
[----:B------:R-:W-:Y:S01]  /*32b0*/  @!P1 IMAD.MOV R8, RZ, RZ, -R8 ;  /* 0x000000ffff089224 */ /* 0x000fe200078e0a08 */
[----:B------:R-:W-:Y:S01]  /*32c0*/  STL [R1+0x7bc], R7 ;  /* 0x0007bc0701007387 */ /* 0x000fe20000100800 */
[----:B------:R-:W-:Y:S01]  /*32d0*/  IMAD R12, R26, R3, R12 ;  /* 0x000000031a0c7224 */ /* 0x000fe200078e020c */
[----:B------:R-:W-:Y:S01]  /*32e0*/  IABS R13, R13 ;  /* 0x0000000d000d7213 */ /* 0x000fe20000000000 */
[----:B------:R-:W-:Y:S01]  /*32f0*/  @!P4 IMAD.IADD R10, R10, 0x1, -R26 ;  /* 0x000000010a0ac824 */ /* 0x000fe200078e0a1a */
[----:B------:R-:W-:Y:S01]  /*3300*/  ISETP.GT.U32.AND P4, PT, R26, R11, PT ;  /* 0x0000000b1a00720c */ /* 0x000fe20003f84070 */
[----:B------:R-:W-:Y:S01]  /*3310*/  STL [R1+0x7c0], R8 ;  /* 0x0007c00801007387 */ /* 0x000fe20000100800 */
[----:B------:R-:W-:Y:S01]  /*3320*/  ISETP.GE.AND P1, PT, R16, RZ, PT ;  /* 0x000000ff1000720c */ /* 0x000fe20003f26270 */
[----:B------:R-:W-:Y:S01]  /*3330*/  @!P0 IMAD.MOV R10, RZ, RZ, -R10 ;  /* 0x000000ffff0a8224 */ /* 0x000fe200078e0a0a */
[----:B------:R-:W-:Y:S01]  /*3340*/  ISETP.GT.U32.AND P0, PT, R26, R12, PT ;  /* 0x0000000c1a00720c */ /* 0x000fe20003f04070 */
[----:B--2---:R-:W-:Y:S01]  /*3350*/  IMAD.MOV.U32 R14, RZ, RZ, RZ ;  /* 0x000000ffff0e7224 */ /* 0x004fe200078e00ff */
[----:B------:R-:W-:Y:S01]  /*3360*/  STL [R1+0x7c4], R9 ;  /* 0x0007c40901007387 */ /* 0x000fe20000100800 */
[----:B------:R-:W-:Y:S01]  /*3370*/  IMAD.HI.U32 R19, R2, R13, RZ ;  /* 0x0000000d02137227 */ /* 0x000fe200078e00ff */
[----:B------:R-:W-:-:S02]  /*3380*/  IABS R16, R16 ;  /* 0x0000001000107213 */ /* 0x000fc40000000000 */
[----:B------:R2:W-:Y:S01]  /*3390*/  STL [R1+0x7c8], R10 ;  /* 0x0007c80a01007387 */ /* 0x0005e20000100800 */
[--C-:B---3--:R-:W-:Y:S01]  /*33a0*/  IMAD.MOV R18, RZ, RZ, -R15.reuse ;  /* 0x000000ffff127224 */ /* 0x108fe200078e0a0f */
[----:B------:R-:W-:Y:S01]  /*33b0*/  IADD3 R0, R27, 0x34, RZ ;  /* 0x000000341b007810 */ /* 0x000fe20007ffe0ff */
[--C-:B------:R-:W-:Y:S01]  /*33c0*/  @!P4 IMAD.IADD R11, R11, 0x1, -R26.reuse ;  /* 0x000000010b0bc824 */ /* 0x100fe200078e0a1a */
[----:B-1----:R-:W-:Y:S01]  /*33d0*/  IADD3 R5, R27, 0x28, RZ ;  /* 0x000000281b057810 */ /* 0x002fe20007ffe0ff */
[----:B------:R-:W-:Y:S01]  /*33e0*/  IMAD R18, R18, R17, RZ ;  /* 0x0000001112127224 */ /* 0x000fe200078e02ff */
[----:B------:R-:W-:Y:S01]  /*33f0*/  ISETP.GE.AND P2, PT, R0, RZ, PT ;  /* 0x000000ff0000720c */ /* 0x000fe20003f46270 */
[----:B------:R-:W-:Y:S01]  /*3400*/  @!P0 IMAD.IADD R12, R12, 0x1, -R26 ;  /* 0x000000010c0c8824 */ /* 0x000fe200078e0a1a */
[----:B------:R-:W-:Y:S01]  /*3410*/  ISETP.GT.U32.AND P4, PT, R26, R11, PT ;  /* 0x0000000b1a00720c */ /* 0x000fe20003f84070 */
[----:B------:R-:W-:Y:S01]  /*3420*/  IMAD.HI.U32 R4, R15, R18, R14 ;  /* 0x000000120f047227 */ /* 0x000fe200078e000e */
[----:B------:R-:W-:-:S02]  /*3430*/  IABS R0, R0 ;  /* 0x0000000000007213 */ /* 0x000fc40000000000 */
[----:B------:R-:W-:Y:S01]  /*3440*/  ISETP.GT.U32.AND P0, PT, R26, R12, PT ;  /* 0x0000000c1a00720c */ /* 0x000fe20003f04070 */
[----:B------:R-:W-:Y:S01]  /*3450*/  IMAD.MOV R19, RZ, RZ, -R19 ;  /* 0x000000ffff137224 */ /* 0x000fe200078e0a13 */
[----:B------:R1:W-:Y:S01]  /*3460*/  STL [R1+0x60], R4 ;  /* 0x0000600401007387 */ /* 0x0003e20000100800 */
[----:B------:R-:W-:Y:S01]  /*3470*/  IMAD.HI.U32 R17, R2, R16, RZ ;  /* 0x0000001002117227 */ /* 0x000fe200078e00ff */
[C---:B0-----:R-:W-:Y:S02]  /*3480*/  IADD3 R6, R27.reuse, 0x2c, RZ ;  /* 0x0000002c1b067810 */ /* 0x041fe40007ffe0ff */
[----:B------:R-:W-:Y:S01]  /*3490*/  IABS R18, R5 ;  /* 0x0000000500127213 */ /* 0x000fe20000000000 */
[----:B------:R-:W-:Y:S01]  /*34a0*/  IMAD R13, R26, R19, R13 ;  /* 0x000000131a0d7224 */ /* 0x000fe200078e020d */
[----:B--2---:R-:W-:Y:S01]  /*34b0*/  IADD3 R10, R27, 0x20, RZ ;  /* 0x000000201b0a7810 */ /* 0x004fe20007ffe0ff */
[--C-:B------:R-:W-:Y:S01]  /*34c0*/  @!P4 IMAD.IADD R11, R11, 0x1, -R26.reuse ;  /* 0x000000010b0bc824 */ /* 0x100fe200078e0a1a */
[C---:B------:R-:W-:Y:S01]  /*34d0*/  IADD3 R7, R27.reuse, 0x14, RZ ;  /* 0x000000141b077810 */ /* 0x040fe20007ffe0ff */
[----:B------:R-:W-:Y:S01]  /*34e0*/  IMAD.MOV R17, RZ, RZ, -R17 ;  /* 0x000000ffff117224 */ /* 0x000fe200078e0a11 */
[C---:B-1----:R-:W-:Y:S01]  /*34f0*/  IADD3 R4, R27.reuse, 0x24, RZ ;  /* 0x000000241b047810 */ /* 0x042fe20007ffe0ff */
[----:B------:R-:W-:Y:S01]  /*3500*/  @!P0 IMAD.IADD R12, R12, 0x1, -R26 ;  /* 0x000000010c0c8824 */ /* 0x000fe200078e0a1a */
[C---:B------:R-:W-:Y:S01]  /*3510*/  ISETP.GT.U32.AND P0, PT, R26.reuse, R13, PT ;  /* 0x0000000d1a00720c */ /* 0x040fe20003f04070 */
[----:B------:R-:W-:Y:S01]  /*3520*/  @!P3 IMAD.MOV R11, RZ, RZ, -R11 ;  /* 0x000000ffff0bb224 */ /* 0x000fe200078e0a0b */
[----:B------:R-:W-:Y:S01]  /*3530*/  IABS R19, R4 ;  /* 0x0000000400137213 */ /* 0x000fe20000000000 */
[----:B------:R-:W-:Y:S01]  /*3540*/  @!P6 IMAD.MOV R12, RZ, RZ, -R12 ;  /* 0x000000ffff0ce224 */ /* 0x000fe200078e0a0c */
[----:B------:R-:W-:Y:S01]  /*3550*/  IABS R20, R10 ;  /* 0x0000000a00147213 */ /* 0x000fe20000000000 */
[----:B------:R-:W-:Y:S01]  /*3560*/  IMAD R14, R26, R17, R16 ;  /* 0x000000111a0e7224 */ /* 0x000fe200078e0210 */
[----:B------:R0:W-:Y:S01]  /*3570*/  STL [R1+0x7cc], R11 ;  /* 0x0007cc0b01007387 */ /* 0x0001e20000100800 */
[----:B------:R-:W-:Y:S01]  /*3580*/  IADD3 R16, R27, 0x30, RZ ;  /* 0x000000301b107810 */ /* 0x000fe20007ffe0ff */
[----:B------:R-:W-:Y:S01]  /*3590*/  IMAD.HI.U32 R3, R2, R0, RZ ;  /* 0x0000000002037227 */ /* 0x000fe200078e00ff */
[----:B------:R-:W-:-:S02]  /*35a0*/  IABS R17, R6 ;  /* 0x0000000600117213 */ /* 0x000fc40000000000 */
[----:B------:R-:W-:Y:S01]  /*35b0*/  ISETP.GE.AND P4, PT, R16, RZ, PT ;  /* 0x000000ff1000720c */ /* 0x000fe20003f86270 */
[----:B------:R-:W-:Y:S01]  /*35c0*/  IMAD.MOV R3, RZ, RZ, -R3 ;  /* 0x000000ffff037224 */ /* 0x000fe200078e0a03 */
[----:B------:R-:W-:Y:S01]  /*35d0*/  IABS R16, R16 ;  /* 0x0000001000107213 */ /* 0x000fe20000000000 */
[----:B------:R-:W-:Y:S01]  /*35e0*/  @!P0 IMAD.IADD R13, R13, 0x1, -R26 ;  /* 0x000000010d0d8824 */ /* 0x000fe200078e0a1a */
[C---:B------:R-:W-:Y:S01]  /*35f0*/  IADD3 R4, R27.reuse, 0x1c, RZ ;  /* 0x0000001c1b047810 */ /* 0x040fe20007ffe0ff */
[----:B0-----:R-:W2:Y:S01]  /*3600*/  LDL.LU R11, [R1+0x60] ;  /* 0x00006000010b7983 */ /* 0x001ea20000300800 */
[----:B------:R-:W-:Y:S01]  /*3610*/  IMAD R15, R26, R3, R0 ;  /* 0x000000031a0f7224 */ /* 0x000fe200078e0200 */
[----:B------:R-:W-:Y:S01]  /*3620*/  IADD3 R5, R27, 0xc, RZ ;  /* 0x0000000c1b057810 */ /* 0x000fe20007ffe0ff */
[----:B------:R-:W-:Y:S01]  /*3630*/  IMAD.HI.U32 R23, R2, R16, RZ ;  /* 0x0000001002177227 */ /* 0x000fe200078e00ff */
[----:B------:R0:W-:Y:S01]  /*3640*/  STL [R1+0x7d0], R12 ;  /* 0x0007d00c01007387 */ /* 0x0001e20000100800 */
[----:B------:R-:W-:-:S02]  /*3650*/  ISETP.GT.U32.AND P0, PT, R26, R13, PT ;  /* 0x0000000d1a00720c */ /* 0x000fc40003f04070 */
[C---:B------:R-:W-:Y:S01]  /*3660*/  IMAD.HI.U32 R21, R2.reuse, R18, RZ ;  /* 0x0000001202157227 */ /* 0x040fe200078e00ff */
[----:B------:R-:W-:Y:S02]  /*3670*/  IABS R29, R5 ;  /* 0x00000005001d7213 */ /* 0x000fe40000000000 */
[C---:B------:R-:W-:Y:S01]  /*3680*/  IADD3 R6, R27.reuse, 0x10, RZ ;  /* 0x000000101b067810 */ /* 0x040fe20007ffe0ff */
[----:B------:R-:W-:Y:S01]  /*3690*/  IMAD.HI.U32 R22, R2, R17, RZ ;  /* 0x0000001102167227 */ /* 0x000fe200078e00ff */
[C---:B------:R-:W-:Y:S01]  /*36a0*/  IADD3 R9, R27.reuse, 0x18, RZ ;  /* 0x000000181b097810 */ /* 0x040fe20007ffe0ff */
[----:B0-----:R-:W3:Y:S02]  /*36b0*/  LDL R12, [R1+0x6ac] ;  /* 0x0006ac00010c7983 */ /* 0x001ee40000100800 */
[----:B------:R-:W-:Y:S01]  /*36c0*/  IMAD.MOV R23, RZ, RZ, -R23 ;  /* 0x000000ffff177224 */ /* 0x000fe200078e0a17 */
[----:B------:R-:W-:Y:S01]  /*36d0*/  IABS R24, R6 ;  /* 0x0000000600187213 */ /* 0x000fe20000000000 */
[----:B------:R-:W-:Y:S01]  /*36e0*/  IMAD.MOV R21, RZ, RZ, -R21 ;  /* 0x000000ffff157224 */ /* 0x000fe200078e0a15 */
[----:B------:R-:W-:Y:S01]  /*36f0*/  IADD3 R8, R27, 0x4, RZ ;  /* 0x000000041b087810 */ /* 0x000fe20007ffe0ff */
[----:B------:R-:W-:Y:S01]  /*3700*/  @!P0 IMAD.IADD R13, R13, 0x1, -R26 ;  /* 0x000000010d0d8824 */ /* 0x000fe200078e0a1a */
[----:B------:R-:W-:Y:S01]  /*3710*/  ISETP.GT.U32.AND P0, PT, R26, R14, PT ;  /* 0x0000000e1a00720c */ /* 0x000fe20003f04070 */
[----:B------:R-:W-:-:S02]  /*3720*/  IMAD.MOV R22, RZ, RZ, -R22 ;  /* 0x000000ffff167224 */ /* 0x000fc400078e0a16 */
[C---:B------:R-:W-:Y:S01]  /*3730*/  IMAD R16, R26.reuse, R23, R16 ;  /* 0x000000171a107224 */ /* 0x040fe200078e0210 */
[----:B------:R-:W-:Y:S01]  /*3740*/  IABS R23, R7 ;  /* 0x0000000700177213 */ /* 0x000fe20000000000 */
[----:B------:R-:W-:Y:S01]  /*3750*/  IMAD R18, R26, R21, R18 ;  /* 0x000000151a127224 */ /* 0x000fe200078e0212 */
[----:B------:R-:W-:Y:S01]  /*3760*/  IABS R21, R4 ;  /* 0x0000000400157213 */ /* 0x000fe20000000000 */
[----:B------:R-:W-:-:S04]  /*3770*/  IMAD.HI.U32 R0, R2, R20, RZ ;  /* 0x0000001402007227 */ /* 0x000fc800078e00ff */
[----:B------:R-:W-:-:S04]  /*3780*/  IMAD.HI.U32 R3, R2, R19, RZ ;  /* 0x0000001302037227 */ /* 0x000fc800078e00ff */
[----:B------:R-:W-:Y:S01]  /*3790*/  @!P0 IMAD.IADD R14, R14, 0x1, -R26 ;  /* 0x000000010e0e8824 */ /* 0x000fe200078e0a1a */
[C---:B------:R-:W-:Y:S01]  /*37a0*/  ISETP.GT.U32.AND P0, PT, R26.reuse, R15, PT ;  /* 0x0000000f1a00720c */ /* 0x040fe20003f04070 */
[C---:B------:R-:W-:Y:S01]  /*37b0*/  IMAD R17, R26.reuse, R22, R17 ;  /* 0x000000161a117224 */ /* 0x040fe200078e0211 */
[----:B------:R-:W-:Y:S01]  /*37c0*/  ISETP.GT.U32.AND P6, PT, R26, R16, PT ;  /* 0x000000101a00720c */ /* 0x000fe20003fc4070 */
[----:B------:R-:W-:Y:S02]  /*37d0*/  IMAD.MOV R0, RZ, RZ, -R0 ;  /* 0x000000ffff007224 */ /* 0x000fe400078e0a00 */
[----:B------:R-:W-:Y:S01]  /*37e0*/  IMAD.HI.U32 R25, R2, R21, RZ ;  /* 0x0000001502197227 */ /* 0x000fe200078e00ff */
[C---:B------:R-:W-:Y:S02]  /*37f0*/  ISETP.GT.U32.AND P3, PT, R26.reuse, R14, PT ;  /* 0x0000000e1a00720c */ /* 0x040fe40003f64070 */
[----:B------:R-:W-:Y:S01]  /*3800*/  IABS R22, R9 ;  /* 0x0000000900167213 */ /* 0x000fe20000000000 */
[----:B------:R-:W-:Y:S01]  /*3810*/  @!P5 IMAD.MOV R13, RZ, RZ, -R13 ;  /* 0x000000ffff0dd224 */ /* 0x000fe200078e0a0d */
[C---:B------:R-:W-:Y:S01]  /*3820*/  ISETP.GT.U32.AND P5, PT, R26.reuse, R17, PT ;  /* 0x000000111a00720c */ /* 0x040fe20003fa4070 */
[----:B------:R-:W-:-:S02]  /*3830*/  IMAD R20, R26, R0, R20 ;  /* 0x000000001a147224 */ /* 0x000fc400078e0214 */
[----:B------:R-:W-:Y:S02]  /*3840*/  @!P0 IMAD.IADD R15, R15, 0x1, -R26 ;  /* 0x000000010f0f8824 */ /* 0x000fe400078e0a1a */
[----:B------:R-:W-:Y:S02]  /*3850*/  IMAD.MOV R25, RZ, RZ, -R25 ;  /* 0x000000ffff197224 */ /* 0x000fe400078e0a19 */
[----:B------:R-:W-:Y:S01]  /*3860*/  IMAD.HI.U32 R0, R2, R23, RZ ;  /* 0x0000001702007227 */ /* 0x000fe200078e00ff */
[----:B------:R-:W-:-:S03]  /*3870*/  ISETP.GT.U32.AND P0, PT, R26, R15, PT ;  /* 0x0000000f1a00720c */ /* 0x000fc60003f04070 */
[----:B------:R-:W-:-:S04]  /*3880*/  IMAD.HI.U32 R4, R2, R29, RZ ;  /* 0x0000001d02047227 */ /* 0x000fc800078e00ff */
[----:B------:R-:W-:Y:S02]  /*3890*/  IMAD.MOV R3, RZ, RZ, -R3 ;  /* 0x000000ffff037224 */ /* 0x000fe400078e0a03 */
[C---:B------:R-:W-:Y:S02]  /*38a0*/  IMAD R21, R26.reuse, R25, R21 ;  /* 0x000000191a157224 */ /* 0x040fe400078e0215 */
[----:B------:R-:W-:Y:S02]  /*38b0*/  IMAD.MOV R0, RZ, RZ, -R0 ;  /* 0x000000ffff007224 */ /* 0x000fe400078e0a00 */
[----:B------:R-:W-:Y:S01]  /*38c0*/  IMAD.MOV R25, RZ, RZ, -R4 ;  /* 0x000000ffff197224 */ /* 0x000fe200078e0a04 */
[----:B------:R-:W-:Y:S01]  /*38d0*/  IADD3 R4, R27, 0x8, RZ ;  /* 0x000000081b047810 */ /* 0x000fe20007ffe0ff */
[----:B------:R-:W-:Y:S02]  /*38e0*/  IMAD R19, R26, R3, R19 ;  /* 0x000000031a137224 */ /* 0x000fe400078e0213 */
[----:B------:R-:W-:-:S04]  /*38f0*/  IMAD.HI.U32 R28, R2, R24, RZ ;  /* 0x00000018021c7227 */ /* 0x000fc800078e00ff */
[----:B------:R-:W-:Y:S01]  /*3900*/  @!P6 IMAD.IADD R16, R16, 0x1, -R26 ;  /* 0x000000011010e824 */ /* 0x000fe200078e0a1a */
[----:B------:R-:W-:Y:S01]  /*3910*/  ISETP.GT.U32.AND P6, PT, R26, R20, PT ;  /* 0x000000141a00720c */ /* 0x000fe20003fc4070 */
[----:B------:R-:W-:-:S04]  /*3920*/  IMAD.HI.U32 R3, R2, R22, RZ ;  /* 0x0000001602037227 */ /* 0x000fc800078e00ff */
[C---:B------:R-:W-:Y:S01]  /*3930*/  IMAD R23, R26.reuse, R0, R23 ;  /* 0x000000001a177224 */ /* 0x040fe200078e0217 */
[----:B------:R-:W-:Y:S01]  /*3940*/  IABS R0, R4 ;  /* 0x0000000400007213 */ /* 0x000fe20000000000 */
[----:B------:R-:W-:Y:S02]  /*3950*/  IMAD.MOV R28, RZ, RZ, -R28 ;  /* 0x000000ffff1c7224 */ /* 0x000fe400078e0a1c */
[--C-:B------:R-:W-:Y:S01]  /*3960*/  @!P5 IMAD.IADD R17, R17, 0x1, -R26.reuse ;  /* 0x000000011111d824 */ /* 0x100fe200078e0a1a */
[----:B------:R-:W-:Y:S01]  /*3970*/  ISETP.GT.U32.AND P5, PT, R26, R21, PT ;  /* 0x000000151a00720c */ /* 0x000fe20003fa4070 */
[----:B------:R-:W-:Y:S02]  /*3980*/  IMAD.MOV R3, RZ, RZ, -R3 ;  /* 0x000000ffff037224 */ /* 0x000fe400078e0a03 */
[----:B------:R-:W-:Y:S01]  /*3990*/  @!P3 IMAD.IADD R14, R14, 0x1, -R26 ;  /* 0x000000010e0eb824 */ /* 0x000fe200078e0a1a */
[C---:B------:R-:W-:Y:S01]  /*39a0*/  ISETP.GT.U32.AND P3, PT, R26.reuse, R18, PT ;  /* 0x000000121a00720c */ /* 0x040fe20003f64070 */
[----:B------:R-:W-:-:S02]  /*39b0*/  IMAD R24, R26, R28, R24 ;  /* 0x0000001c1a187224 */ /* 0x000fc400078e0218 */
[C---:B------:R-:W-:Y:S01]  /*39c0*/  IMAD R25, R26.reuse, R25, R29 ;  /* 0x000000191a197224 */ /* 0x040fe200078e021d */
[----:B------:R-:W-:Y:S01]  /*39d0*/  IABS R29, R27 ;  /* 0x0000001b001d7213 */ /* 0x000fe20000000000 */
[----:B------:R-:W-:Y:S01]  /*39e0*/  IMAD R22, R26, R3, R22 ;  /* 0x000000031a167224 */ /* 0x000fe200078e0216 */
[----:B------:R-:W-:Y:S01]  /*39f0*/  IABS R3, R8 ;  /* 0x0000000800037213 */ /* 0x000fe20000000000 */
[----:B------:R-:W-:Y:S01]  /*3a00*/  IMAD.HI.U32 R28, R2, R0, RZ ;  /* 0x00000000021c7227 */ /* 0x000fe200078e00ff */
[----:B------:R0:W-:Y:S03]  /*3a10*/  STL [R1+0x7d4], R13 ;  /* 0x0007d40d01007387 */ /* 0x0001e60000100800 */
[----:B------:R-:W-:Y:S01]  /*3a20*/  @!P0 IMAD.IADD R15, R15, 0x1, -R26 ;  /* 0x000000010f0f8824 */ /* 0x000fe200078e0a1a */
[----:B------:R-:W-:Y:S01]  /*3a30*/  ISETP.GT.U32.AND P0, PT, R26, R19, PT ;  /* 0x000000131a00720c */ /* 0x000fe20003f04070 */
[----:B------:R-:W-:-:S02]  /*3a40*/  IMAD.MOV R28, RZ, RZ, -R28 ;  /* 0x000000ffff1c7224 */ /* 0x000fc400078e0a1c */
[----:B------:R-:W-:Y:S02]  /*3a50*/  @!P6 IMAD.IADD R20, R20, 0x1, -R26 ;  /* 0x000000011414e824 */ /* 0x000fe400078e0a1a */
[----:B0-----:R-:W-:Y:S02]  /*3a60*/  IMAD.MOV.U32 R13, RZ, RZ, R29 ;  /* 0x000000ffff0d7224 */ /* 0x001fe400078e001d */
[----:B------:R-:W-:-:S04]  /*3a70*/  IMAD.HI.U32 R29, R2, R3, RZ ;  /* 0x00000003021d7227 */ /* 0x000fc800078e00ff */
[----:B------:R-:W-:Y:S02]  /*3a80*/  IMAD R0, R26, R28, R0 ;  /* 0x0000001c1a007224 */ /* 0x000fe400078e0200 */
[----:B------:R-:W-:-:S04]  /*3a90*/  IMAD.HI.U32 R28, R2, R13, RZ ;  /* 0x0000000d021c7227 */ /* 0x000fc800078e00ff */
[--C-:B------:R-:W-:Y:S01]  /*3aa0*/  @!P5 IMAD.IADD R21, R21, 0x1, -R26.reuse ;  /* 0x000000011515d824 */ /* 0x100fe200078e0a1a */
[----:B------:R-:W-:Y:S01]  /*3ab0*/  ISETP.GT.U32.AND P5, PT, R26, R20, PT ;  /* 0x000000141a00720c */ /* 0x000fe20003fa4070 */
[----:B------:R-:W-:Y:S02]  /*3ac0*/  IMAD.MOV R2, RZ, RZ, -R29 ;  /* 0x000000ffff027224 */ /* 0x000fe400078e0a1d */
[----:B------:R-:W-:Y:S01]  /*3ad0*/  @!P3 IMAD.IADD R18, R18, 0x1, -R26 ;  /* 0x000000011212b824 */ /* 0x000fe200078e0a1a */
[C---:B------:R-:W-:Y:S01]  /*3ae0*/  ISETP.GT.U32.AND P3, PT, R26.reuse, R16, PT ;  /* 0x000000101a00720c */ /* 0x040fe20003f64070 */
[C---:B------:R-:W-:Y:S02]  /*3af0*/  IMAD R2, R26.reuse, R2, R3 ;  /* 0x000000021a027224 */ /* 0x040fe400078e0203 */
[----:B------:R-:W-:Y:S02]  /*3b00*/  IMAD.MOV R3, RZ, RZ, -R28 ;  /* 0x000000ffff037224 */ /* 0x000fe400078e0a1c */
[----:B------:R-:W-:Y:S01]  /*3b10*/  @!P1 IMAD.MOV R14, RZ, RZ, -R14 ;  /* 0x000000ffff0e9224 */ /* 0x000fe200078e0a0e */
[----:B------:R-:W-:Y:S01]  /*3b20*/  ISETP.GT.U32.AND P1, PT, R26, R18, PT ;  /* 0x000000121a00720c */ /* 0x000fe20003f24070 */
[----:B------:R-:W-:-:S02]  /*3b30*/  @!P0 IMAD.IADD R19, R19, 0x1, -R26 ;  /* 0x0000000113138824 */ /* 0x000fc400078e0a1a */
[----:B------:R-:W-:-:S03]  /*3b40*/  IMAD R3, R26, R3, R13 ;  /* 0x000000031a037224 */ /* 0x000fc600078e020d */
[----:B------:R-:W-:Y:S01]  /*3b50*/  ISETP.GT.U32.AND P6, PT, R26, R19, PT ;  /* 0x000000131a00720c */ /* 0x000fe20003fc4070 */
[--C-:B------:R-:W-:Y:S01]  /*3b60*/  @!P5 IMAD.IADD R20, R20, 0x1, -R26.reuse ;  /* 0x000000011414d824 */ /* 0x100fe200078e0a1a */
[----:B------:R-:W-:Y:S01]  /*3b70*/  ISETP.GT.U32.AND P5, PT, R26, R3, PT ;  /* 0x000000031a00720c */ /* 0x000fe20003fa4070 */
[--C-:B------:R-:W-:Y:S01]  /*3b80*/  @!P3 IMAD.IADD R16, R16, 0x1, -R26.reuse ;  /* 0x000000011010b824 */ /* 0x100fe200078e0a1a */
[C---:B------:R-:W-:Y:S02]  /*3b90*/  ISETP.GT.U32.AND P3, PT, R26.reuse, R22, PT ;  /* 0x000000161a00720c */ /* 0x040fe40003f64070 */
[----:B------:R-:W-:Y:S01]  /*3ba0*/  ISETP.GT.U32.AND P0, PT, R26, R17, PT ;  /* 0x000000111a00720c */ /* 0x000fe20003f04070 */
[----:B------:R-:W-:Y:S01]  /*3bb0*/  @!P1 IMAD.IADD R18, R18, 0x1, -R26 ;  /* 0x0000000112129824 */ /* 0x000fe200078e0a1a */
[----:B------:R-:W-:-:S05]  /*3bc0*/  ISETP.GT.U32.AND P1, PT, R26, R24, PT ;  /* 0x000000181a00720c */ /* 0x000fca0003f24070 */
[--C-:B------:R-:W-:Y:S01]  /*3bd0*/  @!P6 IMAD.IADD R19, R19, 0x1, -R26.reuse ;  /* 0x000000011313e824 */ /* 0x100fe200078e0a1a */
[----:B------:R-:W-:Y:S01]  /*3be0*/  ISETP.GT.U32.AND P6, PT, R26, R25, PT ;  /* 0x000000191a00720c */ /* 0x000fe20003fc4070 */
[--C-:B------:R-:W-:Y:S01]  /*3bf0*/  @!P5 IMAD.IADD R3, R3, 0x1, -R26.reuse ;  /* 0x000000010303d824 */ /* 0x100fe200078e0a1a */
[----:B------:R-:W-:Y:S01]  /*3c00*/  ISETP.GE.AND P5, PT, R10, RZ, PT ;  /* 0x000000ff0a00720c */ /* 0x000fe20003fa6270 */
[--C-:B------:R-:W-:Y:S02]  /*3c10*/  @!P3 IMAD.IADD R22, R22, 0x1, -R26.reuse ;  /* 0x000000011616b824 */ /* 0x100fe400078e0a1a */
[----:B------:R-:W-:Y:S01]  /*3c20*/  @!P2 IMAD.MOV R15, RZ, RZ, -R15 ;  /* 0x000000ffff0fa224 */ /* 0x000fe200078e0a0f */
[C---:B------:R-:W-:Y:S01]  /*3c30*/  ISETP.GT.U32.AND P2, PT, R26.reuse, R21, PT ;  /* 0x000000151a00720c */ /* 0x040fe20003f44070 */
[--C-:B------:R-:W-:Y:S01]  /*3c40*/  @!P0 IMAD.IADD R17, R17, 0x1, -R26.reuse ;  /* 0x0000000111118824 */ /* 0x100fe200078e0a1a */
[----:B------:R-:W-:Y:S01]  /*3c50*/  ISETP.GT.U32.AND P0, PT, R26, R23, PT ;  /* 0x000000171a00720c */ /* 0x000fe20003f04070 */
[----:B------:R-:W-:-:S04]  /*3c60*/  @!P1 IMAD.IADD R24, R24, 0x1, -R26 ;  /* 0x0000000118189824 */ /* 0x000fc800078e0a1a */
[----:B------:R-:W-:Y:S02]  /*3c70*/  @!P6 IMAD.IADD R25, R25, 0x1, -R26 ;  /* 0x000000011919e824 */ /* 0x000fe400078e0a1a */
[----:B------:R-:W-:Y:S01]  /*3c80*/  @!P5 IMAD.MOV R20, RZ, RZ, -R20 ;  /* 0x000000ffff14d224 */ /* 0x000fe200078e0a14 */
[C---:B------:R-:W-:Y:S01]  /*3c90*/  ISETP.GT.U32.AND P5, PT, R26.reuse, R3, PT ;  /* 0x000000031a00720c */ /* 0x040fe20003fa4070 */
[----:B------:R-:W-:Y:S01]  /*3ca0*/  @!P4 IMAD.MOV R16, RZ, RZ, -R16 ;  /* 0x000000ffff10c224 */ /* 0x000fe200078e0a10 */
[C---:B------:R-:W-:Y:S01]  /*3cb0*/  ISETP.GT.U32.AND P4, PT, R26.reuse, R25, PT ;  /* 0x000000191a00720c */ /* 0x040fe20003f84070 */
[--C-:B------:R-:W-:Y:S01]  /*3cc0*/  @!P2 IMAD.IADD R21, R21, 0x1, -R26.reuse ;  /* 0x000000011515a824 */ /* 0x100fe200078e0a1a */
[C---:B------:R-:W-:Y:S01]  /*3cd0*/  ISETP.GT.U32.AND P2, PT, R26.reuse, R0, PT ;  /* 0x000000001a00720c */ /* 0x040fe20003f44070 */
[----:B------:R-:W-:Y:S01]  /*3ce0*/  @!P0 IMAD.IADD R23, R23, 0x1, -R26 ;  /* 0x0000000117178824 */ /* 0x000fe200078e0a1a */
[----:B------:R-:W-:-:S07]  /*3cf0*/  ISETP.GT.U32.AND P0, PT, R26, R2, PT ;  /* 0x000000021a00720c */ /* 0x000fce0003f04070 */
[--C-:B------:R-:W-:Y:S01]  /*3d00*/  @!P5 IMAD.IADD R3, R3, 0x1, -R26.reuse ;  /* 0x000000010303d824 */ /* 0x100fe200078e0a1a */
[----:B------:R-:W-:Y:S01]  /*3d10*/  ISETP.GE.AND P5, PT, R6, RZ, PT ;  /* 0x000000ff0600720c */ /* 0x000fe20003fa6270 */
[--C-:B------:R-:W-:Y:S01]  /*3d20*/  @!P4 IMAD.IADD R25, R25, 0x1, -R26.reuse ;  /* 0x000000011919c824 */ /* 0x100fe200078e0a1a */
[----:B------:R-:W-:Y:S01]  /*3d30*/  ISETP.GE.AND P4, PT, R7, RZ, PT ;  /* 0x000000ff0700720c */ /* 0x000fe20003f86270 */
[--C-:B------:R-:W-:Y:S01]  /*3d40*/  @!P2 IMAD.IADD R0, R0, 0x1, -R26.reuse ;  /* 0x000000010000a824 */ /* 0x100fe200078e0a1a */
[----:B------:R-:W0:Y:S01]  /*3d50*/  S2R R6, SR_TID.X ;  /* 0x0000000000067919 */ /* 0x000e220000002100 */
[----:B------:R-:W-:Y:S01]  /*3d60*/  @!P0 IMAD.IADD R2, R2, 0x1, -R26 ;  /* 0x0000000102028824 */ /* 0x000fe200078e0a1a */
[----:B------:R-:W-:Y:S02]  /*3d70*/  ISETP.GT.U32.AND P0, PT, R26, R22, PT ;  /* 0x000000161a00720c */ /* 0x000fe40003f04070 */
[----:B------:R-:W1:Y:S01]  /*3d80*/  S2R R7, SR_TID.X ;  /* 0x0000000000077919 */ /* 0x000e620000002100 */
[----:B------:R-:W-:-:S05]  /*3d90*/  IMAD.MOV.U32 R10, RZ, RZ, c[0x0][0x180] ;  /* 0x00006000ff0a7624 */ /* 0x000fca00078e00ff */
[----:B------:R-:W-:Y:S01]  /*3da0*/  IADD3 R10, R10, 0x1f, RZ ;  /* 0x0000001f0a0a7810 */ /* 0x000fe20007ffe0ff */
[----:B------:R-:W-:Y:S04]  /*3db0*/  STL [R1+0x7d8], R14 ;  /* 0x0007d80e01007387 */ /* 0x000fe80000100800 */
[----:B------:R-:W-:Y:S01]  /*3dc0*/  @!P0 IMAD.IADD R22, R22, 0x1, -R26 ;  /* 0x0000000116168824 */ /* 0x000fe200078e0a1a */
[----:B------:R-:W-:Y:S04]  /*3dd0*/  STL [R1+0x7dc], R15 ;  /* 0x0007dc0f01007387 */ /* 0x000fe80000100800 */
[----:B------:R-:W-:Y:S01]  /*3de0*/  STL [R1+0x7e0], R16 ;  /* 0x0007e01001007387 */ /* 0x000fe20000100800 */
[----:B------:R-:W-:-:S02]  /*3df0*/  ISETP.GE.AND P0, PT, R27, RZ, PT ;  /* 0x000000ff1b00720c */ /* 0x000fc40003f06270 */
[----:B-1----:R-:W-:Y:S01]  /*3e00*/  LOP3.LUT R7, R7, 0x60, RZ, 0xc0, !PT ;  /* 0x0000006007077812 */ /* 0x002fe200078ec0ff */
[----:B0-----:R-:W-:Y:S01]  /*3e10*/  IMAD.SHL.U32 R13, R6, 0x80, RZ ;  /* 0x00000080060d7824 */ /* 0x001fe200078e00ff */
[----:B---3--:R-:W-:Y:S02]  /*3e20*/  IABS R28, R12 ;  /* 0x0000000c001c7213 */ /* 0x008fe40000000000 */
[----:B------:R-:W-:-:S04]  /*3e30*/  IADD3 R12, R27, 0x2c, RZ ;  /* 0x0000002c1b0c7810 */ /* 0x000fc80007ffe0ff */
[----:B------:R-:W-:Y:S02]  /*3e40*/  ISETP.GE.AND P3, PT, R12, RZ, PT ;  /* 0x000000ff0c00720c */ /* 0x000fe40003f66270 */
[----:B------:R-:W-:-:S04]  /*3e50*/  IADD3 R12, R27, 0x28, RZ ;  /* 0x000000281b0c7810 */ /* 0x000fc80007ffe0ff */
[----:B------:R-:W-:Y:S01]  /*3e60*/  ISETP.GE.AND P1, PT, R12, RZ, PT ;  /* 0x000000ff0c00720c */ /* 0x000fe20003f26270 */
[----:B--2---:R-:W-:Y:S01]  /*3e70*/  IMAD.HI.U32 R29, R11, R28, RZ ;  /* 0x0000001c0b1d7227 */ /* 0x004fe200078e00ff */
[----:B------:R-:W-:-:S04]  /*3e80*/  IADD3 R11, R27, 0x24, RZ ;  /* 0x000000241b0b7810 */ /* 0x000fc80007ffe0ff */
[----:B------:R-:W-:-:S07]  /*3e90*/  ISETP.GE.AND P6, PT, R11, RZ, PT ;  /* 0x000000ff0b00720c */ /* 0x000fce0003fc6270 */
[----:B------:R-:W-:Y:S01]  /*3ea0*/  @!P1 IMAD.MOV R18, RZ, RZ, -R18 ;  /* 0x000000ffff129224 */ /* 0x000fe200078e0a12 */
[----:B------:R-:W-:Y:S02]  /*3eb0*/  ISETP.GT.U32.AND P1, PT, R26, R24, PT ;  /* 0x000000181a00720c */ /* 0x000fe40003f24070 */
[----:B------:R-:W-:-:S04]  /*3ec0*/  IADD3 R11, R27, 0x1c, RZ ;  /* 0x0000001c1b0b7810 */ /* 0x000fc80007ffe0ff */
[----:B------:R-:W-:Y:S01]  /*3ed0*/  ISETP.GE.AND P2, PT, R11, RZ, PT ;  /* 0x000000ff0b00720c */ /* 0x000fe20003f46270 */
[----:B------:R-:W-:Y:S01]  /*3ee0*/  IMAD.MOV R29, RZ, RZ, -R29 ;  /* 0x000000ffff1d7224 */ /* 0x000fe200078e0a1d */
[----:B------:R-:W-:-:S05]  /*3ef0*/  IABS R12, c[0x0][0x178] ;  /* 0x00005e00000c7a13 */ /* 0x000fca0000000000 */
[----:B------:R-:W-:Y:S01]  /*3f00*/  @!P1 IMAD.IADD R24, R24, 0x1, -R26 ;  /* 0x0000000118189824 */ /* 0x000fe200078e0a1a */
[----:B------:R-:W-:Y:S01]  /*3f10*/  ISETP.GE.AND P1, PT, R9, RZ, PT ;  /* 0x000000ff0900720c */ /* 0x000fe20003f26270 */
[----:B------:R-:W-:Y:S01]  /*3f20*/  @!P3 IMAD.MOV R17, RZ, RZ, -R17 ;  /* 0x000000ffff11b224 */ /* 0x000fe200078e0a11 */
[----:B------:R-:W-:Y:S01]  /*3f30*/  ISETP.GT.U32.AND P3, PT, R26, R23, PT ;  /* 0x000000171a00720c */ /* 0x000fe20003f64070 */
[----:B------:R-:W-:Y:S01]  /*3f40*/  IMAD R28, R12, R29, R28 ;  /* 0x0000001d0c1c7224 */ /* 0x000fe200078e021c */
[----:B------:R-:W-:Y:S01]  /*3f50*/  SHF.R.S32.HI R29, RZ, 0x1f, R10 ;  /* 0x0000001fff1d7819 */ /* 0x000fe2000001140a */
[----:B------:R-:W-:Y:S01]  /*3f60*/  @!P6 IMAD.MOV R19, RZ, RZ, -R19 ;  /* 0x000000ffff13e224 */ /* 0x000fe200078e0a13 */
[C---:B------:R-:W-:Y:S01]  /*3f70*/  ISETP.GT.U32.AND P6, PT, R26.reuse, R2, PT ;  /* 0x000000021a00720c */ /* 0x040fe20003fc4070 */
[----:B------:R-:W-:Y:S01]  /*3f80*/  @!P2 IMAD.MOV R21, RZ, RZ, -R21 ;  /* 0x000000ffff15a224 */ /* 0x000fe200078e0a15 */
[----:B------:R-:W-:Y:S01]  /*3f90*/  ISETP.GT.U32.AND P2, PT, R26, R0, PT ;  /* 0x000000001a00720c */ /* 0x000fe20003f44070 */
[----:B------:R-:W-:Y:S01]  /*3fa0*/  STL [R1+0x7e4], R17 ;  /* 0x0007e41101007387 */ /* 0x000fe20000100800 */
[----:B------:R-:W-:-:S03]  /*3fb0*/  LEA.HI R10, R29, R10, RZ, 0x5 ;  /* 0x0000000a1d0a7211 */ /* 0x000fc600078f28ff */
[----:B------:R-:W-:Y:S01]  /*3fc0*/  @!P1 IMAD.MOV R22, RZ, RZ, -R22 ;  /* 0x000000ffff169224 */ /* 0x000fe200078e0a16 */
[----:B------:R-:W-:Y:S04]  /*3fd0*/  STL [R1+0x7e8], R18 ;  /* 0x0007e81201007387 */ /* 0x000fe80000100800 */
[----:B------:R-:W-:Y:S01]  /*3fe0*/  STL [R1+0x7ec], R19 ;  /* 0x0007ec1301007387 */ /* 0x000fe20000100800 */
[----:B------:R-:W-:-:S03]  /*3ff0*/  LOP3.LUT R27, R6, 0x7, RZ, 0xc0, !PT ;  /* 0x00000007061b7812 */ /* 0x000fc600078ec0ff */
[----:B------:R-:W-:Y:S04]  /*4000*/  STL [R1+0x7f0], R20 ;  /* 0x0007f01401007387 */ /* 0x000fe80000100800 */
[----:B------:R-:W-:Y:S04]  /*4010*/  STL [R1+0x7f4], R21 ;  /* 0x0007f41501007387 */ /* 0x000fe80000100800 */
[----:B------:R-:W-:Y:S04]  /*4020*/  STL [R1+0x7f8], R22 ;  /* 0x0007f81601007387 */ /* 0x000fe80000100800 */
[----:B------:R-:W2:Y:S01]  /*4030*/  LDL.LU R11, [R1+0xcc] ;  /* 0x0000cc00010b7983 */ /* 0x000ea20000300800 */
[----:B------:R-:W-:-:S03]  /*4040*/  @!P3 IMAD.IADD R23, R23, 0x1, -R26 ;  /* 0x000000011717b824 */ /* 0x000fc600078e0a1a */
[----:B------:R-:W3:Y:S01]  /*4050*/  LDL.LU R10, [R1+0xc8] ;  /* 0x0000c800010a7983 */ /* 0x000ee20000300800 */
[----:B------:R-:W-:-:S03]  /*4060*/  @!P2 IMAD.IADD R0, R0, 0x1, -R26 ;  /* 0x000000010000a824 */ /* 0x000fc600078e0a1a */
[----:B------:R-:W4:Y:S01]  /*4070*/  LDL.LU R9, [R1+0xc4] ;  /* 0x0000c40001097983 */ /* 0x000f220000300800 */
[----:B------:R-:W-:Y:S01]  /*4080*/  @!P6 IMAD.IADD R2, R2, 0x1, -R26 ;  /* 0x000000010202e824 */ /* 0x000fe200078e0a1a */
[----:B------:R-:W-:Y:S01]  /*4090*/  ISETP.GE.AND P1, PT, R8, RZ, PT ;  /* 0x000000ff0800720c */ /* 0x000fe20003f26270 */
[----:B------:R-:W-:Y:S01]  /*40a0*/  IMAD R26, R27, 0x110, RZ ;  /* 0x000001101b1a7824 */ /* 0x000fe200078e02ff */
[----:B------:R-:W-:Y:S01]  /*40b0*/  ISETP.GE.AND P2, PT, R5, RZ, PT ;  /* 0x000000ff0500720c */ /* 0x000fe20003f46270 */
[----:B------:R-:W-:Y:S01]  /*40c0*/  IMAD R27, R27, 0x4, R7 ;  /* 0x000000041b1b7824 */ /* 0x000fe200078e0207 */
[----:B------:R-:W-:Y:S01]  /*40d0*/  ISETP.GE.AND P6, PT, R4, RZ, PT ;  /* 0x000000ff0400720c */ /* 0x000fe20003fc6270 */
[----:B------:R-:W4:Y:S01]  /*40e0*/  LDL.LU R8, [R1+0xc0] ;  /* 0x0000c00001087983 */ /* 0x000f220000300800 */
[----:B------:R-:W-:Y:S01]  /*40f0*/  SHF.R.S32.HI R29, RZ, 0x6, R6 ;  /* 0x00000006ff1d7819 */ /* 0x000fe20000011406 */
[C---:B------:R-:W-:Y:S02]  /*4100*/  IMAD.SHL.U32 R4, R6.reuse, 0x2, RZ ;  /* 0x0000000206047824 */ /* 0x040fe400078e00ff */
[----:B------:R-:W-:Y:S01]  /*4110*/  IMAD.SHL.U32 R5, R6, 0x8, RZ ;  /* 0x0000000806057824 */ /* 0x000fe200078e00ff */
[----:B------:R-:W4:Y:S04]  /*4120*/  LDL.LU R7, [R1+0xac] ;  /* 0x0000ac0001077983 */ /* 0x000f280000300800 */
[----:B------:R-:W4:Y:S01]  /*4130*/  LDL.LU R6, [R1+0xa8] ;  /* 0x0000a80001067983 */ /* 0x000f220000300800 */
[----:B------:R-:W-:-:S02]  /*4140*/  ISETP.GT.U32.AND P3, PT, R12, R28, PT ;  /* 0x0000001c0c00720c */ /* 0x000fc40003f64070 */
[----:B------:R-:W-:Y:S02]  /*4150*/  SGXT R29, R29, 0x1 ;  /* 0x000000011d1d781a */ /* 0x000fe40000000200 */
[----:B------:R-:W-:-:S09]  /*4160*/  LOP3.LUT R5, R5, 0x30, R4, 0x48, !PT ;  /* 0x0000003005057812 */ /* 0x000fd200078e4804 */
[----:B------:R-:W-:-:S05]  /*4170*/  @!P3 IMAD.IADD R28, R28, 0x1, -R12 ;  /* 0x000000011c1cb824 */ /* 0x000fca00078e0a0c */
[----:B------:R-:W-:Y:S01]  /*4180*/  ISETP.GT.U32.AND P3, PT, R12, R28, PT ;  /* 0x0000001c0c00720c */ /* 0x000fe20003f64070 */
[----:B------:R-:W-:Y:S01]  /*4190*/  IMAD.U32 R5, R27, 0x10, R5 ;  /* 0x000000101b057824 */ /* 0x000fe200078e0005 */
[----:B------:R-:W-:Y:S01]  /*41a0*/  LOP3.LUT R29, R29, 0x90, RZ, 0xc0, !PT ;  /* 0x000000901d1d7812 */ /* 0x000fe200078ec0ff */
[----:B------:R-:W-:Y:S01]  /*41b0*/  @!P4 IMAD.MOV R23, RZ, RZ, -R23 ;  /* 0x000000ffff17c224 */ /* 0x000fe200078e0a17 */
[--C-:B------:R-:W-:Y:S02]  /*41c0*/  LOP3.LUT R26, R26, 0x10, R4.reuse, 0x78, !PT ;  /* 0x000000101a1a7812 */ /* 0x100fe400078e7804 */
[----:B------:R-:W-:Y:S01]  /*41d0*/  LOP3.LUT R29, R29, 0x7e, R4, 0x78, !PT ;  /* 0x0000007e1d1d7812 */ /* 0x000fe200078e7804 */
[----:B------:R-:W4:Y:S01]  /*41e0*/  LDL.LU R5, [R1+0xa4] ;  /* 0x0000a40001057983 */ /* 0x000f220000300800 */
[----:B------:R-:W-:Y:S02]  /*41f0*/  @!P5 IMAD.MOV R24, RZ, RZ, -R24 ;  /* 0x000000ffff18d224 */ /* 0x000fe400078e0a18 */
[----:B------:R-:W-:Y:S01]  /*4200*/  @!P2 IMAD.MOV R25, RZ, RZ, -R25 ;  /* 0x000000ffff19a224 */ /* 0x000fe200078e0a19 */
[----:B------:R-:W4:Y:S02]  /*4210*/  LDL.LU R4, [R1+0xa0] ;  /* 0x0000a00001047983 */ /* 0x000f240000300800 */
[----:B------:R-:W-:Y:S01]  /*4220*/  @!P3 IMAD.IADD R28, R28, 0x1, -R12 ;  /* 0x000000011c1cb824 */ /* 0x000fe200078e0a0c */
[----:B------:R-:W-:Y:S01]  /*4230*/  LOP3.LUT R13, R26, 0x800, R13, 0xf8, !PT ;  /* 0x000008001a0d7812 */ /* 0x000fe200078ef80d */
[----:B------:R-:W-:Y:S01]  /*4240*/  STL [R1+0x6d8], R29 ;  /* 0x0006d81d01007387 */ /* 0x000fe20000100800 */
[----:B------:R-:W-:Y:S01]  /*4250*/  @!P0 IMAD.MOV R3, RZ, RZ, -R3 ;  /* 0x000000ffff038224 */ /* 0x000fe200078e0a03 */
[----:B------:R-:W-:Y:S01]  /*4260*/  ISETP.NE.AND P3, PT, RZ, c[0x0][0x17c], PT ;  /* 0x00005f00ff007a0c */ /* 0x000fe20003f65270 */
[----:B------:R-:W-:Y:S01]  /*4270*/  @!P6 IMAD.MOV R0, RZ, RZ, -R0 ;  /* 0x000000ffff00e224 */ /* 0x000fe200078e0a00 */
[----:B------:R-:W-:Y:S01]  /*4280*/  STL [R1+0x7fc], R28 ;  /* 0x0007fc1c01007387 */ /* 0x000fe20000100800 */
[----:B------:R-:W-:Y:S01]  /*4290*/  LOP3.LUT R26, RZ, c[0x0][0x17c], RZ, 0x33, !PT ;  /* 0x00005f00ff1a7a12 */ /* 0x000fe200078e33ff */
[----:B------:R-:W-:-:S02]  /*42a0*/  @!P1 IMAD.MOV R2, RZ, RZ, -R2 ;  /* 0x000000ffff029224 */ /* 0x000fc400078e0a02 */
[----:B------:R-:W-:Y:S04]  /*42b0*/  STL [R1+0x800], R23 ;  /* 0x0008001701007387 */ /* 0x000fe80000100800 */
[----:B------:R-:W-:Y:S04]  /*42c0*/  STL [R1+0x804], R24 ;  /* 0x0008041801007387 */ /* 0x000fe80000100800 */
[----:B------:R-:W-:Y:S04]  /*42d0*/  STL [R1+0x808], R25 ;  /* 0x0008081901007387 */ /* 0x000fe80000100800 */
[----:B------:R2:W-:Y:S04]  /*42e0*/  STL [R1+0x80c], R3 ;  /* 0x00080c0301007387 */ /* 0x0005e80000100800 */
[----:B------:R3:W-:Y:S04]  /*42f0*/  STL [R1+0x810], R0 ;  /* 0x0008100001007387 */ /* 0x0007e80000100800 */
[----:B------:R4:W-:Y:S01]  /*4300*/  STL [R1+0x814], R2 ;  /* 0x0008140201007387 */ /* 0x0009e20000100800 */
[----:B--2---:R-:W-:-:S02]  /*4310*/  SEL R3, R26, R11, !P3 ;  /* 0x0000000b1a037207 */ /* 0x004fc40005800000 */
[----:B---3--:R-:W-:-:S03]  /*4320*/  SEL R0, R26, R10, !P3 ;  /* 0x0000000a1a007207 */ /* 0x008fc60005800000 */
[----:B------:R0:W-:Y:S01]  /*4330*/  STL [R1+0x464], R3 ;  /* 0x0004640301007387 */ /* 0x0001e20000100800 */
[----:B----4-:R-:W-:-:S03]  /*4340*/  SEL R2, R26, R9, !P3 ;  /* 0x000000091a027207 */ /* 0x010fc60005800000 */
[----:B------:R1:W-:Y:S04]  /*4350*/  STL [R1+0xfc], R0 ;  /* 0x0000fc0001007387 */ /* 0x0003e80000100800 */
[----:B------:R2:W-:Y:S01]  /*4360*/  STL [R1+0xf8], R2 ;  /* 0x0000f80201007387 */ /* 0x0005e20000100800 */
[C---:B0-----:R-:W-:Y:S02]  /*4370*/  SEL R3, R26.reuse, R8, !P3 ;  /* 0x000000081a037207 */ /* 0x041fe40005800000 */
[----:B-1----:R-:W-:-:S03]  /*4380*/  SEL R0, R26, R7, !P3 ;  /* 0x000000071a007207 */ /* 0x002fc60005800000 */
[----:B------:R-:W-:Y:S01]  /*4390*/  STL [R1+0xf4], R3 ;  /* 0x0000f40301007387 */ /* 0x000fe20000100800 */
[----:B--2---:R-:W-:-:S03]  /*43a0*/  SEL R2, R26, R6, !P3 ;  /* 0x000000061a027207 */ /* 0x004fc60005800000 */
[----:B------:R-:W-:Y:S04]  /*43b0*/  STL [R1+0xf0], R0 ;  /* 0x0000f00001007387 */ /* 0x000fe80000100800 */
[----:B------:R0:W-:Y:S04]  /*43c0*/  STL [R1+0xbc], R2 ;  /* 0x0000bc0201007387 */ /* 0x0001e80000100800 */
[----:B0-----:R-:W2:Y:S01]  /*43d0*/  LDL.LU R2, [R1+0x90] ;  /* 0x0000900001027983 */ /* 0x001ea20000300800 */
[C---:B------:R-:W-:Y:S02]  /*43e0*/  SEL R3, R26.reuse, R5, !P3 ;  /* 0x000000051a037207 */ /* 0x040fe40005800000 */
[----:B------:R-:W-:-:S03]  /*43f0*/  SEL R0, R26, R4, !P3 ;  /* 0x000000041a007207 */ /* 0x000fc60005800000 */
[----:B------:R-:W-:Y:S04]  /*4400*/  STL [R1+0xb8], R3 ;  /* 0x0000b80301007387 */ /* 0x000fe80000100800 */
[----:B--2---:R0:W-:Y:S04]  /*4410*/  STL [R1+0x818], R2 ;  /* 0x0008180201007387 */ /* 0x0041e80000100800 */
[----:B------:R-:W-:Y:S04]  /*4420*/  STL [R1+0xac], R0 ;  /* 0x0000ac0001007387 */ /* 0x000fe80000100800 */
[----:B0-----:R-:W2:Y:S04]  /*4430*/  LDL.LU R2, [R1+0x94] ;  /* 0x0000940001027983 */ /* 0x001ea80000300800 */
[----:B--2---:R0:W-:Y:S04]  /*4440*/  STL [R1+0x81c], R2 ;  /* 0x00081c0201007387 */ /* 0x0041e80000100800 */
[----:B0-----:R-:W2:Y:S04]  /*4450*/  LDL.LU R2, [R1+0x98] ;  /* 0x0000980001027983 */ /* 0x001ea80000300800 */
[----:B--2---:R0:W-:Y:S04]  /*4460*/  STL [R1+0x820], R2 ;  /* 0x0008200201007387 */ /* 0x0041e80000100800 */
[----:B0-----:R-:W2:Y:S04]  /*4470*/  LDL.LU R2, [R1+0x9c] ;  /* 0x00009c0001027983 */ /* 0x001ea80000300800 */
[----:B------:R-:W3:Y:S04]  /*4480*/  LDL.LU R0, [R1+0x88] ;  /* 0x0000880001007983 */ /* 0x000ee80000300800 */
[----:B------:R-:W4:Y:S04]  /*4490*/  LDL.LU R3, [R1+0x84] ;  /* 0x0000840001037983 */ /* 0x000f280000300800 */
[----:B------:R-:W3:Y:S04]  /*44a0*/  LDL.LU R25, [R1+0x80] ;  /* 0x0000800001197983 */ /* 0x000ee80000300800 */
        /* <DEDUP_REMOVED lines=23> */
[----:B------:R-:W3:Y:S01]  /*4620*/  LDL.LU R27, [R1] ;  /* 0x00000000011b7983 */ /* 0x000ee20000300800 */
[----:B--2---:R-:W-:-:S05]  /*4630*/  SEL R2, R26, R2, !P3 ;  /* 0x000000021a027207 */ /* 0x004fca0005800000 */
[----:B------:R0:W-:Y:S04]  /*4640*/  STL [R1+0xa8], R2 ;  /* 0x0000a80201007387 */ /* 0x0001e80000100800 */
[----:B0-----:R-:W2:Y:S02]  /*4650*/  LDL.LU R2, [R1+0x820] ;  /* 0x0008200001027983 */ /* 0x001ea40000300800 */
[----:B--2---:R-:W-:-:S05]  /*4660*/  SEL R2, R26, R2, !P3 ;  /* 0x000000021a027207 */ /* 0x004fca0005800000 */
[----:B------:R0:W-:Y:S04]  /*4670*/  STL [R1+0xa4], R2 ;  /* 0x0000a40201007387 */ /* 0x0001e80000100800 */
[----:B0-----:R-:W2:Y:S02]  /*4680*/  LDL.LU R2, [R1+0x81c] ;  /* 0x00081c0001027983 */ /* 0x001ea40000300800 */
[----:B--2---:R-:W-:-:S05]  /*4690*/  SEL R2, R26, R2, !P3 ;  /* 0x000000021a027207 */ /* 0x004fca0005800000 */
[----:B------:R0:W-:Y:S04]  /*46a0*/  STL [R1+0xa0], R2 ;  /* 0x0000a00201007387 */ /* 0x0001e80000100800 */
[----:B0-----:R-:W2:Y:S01]  /*46b0*/  LDL.LU R2, [R1+0x818] ;  /* 0x0008180001027983 */ /* 0x001ea20000300800 */
[C---:B---3--:R-:W-:Y:S02]  /*46c0*/  SEL R0, R26.reuse, R0, !P3 ;  /* 0x000000001a007207 */ /* 0x048fe40005800000 */
[C---:B----4-:R-:W-:Y:S02]  /*46d0*/  SEL R3, R26.reuse, R3, !P3 ;  /* 0x000000031a037207 */ /* 0x050fe40005800000 */
[C---:B------:R-:W-:Y:S02]  /*46e0*/  SEL R25, R26.reuse, R25, !P3 ;  /* 0x000000191a197207 */ /* 0x040fe40005800000 */
[----:B------:R-:W-:-:S02]  /*46f0*/  SEL R24, R26, R24, !P3 ;  /* 0x000000181a187207 */ /* 0x000fc40005800000 */
[C---:B------:R-:W-:Y:S02]  /*4700*/  SEL R23, R26.reuse, R23, !P3 ;  /* 0x000000171a177207 */ /* 0x040fe40005800000 */
[C---:B------:R-:W-:Y:S02]  /*4710*/  SEL R28, R26.reuse, R28, !P3 ;  /* 0x0000001c1a1c7207 */ /* 0x040fe40005800000 */
[C---:B------:R-:W-:Y:S02]  /*4720*/  SEL R22, R26.reuse, R22, !P3 ;  /* 0x000000161a167207 */ /* 0x040fe40005800000 */
[C---:B------:R-:W-:Y:S02]  /*4730*/  SEL R21, R26.reuse, R21, !P3 ;  /* 0x000000151a157207 */ /* 0x040fe40005800000 */
        /* <DEDUP_REMOVED lines=17> */
[----:B--2---:R-:W-:-:S05]  /*4850*/  SEL R2, R26, R2, !P3 ;  /* 0x000000021a027207 */ /* 0x004fca0005800000 */
[----:B------:R0:W-:Y:S04]  /*4860*/  STL [R1+0x9c], R2 ;  /* 0x00009c0201007387 */ /* 0x0001e80000100800 */
[----:B0-----:R-:W2:Y:S04]  /*4870*/  LDL.LU R2, [R1+0x814] ;  /* 0x0008140001027983 */ /* 0x001ea80000300800 */
[----:B------:R0:W-:Y:S04]  /*4880*/  STL [R1+0x98], R0 ;  /* 0x0000980001007387 */ /* 0x0001e80000100800 */
[----:B0-----:R-:W3:Y:S04]  /*4890*/  LDL.LU R0, [R1+0x810] ;  /* 0x0008100001007983 */ /* 0x001ee80000300800 */
[----:B------:R0:W-:Y:S04]  /*48a0*/  STL [R1+0x94], R3 ;  /* 0x0000940301007387 */ /* 0x0001e80000100800 */
[----:B0-----:R-:W4:Y:S04]  /*48b0*/  LDL.LU R3, [R1+0x80c] ;  /* 0x00080c0001037983 */ /* 0x001f280000300800 */
[----:B------:R0:W-:Y:S04]  /*48c0*/  STL [R1+0x90], R25 ;  /* 0x0000901901007387 */ /* 0x0001e80000100800 */
[----:B0-----:R-:W2:Y:S04]  /*48d0*/  LDL.LU R25, [R1+0x808] ;  /* 0x0008080001197983 */ /* 0x001ea80000300800 */
[----:B------:R0:W-:Y:S04]  /*48e0*/  STL [R1+0x8c], R24 ;  /* 0x00008c1801007387 */ /* 0x0001e80000100800 */
[----:B0-----:R-:W2:Y:S04]  /*48f0*/  LDL.LU R24, [R1+0x804] ;  /* 0x0008040001187983 */ /* 0x001ea80000300800 */
[----:B------:R0:W-:Y:S04]  /*4900*/  STL [R1+0x88], R23 ;  /* 0x0000881701007387 */ /* 0x0001e80000100800 */
[----:B0-----:R-:W3:Y:S04]  /*4910*/  LDL.LU R23, [R1+0x800] ;  /* 0x0008000001177983 */ /* 0x001ee80000300800 */
        /* <DEDUP_REMOVED lines=39> */
[----:B0-----:R-:W3:Y:S01]  /*4b90*/  LDL.LU R4, [R1+0x7b0] ;  /* 0x0007b00001047983 */ /* 0x001ee20000300800 */
[----:B------:R-:W-:-:S02]  /*4ba0*/  SEL R29, R26, R29, !P3 ;  /* 0x0000001d1a1d7207 */ /* 0x000fc40005800000 */
[----:B------:R-:W-:-:S03]  /*4bb0*/  SEL R27, R26, R27, !P3 ;  /* 0x0000001b1a1b7207 */ /* 0x000fc60005800000 */
[----:B------:R0:W-:Y:S01]  /*4bc0*/  STL [R1+0x8], R29 ;  /* 0x0000081d01007387 */ /* 0x0001e20000100800 */
[C---:B--2---:R-:W-:Y:S02]  /*4bd0*/  SEL R24, R26.reuse, R24, !P3 ;  /* 0x000000181a187207 */ /* 0x044fe40005800000 */
[C---:B------:R-:W-:Y:S02]  /*4be0*/  SEL R25, R26.reuse, R25, !P3 ;  /* 0x000000191a197207 */ /* 0x040fe40005800000 */
[C---:B----4-:R-:W-:Y:S02]  /*4bf0*/  SEL R3, R26.reuse, R3, !P3 ;  /* 0x000000031a037207 */ /* 0x050fe40005800000 */
[C---:B---3--:R-:W-:Y:S02]  /*4c00*/  SEL R23, R26.reuse, R23, !P3 ;  /* 0x000000171a177207 */ /* 0x048fe40005800000 */
        /* <DEDUP_REMOVED lines=17> */
[----:B0-----:R-:W-:-:S05]  /*4d20*/  SEL R29, R26, R4, !P3 ;  /* 0x000000041a1d7207 */ /* 0x001fca0005800000 */
[----:B------:R-:W-:Y:S04]  /*4d30*/  STL [R1+0x73c], R29 ;  /* 0x00073c1d01007387 */ /* 0x000fe80000100800 */
[----:B------:R0:W-:Y:S02]  /*4d40*/  STL [R1+0x4], R27 ;  /* 0x0000041b01007387 */ /* 0x0001e40000100800 */
[----:B0-----:R-:W-:-:S05]  /*4d50*/  SEL R27, R26, R5, !P3 ;  /* 0x000000051a1b7207 */ /* 0x001fca0005800000 */
[----:B------:R0:W-:Y:S04]  /*4d60*/  STL [R1+0x740], R27 ;  /* 0x0007401b01007387 */ /* 0x0001e80000100800 */
[----:B0-----:R-:W2:Y:S04]  /*4d70*/  LDL R27, [R1+0x6ac] ;  /* 0x0006ac00011b7983 */ /* 0x001ea80000100800 */
[----:B------:R-:W-:Y:S04]  /*4d80*/  STL [R1+0x744], R6 ;  /* 0x0007440601007387 */ /* 0x000fe80000100800 */
[----:B------:R-:W-:Y:S04]  /*4d90*/  STL [R1+0x748], R7 ;  /* 0x0007480701007387 */ /* 0x000fe80000100800 */
[----:B------:R-:W-:Y:S04]  /*4da0*/  STL [R1+0x74c], R8 ;  /* 0x00074c0801007387 */ /* 0x000fe80000100800 */
[----:B------:R-:W-:Y:S04]  /*4db0*/  STL [R1+0x750], R9 ;  /* 0x0007500901007387 */ /* 0x000fe80000100800 */
[----:B------:R-:W-:Y:S04]  /*4dc0*/  STL [R1+0x754], R10 ;  /* 0x0007540a01007387 */ /* 0x000fe80000100800 */
[----:B------:R0:W-:Y:S04]  /*4dd0*/  STL [R1+0x758], R11 ;  /* 0x0007580b01007387 */ /* 0x0001e80000100800 */
[----:B------:R-:W-:Y:S04]  /*4de0*/  STL [R1+0x75c], R12 ;  /* 0x00075c0c01007387 */ /* 0x000fe80000100800 */
[----:B------:R1:W-:Y:S04]  /*4df0*/  STL [R1+0x760], R13 ;  /* 0x0007600d01007387 */ /* 0x0003e80000100800 */
[----:B------:R-:W-:Y:S04]  /*4e00*/  STL [R1+0x764], R14 ;  /* 0x0007640e01007387 */ /* 0x000fe80000100800 */
[----:B------:R-:W-:Y:S04]  /*4e10*/  STL [R1+0x768], R15 ;  /* 0x0007680f01007387 */ /* 0x000fe80000100800 */
[----:B------:R-:W-:Y:S04]  /*4e20*/  STL [R1+0x76c], R16 ;  /* 0x00076c1001007387 */ /* 0x000fe80000100800 */
[----:B------:R-:W-:Y:S01]  /*4e30*/  STL [R1+0x770], R17 ;  /* 0x0007701101007387 */ /* 0x000fe20000100800 */
[----:B------:R-:W-:-:S03]  /*4e40*/  SEL R5, R26, R0, !P3 ;  /* 0x000000001a057207 */ /* 0x000fc60005800000 */
[----:B------:R-:W-:Y:S01]  /*4e50*/  STL [R1+0x774], R18 ;  /* 0x0007741201007387 */ /* 0x000fe20000100800 */
[----:B------:R-:W-:-:S03]  /*4e60*/  SEL R4, R26, R2, !P3 ;  /* 0x000000021a047207 */ /* 0x000fc60005800000 */
[----:B------:R-:W-:Y:S04]  /*4e70*/  STL [R1+0x778], R19 ;  /* 0x0007781301007387 */ /* 0x000fe80000100800 */
[----:B------:R-:W-:Y:S04]  /*4e80*/  STL [R1+0x77c], R20 ;  /* 0x00077c1401007387 */ /* 0x000fe80000100800 */
[----:B------:R-:W-:Y:S01]  /*4e90*/  STL [R1+0x780], R21 ;  /* 0x0007801501007387 */ /* 0x000fe20000100800 */
[----:B------:R-:W-:-:S03]  /*4ea0*/  IMAD.MOV.U32 R0, RZ, RZ, c[0x0][0x180] ;  /* 0x00006000ff007624 */ /* 0x000fc600078e00ff */
[----:B------:R-:W-:Y:S04]  /*4eb0*/  STL [R1+0x784], R22 ;  /* 0x0007841601007387 */ /* 0x000fe80000100800 */
[----:B------:R-:W-:Y:S04]  /*4ec0*/  STL [R1+0x788], R23 ;  /* 0x0007881701007387 */ /* 0x000fe80000100800 */
[----:B------:R-:W-:Y:S04]  /*4ed0*/  STL [R1+0x78c], R24 ;  /* 0x00078c1801007387 */ /* 0x000fe80000100800 */
[----:B------:R-:W-:Y:S04]  /*4ee0*/  STL [R1+0x790], R25 ;  /* 0x0007901901007387 */ /* 0x000fe80000100800 */
[----:B------:R-:W-:Y:S04]  /*4ef0*/  STL [R1+0x794], R5 ;  /* 0x0007940501007387 */ /* 0x000fe80000100800 */
[----:B------:R-:W-:Y:S04]  /*4f00*/  STL [R1+0x798], R4 ;  /* 0x0007980401007387 */ /* 0x000fe80000100800 */
[----:B------:R3:W-:Y:S04]  /*4f10*/  STL [R1+0x79c], R3 ;  /* 0x00079c0301007387 */ /* 0x0007e80000100800 */
[----:B------:R-:W-:Y:S04]  /*4f20*/  STL [R1+0x370], RZ ;  /* 0x000370ff01007387 */ /* 0x000fe80000100800 */
[----:B------:R2:W-:Y:S04]  /*4f30*/  STL [R1+0x50], R0 ;  /* 0x0000500001007387 */ /* 0x0005e80000100800 */
[----:B------:R-:W-:Y:S04]  /*4f40*/  STL [R1+0x374], RZ ;  /* 0x000374ff01007387 */ /* 0x000fe80000100800 */
        /* <DEDUP_REMOVED lines=236> */
[----:B0-----:R-:W4:Y:S04]  /*5e10*/  LDL.LU R11, [R1+0x464] ;  /* 0x00046400010b7983 */ /* 0x001f280000300800 */
[----:B------:R-:W4:Y:S04]  /*5e20*/  LDL.LU R10, [R1+0xfc] ;  /* 0x0000fc00010a7983 */ /* 0x000f280000300800 */
[----:B------:R-:W4:Y:S04]  /*5e30*/  LDL.LU R9, [R1+0xf8] ;  /* 0x0000f80001097983 */ /* 0x000f280000300800 */
[----:B------:R-:W4:Y:S04]  /*5e40*/  LDL.LU R8, [R1+0xf4] ;  /* 0x0000f40001087983 */ /* 0x000f280000300800 */
[----:B------:R-:W4:Y:S04]  /*5e50*/  LDL.LU R7, [R1+0xf0] ;  /* 0x0000f00001077983 */ /* 0x000f280000300800 */
[----:B------:R-:W4:Y:S04]  /*5e60*/  LDL.LU R6, [R1+0xbc] ;  /* 0x0000bc0001067983 */ /* 0x000f280000300800 */
[----:B------:R-:W3:Y:S01]  /*5e70*/  S2R R29, SR_TID.X ;  /* 0x00000000001d7919 */ /* 0x000ee20000002100 */
[----:B-1----:R-:W-:Y:S01]  /*5e80*/  IMAD.MOV.U32 R13, RZ, RZ, c[0x0][0x180] ;  /* 0x00006000ff0d7624 */ /* 0x002fe200078e00ff */
[----:B--2---:R-:W-:-:S02]  /*5e90*/  ISETP.GE.AND P1, PT, R27, RZ, PT ;  /* 0x000000ff1b00720c */ /* 0x004fc40003f26270 */
[----:B------:R-:W-:Y:S01]  /*5ea0*/  ISETP.NE.AND P0, PT, RZ, c[0x0][0x178], PT ;  /* 0x00005e00ff007a0c */ /* 0x000fe20003f05270 */
[----:B------:R-:W-:Y:S01]  /*5eb0*/  IMAD.MOV.U32 R2, RZ, RZ, R28 ;  /* 0x000000ffff027224 */ /* 0x000fe200078e001c */
[----:B------:R-:W-:Y:S01]  /*5ec0*/  IADD3 R13, R13, 0x1f, RZ ;  /* 0x0000001f0d0d7810 */ /* 0x000fe20007ffe0ff */
[----:B------:R-:W2:Y:S03]  /*5ed0*/  LDL.LU R27, [R1+0xb8] ;  /* 0x0000b800011b7983 */ /* 0x000ea60000300800 */
[----:B------:R-:W-:Y:S02]  /*5ee0*/  SHF.R.S32.HI R12, RZ, 0x1f, R13 ;  /* 0x0000001fff0c7819 */ /* 0x000fe4000001140d */
[----:B---3--:R-:W-:Y:S02]  /*5ef0*/  LOP3.LUT R3, R29, 0x1f, RZ, 0xc0, !PT ;  /* 0x0000001f1d037812 */ /* 0x008fe400078ec0ff */
[----:B------:R-:W-:Y:S01]  /*5f00*/  LEA.HI R12, R12, R13, RZ, 0x5 ;  /* 0x0000000d0c0c7211 */ /* 0x000fe200078f28ff */
[----:B------:R-:W-:Y:S01]  /*5f10*/  @!P1 IMAD.MOV R2, RZ, RZ, -R2 ;  /* 0x000000ffff029224 */ /* 0x000fe200078e0a02 */
[----:B------:R-:W3:Y:S01]  /*5f20*/  LDL.LU R29, [R1+0xac] ;  /* 0x0000ac00011d7983 */ /* 0x000ee20000300800 */
[----:B------:R-:W-:-:S05]  /*5f30*/  IMAD R3, R3, c[0x0][0x18c], RZ ;  /* 0x0000630003037a24 */ /* 0x000fca00078e02ff */
[----:B------:R-:W-:Y:S01]  /*5f40*/  SHF.R.S32.HI R26, RZ, 0x1f, R3 ;  /* 0x0000001fff1a7819 */ /* 0x000fe20000011403 */
[C---:B------:R-:W-:Y:S01]  /*5f50*/  IMAD.SHL.U32 R28, R3.reuse, 0x2, RZ ;  /* 0x00000002031c7824 */ /* 0x040fe200078e00ff */
[----:B------:R-:W-:Y:S02]  /*5f60*/  SHF.R.S32.HI R4, RZ, 0x5, R12 ;  /* 0x00000005ff047819 */ /* 0x000fe4000001140c */
[----:B------:R-:W-:Y:S02]  /*5f70*/  SHF.L.U64.HI R0, R3, 0x1, R26 ;  /* 0x0000000103007819 */ /* 0x000fe4000001021a */
[----:B------:R-:W-:-:S03]  /*5f80*/  @!P0 LOP3.LUT R2, RZ, c[0x0][0x178], RZ, 0x33, !PT ;  /* 0x00005e00ff028a12 */ /* 0x000fc600078e33ff */
[----:B------:R0:W-:Y:S04]  /*5f90*/  STL [R1+0x6dc], R0 ;  /* 0x0006dc0001007387 */ /* 0x0001e80000100800 */
[----:B------:R-:W-:Y:S04]  /*5fa0*/  STL [R1+0x4a4], R4 ;  /* 0x0004a40401007387 */ /* 0x000fe80000100800 */
[----:B------:R-:W-:Y:S04]  /*5fb0*/  STL [R1+0x6e0], R28 ;  /* 0x0006e01c01007387 */ /* 0x000fe80000100800 */
[----:B------:R1:W-:Y:S01]  /*5fc0*/  STL [R1+0x7a0], R2 ;  /* 0x0007a00201007387 */ /* 0x0003e20000100800 */
[----:B----4-:R-:W-:-:S02]  /*5fd0*/  IMAD R26, R11, c[0x0][0x190], RZ ;  /* 0x000064000b1a7a24 */ /* 0x010fc400078e02ff */
[----:B0-----:R-:W-:-:S03]  /*5fe0*/  IMAD R0, R10, c[0x0][0x190], RZ ;  /* 0x000064000a007a24 */ /* 0x001fc600078e02ff */
[----:B------:R-:W-:Y:S01]  /*5ff0*/  STL [R1+0x7a4], R26 ;  /* 0x0007a41a01007387 */ /* 0x000fe20000100800 */
[----:B------:R-:W-:-:S03]  /*6000*/  IMAD R3, R9, c[0x0][0x190], RZ ;  /* 0x0000640009037a24 */ /* 0x000fc600078e02ff */
[----:B------:R0:W-:Y:S01]  /*6010*/  STL [R1+0x48], R0 ;  /* 0x0000480001007387 */ /* 0x0001e20000100800 */
[----:B-1----:R-:W-:-:S03]  /*6020*/  IMAD R2, R8, c[0x0][0x190], RZ ;  /* 0x0000640008027a24 */ /* 0x002fc600078e02ff */
[----:B------:R1:W-:Y:S01]  /*6030*/  STL [R1+0x4c], R3 ;  /* 0x00004c0301007387 */ /* 0x0003e20000100800 */
[----:B0-----:R-:W-:-:S03]  /*6040*/  IMAD R0, R7, c[0x0][0x190], RZ ;  /* 0x0000640007007a24 */ /* 0x001fc600078e02ff */
[----:B------:R2:W-:Y:S01]  /*6050*/  STL [R1+0xf4], R2 ;  /* 0x0000f40201007387 */ /* 0x0005e20000100800 */
[----:B-1----:R-:W-:-:S03]  /*6060*/  IMAD R3, R6, c[0x0][0x190], RZ ;  /* 0x0000640006037a24 */ /* 0x002fc600078e02ff */
[----:B------:R3:W-:Y:S04]  /*6070*/  STL [R1+0xf0], R0 ;  /* 0x0000f00001007387 */ /* 0x0007e80000100800 */
[----:B------:R-:W-:Y:S04]  /*6080*/  STL [R1+0xbc], R3 ;  /* 0x0000bc0301007387 */ /* 0x000fe80000100800 */
[----:B------:R-:W4:Y:S01]  /*6090*/  LDL.LU R26, [R1+0xa0] ;  /* 0x0000a000011a7983 */ /* 0x000f220000300800 */
[----:B--2---:R-:W-:-:S05]  /*60a0*/  IMAD R2, R27, c[0x0][0x190], RZ ;  /* 0x000064001b027a24 */ /* 0x004fca00078e02ff */
[----:B------:R-:W-:Y:S01]  /*60b0*/  STL [R1+0xb8], R2 ;  /* 0x0000b80201007387 */ /* 0x000fe20000100800 */
[----:B---3--:R-:W-:-:S03]  /*60c0*/  IMAD R0, R29, c[0x0][0x190], RZ ;  /* 0x000064001d007a24 */ /* 0x008fc600078e02ff */
[----:B----4-:R0:W-:Y:S04]  /*60d0*/  STL [R1+0x7a8], R26 ;  /* 0x0007a81a01007387 */ /* 0x0101e80000100800 */
[----:B------:R-:W-:Y:S04]  /*60e0*/  STL [R1+0xac], R0 ;  /* 0x0000ac0001007387 */ /* 0x000fe80000100800 */
        /* <DEDUP_REMOVED lines=30> */
[----:B------:R-:W3:Y:S01]  /*62d0*/  LDL.LU R0, [R1+0x4] ;  /* 0x0000040001007983 */ /* 0x000ee20000300800 */
[----:B--2---:R-:W-:-:S05]  /*62e0*/  IMAD R26, R26, c[0x0][0x190], RZ ;  /* 0x000064001a1a7a24 */ /* 0x004fca00078e02ff */
[----:B------:R0:W-:Y:S04]  /*62f0*/  STL [R1+0xa8], R26 ;  /* 0x0000a81a01007387 */ /* 0x0001e80000100800 */
[----:B0-----:R-:W2:Y:S02]  /*6300*/  LDL.LU R26, [R1+0x7ac] ;  /* 0x0007ac00011a7983 */ /* 0x001ea40000300800 */
[----:B--2---:R-:W-:-:S05]  /*6310*/  IMAD R26, R26, c[0x0][0x190], RZ ;  /* 0x000064001a1a7a24 */ /* 0x004fca00078e02ff */
[----:B------:R0:W-:Y:S04]  /*6320*/  STL [R1+0xa4], R26 ;  /* 0x0000a41a01007387 */ /* 0x0001e80000100800 */
[----:B0-----:R-:W2:Y:S01]  /*6330*/  LDL.LU R26, [R1+0x7a8] ;  /* 0x0007a800011a7983 */ /* 0x001ea20000300800 */
[----:B---3--:R-:W-:Y:S02]  /*6340*/  IMAD R2, R2, c[0x0][0x190], RZ ;  /* 0x0000640002027a24 */ /* 0x008fe400078e02ff */
[----:B----4-:R-:W-:Y:S02]  /*6350*/  IMAD R3, R3, c[0x0][0x190], RZ ;  /* 0x0000640003037a24 */ /* 0x010fe400078e02ff */
[----:B------:R-:W-:Y:S02]  /*6360*/  IMAD R4, R4, c[0x0][0x190], RZ ;  /* 0x0000640004047a24 */ /* 0x000fe400078e02ff */
[----:B------:R-:W-:-:S02]  /*6370*/  IMAD R5, R5, c[0x0][0x190], RZ ;  /* 0x0000640005057a24 */ /* 0x000fc400078e02ff */
[----:B------:R-:W-:Y:S02]  /*6380*/  IMAD R25, R25, c[0x0][0x190], RZ ;  /* 0x0000640019197a24 */ /* 0x000fe400078e02ff */
[----:B------:R-:W-:Y:S02]  /*6390*/  IMAD R24, R24, c[0x0][0x190], RZ ;  /* 0x0000640018187a24 */ /* 0x000fe400078e02ff */
[----:B------:R-:W-:Y:S02]  /*63a0*/  IMAD R23, R23, c[0x0][0x190], RZ ;  /* 0x0000640017177a24 */ /* 0x000fe400078e02ff */
[----:B------:R-:W-:Y:S02]  /*63b0*/  IMAD R22, R22, c[0x0][0x190], RZ ;  /* 0x0000640016167a24 */ /* 0x000fe400078e02ff */
        /* <DEDUP_REMOVED lines=18> */
[----:B--2---:R-:W-:-:S05]  /*64e0*/  IMAD R26, R26, c[0x0][0x190], RZ ;  /* 0x000064001a1a7a24 */ /* 0x004fca00078e02ff */
        /* <DEDUP_REMOVED lines=31> */
[----:B0-----:R-:W3:Y:S04]  /*66e0*/  LDL.LU R15, [R1+0x768] ;  /* 0x00076800010f7983 */ /* 0x001ee80000300800 */
[----:B------:R0:W-:Y:S04]  /*66f0*/  STL [R1+0x34], R14 ;  /* 0x0000340e01007387 */ /* 0x0001e80000100800 */
[----:B0-----:R-:W4:Y:S04]  /*6700*/  LDL.LU R14, [R1+0x764] ;  /* 0x00076400010e7983 */ /* 0x001f280000300800 */
        /* <DEDUP_REMOVED lines=19> */
[----:B0-----:R-:W4:Y:S01]  /*6840*/  LDL.LU R29, [R1+0x73c] ;  /* 0x00073c00011d7983 */ /* 0x001f220000300800 */
[----:B------:R-:W-:-:S05]  /*6850*/  IMAD R28, R28, c[0x0][0x190], RZ ;  /* 0x000064001c1c7a24 */ /* 0x000fca00078e02ff */
[----:B------:R0:W-:Y:S02]  /*6860*/  STL [R1+0x8], R28 ;  /* 0x0000081c01007387 */ /* 0x0001e40000100800 */
[----:B0-----:R-:W-:-:S05]  /*6870*/  IMAD R28, R0, c[0x0][0x190], RZ ;  /* 0x00006400001c7a24 */ /* 0x001fca00078e02ff */
[----:B------:R0:W-:Y:S04]  /*6880*/  STL [R1+0x6fc], R28 ;  /* 0x0006fc1c01007387 */ /* 0x0001e80000100800 */
[----:B0-----:R-:W4:Y:S01]  /*6890*/  LDL.LU R28, [R1+0x9c] ;  /* 0x00009c00011c7983 */ /* 0x001f220000300800 */
[----:B--2---:R-:W-:Y:S02]  /*68a0*/  IMAD R16, R16, c[0x0][0x190], RZ ;  /* 0x0000640010107a24 */ /* 0x004fe400078e02ff */
[----:B---3--:R-:W-:Y:S02]  /*68b0*/  IMAD R15, R15, c[0x0][0x190], RZ ;  /* 0x000064000f0f7a24 */ /* 0x008fe400078e02ff */
[----:B----4-:R-:W-:Y:S02]  /*68c0*/  IMAD R14, R14, c[0x0][0x190], RZ ;  /* 0x000064000e0e7a24 */ /* 0x010fe400078e02ff */
        /* <DEDUP_REMOVED lines=9> */
[----:B------:R-:W-:-:S05]  /*6960*/  IMAD R0, R29, c[0x0][0x190], RZ ;  /* 0x000064001d007a24 */ /* 0x000fca00078e02ff */
        /* <DEDUP_REMOVED lines=25> */
[----:B0-----:R-:W4:Y:S01]  /*6b00*/  LDL.LU R16, [R1+0x48] ;  /* 0x0000480001107983 */ /* 0x001f220000300800 */
[----:B------:R-:W-:-:S02]  /*6b10*/  IMAD R17, R17, c[0x0][0x190], RZ ;  /* 0x0000640011117a24 */ /* 0x000fc400078e02ff */
[----:B------:R-:W-:Y:S02]  /*6b20*/  IMAD R18, R18, c[0x0][0x190], RZ ;  /* 0x0000640012127a24 */ /* 0x000fe400078e02ff */
[----:B------:R-:W-:Y:S02]  /*6b30*/  IMAD R19, R19, c[0x0][0x190], RZ ;  /* 0x0000640013137a24 */ /* 0x000fe400078e02ff */
[----:B------:R-:W-:Y:S01]  /*6b40*/  IMAD R20, R20, c[0x0][0x190], RZ ;  /* 0x0000640014147a24 */ /* 0x000fe200078e02ff */
[----:B------:R-:W-:Y:S01]  /*6b50*/  STL [R1+0x71c], R17 ;  /* 0x00071c1101007387 */ /* 0x000fe20000100800 */
[----:B------:R-:W-:Y:S02]  /*6b60*/  IMAD R29, R21, c[0x0][0x190], RZ ;  /* 0x00006400151d7a24 */ /* 0x000fe400078e02ff */
[----:B------:R-:W-:Y:S01]  /*6b70*/  IMAD R22, R22, c[0x0][0x190], RZ ;  /* 0x0000640016167a24 */ /* 0x000fe200078e02ff */
[----:B------:R-:W-:Y:S01]  /*6b80*/  STL [R1+0x720], R18 ;  /* 0x0007201201007387 */ /* 0x000fe20000100800 */
[----:B------:R-:W-:-:S02]  /*6b90*/  IMAD R23, R23, c[0x0][0x190], RZ ;  /* 0x0000640017177a24 */ /* 0x000fc400078e02ff */
[----:B------:R-:W-:Y:S01]  /*6ba0*/  IMAD R24, R24, c[0x0][0x190], RZ ;  /* 0x0000640018187a24 */ /* 0x000fe200078e02ff */
[----:B------:R0:W-:Y:S04]  /*6bb0*/  STL [R1+0x724], R19 ;  /* 0x0007241301007387 */ /* 0x0001e80000100800 */
[----:B------:R-:W-:Y:S04]  /*6bc0*/  STL [R1+0x728], R20 ;  /* 0x0007281401007387 */ /* 0x000fe80000100800 */
[----:B------:R-:W-:Y:S01]  /*6bd0*/  STL [R1+0x72c], R29 ;  /* 0x00072c1d01007387 */ /* 0x000fe20000100800 */
[----:B0-----:R-:W-:-:S03]  /*6be0*/  LEA R19, P0, R26, c[0x0][0x168], 0x1 ;  /* 0x00005a001a137a11 */ /* 0x001fc600078008ff */
[----:B------:R-:W-:Y:S04]  /*6bf0*/  STL [R1+0x730], R22 ;  /* 0x0007301601007387 */ /* 0x000fe80000100800 */
[----:B------:R-:W-:Y:S04]  /*6c00*/  STL [R1+0x734], R23 ;  /* 0x0007341701007387 */ /* 0x000fe80000100800 */
[----:B------:R0:W-:Y:S04]  /*6c10*/  STL [R1+0x738], R24 ;  /* 0x0007381801007387 */ /* 0x0001e80000100800 */
[----:B------:R2:W-:Y:S04]  /*6c20*/  STL [R1+0x5a4], R19 ;  /* 0x0005a41301007387 */ /* 0x0005e80000100800 */
[----:B0-----:R-:W4:Y:S01]  /*6c30*/  LDL.LU R24, [R1+0x8c] ;  /* 0x00008c0001187983 */ /* 0x001f220000300800 */
[----:B------:R-:W-:-:S02]  /*6c40*/  IMAD R2, R2, c[0x0][0x184], RZ ;  /* 0x0000610002027a24 */ /* 0x000fc400078e02ff */
[----:B------:R-:W-:Y:S02]  /*6c50*/  IMAD R21, R5, c[0x0][0x190], RZ ;  /* 0x0000640005157a24 */ /* 0x000fe400078e02ff */
[----:B------:R-:W-:Y:S01]  /*6c60*/  IMAD R5, R4, c[0x0][0x190], RZ ;  /* 0x0000640004057a24 */ /* 0x000fe200078e02ff */
[----:B------:R-:W-:-:S04]  /*6c70*/  LEA R4, P6, R2, c[0x0][0x160], 0x1 ;  /* 0x0000580002047a11 */ /* 0x000fc800078c08ff */
[----:B------:R-:W-:Y:S02]  /*6c80*/  LEA.HI.X.SX32 R2, R2, c[0x0][0x164], 0x1, P6 ;  /* 0x0000590002027a11 */ /* 0x000fe400030f0eff */
[----:B--2---:R-:W-:Y:S02]  /*6c90*/  LEA R19, P3, R14, c[0x0][0x168], 0x1 ;  /* 0x00005a000e137a11 */ /* 0x004fe400078608ff */
[----:B---3--:R-:W-:Y:S02]  /*6ca0*/  LEA R17, P2, R15, c[0x0][0x168], 0x1 ;  /* 0x00005a000f117a11 */ /* 0x008fe400078408ff */
[----:B----4-:R-:W-:-:S05]  /*6cb0*/  LEA R18, P1, R16, c[0x0][0x168], 0x1 ;  /* 0x00005a0010127a11 */ /* 0x010fca00078208ff */
[----:B------:R0:W-:Y:S04]  /*6cc0*/  STL [R1+0x654], R18 ;  /* 0x0006541201007387 */ /* 0x0001e80000100800 */
[----:B------:R1:W-:Y:S04]  /*6cd0*/  STL [R1+0x4fc], R17 ;  /* 0x0004fc1101007387 */ /* 0x0003e80000100800 */
[----:B------:R-:W-:Y:S04]  /*6ce0*/  STL [R1+0x5ac], R19 ;  /* 0x0005ac1301007387 */ /* 0x000fe80000100800 */
[----:B------:R-:W2:Y:S01]  /*6cf0*/  LDL.LU R23, [R1+0x88] ;  /* 0x0000880001177983 */ /* 0x000ea20000300800 */
[----:B0-----:R-:W-:-:S02]  /*6d00*/  LEA R18, P4, R13, c[0x0][0x168], 0x1 ;  /* 0x00005a000d127a11 */ /* 0x001fc400078808ff */
[----:B-1----:R-:W-:-:S03]  /*6d10*/  LEA R17, P5, R12, c[0x0][0x168], 0x1 ;  /* 0x00005a000c117a11 */ /* 0x002fc600078a08ff */
[----:B------:R0:W-:Y:S04]  /*6d20*/  STL [R1+0x658], R18 ;  /* 0x0006581201007387 */ /* 0x0001e80000100800 */
[----:B------:R1:W-:Y:S04]  /*6d30*/  STL [R1+0x504], R17 ;  /* 0x0005041101007387 */ /* 0x0003e80000100800 */
[----:B------:R-:W3:Y:S01]  /*6d40*/  LDL.LU R22, [R1+0x84] ;  /* 0x0000840001167983 */ /* 0x000ee20000300800 */
[----:B0-----:R-:W-:Y:S02]  /*6d50*/  LEA R18, P6, R11, c[0x0][0x168], 0x1 ;  /* 0x00005a000b127a11 */ /* 0x001fe400078c08ff */
[----:B-1----:R-:W-:-:S03]  /*6d60*/  LEA.HI.X.SX32 R17, R26, c[0x0][0x16c], 0x1, P0 ;  /* 0x00005b001a117a11 */ /* 0x002fc600000f0eff */
[----:B------:R0:W-:Y:S04]  /*6d70*/  STL [R1+0x5b4], R18 ;  /* 0x0005b41201007387 */ /* 0x0001e80000100800 */
[----:B------:R1:W-:Y:S01]  /*6d80*/  STL [R1+0x4f8], R17 ;  /* 0x0004f81101007387 */ /* 0x0003e20000100800 */
[----:B0-----:R-:W-:-:S05]  /*6d90*/  LEA R18, P0, R10, c[0x0][0x168], 0x1 ;  /* 0x00005a000a127a11 */ /* 0x001fca00078008ff */
[----:B------:R-:W-:Y:S04]  /*6da0*/  STL [R1+0x65c], R18 ;  /* 0x00065c1201007387 */ /* 0x000fe80000100800 */
[----:B------:R-:W4:Y:S01]  /*6db0*/  LDL.LU R29, [R1+0x80] ;  /* 0x00008000011d7983 */ /* 0x000f220000300800 */
[----:B------:R-:W-:Y:S02]  /*6dc0*/  LEA.HI.X.SX32 R16, R16, c[0x0][0x16c], 0x1, P1 ;  /* 0x00005b0010107a11 */ /* 0x000fe400008f0eff */
[----:B-1----:R-:W-:-:S03]  /*6dd0*/  LEA R17, P1, R9, c[0x0][0x168], 0x1 ;  /* 0x00005a0009117a11 */ /* 0x002fc600078208ff */
[----:B------:R0:W-:Y:S04]  /*6de0*/  STL [R1+0x5a8], R16 ;  /* 0x0005a81001007387 */ /* 0x0001e80000100800 */
[----:B------:R-:W-:Y:S01]  /*6df0*/  STL [R1+0x50c], R17 ;  /* 0x00050c1101007387 */ /* 0x000fe20000100800 */
[----:B0-----:R-:W-:-:S05]  /*6e00*/  LEA.HI.X.SX32 R16, R15, c[0x0][0x16c], 0x1, P2 ;  /* 0x00005b000f107a11 */ /* 0x001fca00010f0eff */
[----:B------:R-:W-:Y:S04]  /*6e10*/  STL [R1+0x4a8], R16 ;  /* 0x0004a81001007387 */ /* 0x000fe80000100800 */
[----:B------:R-:W4:Y:S01]  /*6e20*/  LDL.LU R20, [R1+0x5c] ;  /* 0x00005c0001147983 */ /* 0x000f220000300800 */
[----:B------:R-:W-:Y:S02]  /*6e30*/  LEA R15, P2, R7, c[0x0][0x168], 0x1 ;  /* 0x00005a00070f7a11 */ /* 0x000fe400078408ff */
[----:B------:R-:W-:-:S03]  /*6e40*/  LEA.HI.X.SX32 R14, R14, c[0x0][0x16c], 0x1, P3 ;  /* 0x00005b000e0e7a11 */ /* 0x000fc600018f0eff */
        /* <DEDUP_REMOVED lines=14> */
[----:B------:R0:W-:Y:S01]  /*6f30*/  STL [R1+0x5c4], R12 ;  /* 0x0005c40c01007387 */ /* 0x0001e20000100800 */
[----:B------:R-:W-:-:S03]  /*6f40*/  LEA.HI.X.SX32 R10, R10, c[0x0][0x16c], 0x1, P0 ;  /* 0x00005b000a0a7a11 */ /* 0x000fc600000f0eff */
[----:B------:R1:W-:Y:S01]  /*6f50*/  STL [R1+0x508], R11 ;  /* 0x0005080b01007387 */ /* 0x0003e20000100800 */
[----:B0-----:R-:W-:-:S05]  /*6f60*/  LEA R12, P6, R6, c[0x0][0x168], 0x1 ;  /* 0x00005a00060c7a11 */ /* 0x001fca00078c08ff */
[----:B------:R-:W-:Y:S01]  /*6f70*/  STL [R1+0x664], R12 ;  /* 0x0006640c01007387 */ /* 0x000fe20000100800 */
[----:B-1----:R-:W-:-:S03]  /*6f80*/  LEA R11, P0, R8, c[0x0][0x168], 0x1 ;  /* 0x00005a00080b7a11 */ /* 0x002fc600078008ff */
[----:B------:R-:W4:Y:S04]  /*6f90*/  LDL.LU R17, [R1+0x44] ;  /* 0x0000440001117983 */ /* 0x000f280000300800 */
[----:B------:R0:W-:Y:S04]  /*6fa0*/  STL [R1+0x5b8], R10 ;  /* 0x0005b80a01007387 */ /* 0x0001e80000100800 */
[----:B------:R-:W-:Y:S04]  /*6fb0*/  STL [R1+0x51c], R11 ;  /* 0x00051c0b01007387 */ /* 0x000fe80000100800 */
[----:B------:R-:W4:Y:S01]  /*6fc0*/  LDL.LU R16, [R1+0x40] ;  /* 0x0000400001107983 */ /* 0x000f220000300800 */
[----:B0-----:R-:W-:-:S02]  /*6fd0*/  LEA.HI.X.SX32 R10, R9, c[0x0][0x16c], 0x1, P1 ;  /* 0x00005b00090a7a11 */ /* 0x001fc400008f0eff */
[----:B------:R-:W-:-:S03]  /*6fe0*/  LEA R9, P1, R24, c[0x0][0x168], 0x1 ;  /* 0x00005a0018097a11 */ /* 0x000fc600078208ff */
[----:B------:R-:W-:Y:S04]  /*6ff0*/  STL [R1+0x4b0], R10 ;  /* 0x0004b00a01007387 */ /* 0x000fe80000100800 */
[----:B------:R-:W4:Y:S01]  /*7000*/  LDL.LU R15, [R1+0x3c] ;  /* 0x00003c00010f7983 */ /* 0x000f220000300800 */
[----:B------:R-:W-:-:S03]  /*7010*/  LEA.HI.X.SX32 R7, R7, c[0x0][0x16c], 0x1, P2 ;  /* 0x00005b0007077a11 */ /* 0x000fc600010f0eff */
[----:B------:R-:W-:Y:S04]  /*7020*/  STL [R1+0x5cc], R9 ;  /* 0x0005cc0901007387 */ /* 0x000fe80000100800 */
[----:B------:R-:W4:Y:S04]  /*7030*/  LDL.LU R14, [R1+0x38] ;  /* 0x00003800010e7983 */ /* 0x000f280000300800 */
[----:B------:R0:W-:Y:S04]  /*7040*/  STL [R1+0x510], R7 ;  /* 0x0005100701007387 */ /* 0x0001e80000100800 */
[----:B------:R-:W4:Y:S01]  /*7050*/  LDL.LU R13, [R1+0x34] ;  /* 0x00003400010d7983 */ /* 0x000f220000300800 */
[----:B0-----:R-:W-:-:S02]  /*7060*/  LEA.HI.X.SX32 R7, R27, c[0x0][0x16c], 0x1, P3 ;  /* 0x00005b001b077a11 */ /* 0x001fc400018f0eff */
[----:B--2---:R-:W-:-:S05]  /*7070*/  LEA R9, P2, R23, c[0x0][0x168], 0x1 ;  /* 0x00005a0017097a11 */ /* 0x004fca00078408ff */
[----:B------:R3:W-:Y:S04]  /*7080*/  STL [R1+0x668], R9 ;  /* 0x0006680901007387 */ /* 0x0007e80000100800 */
[----:B------:R-:W2:Y:S04]  /*7090*/  LDL.LU R12, [R1+0x30] ;  /* 0x00003000010c7983 */ /* 0x000ea80000300800 */
[----:B------:R0:W-:Y:S01]  /*70a0*/  STL [R1+0x5c0], R7 ;  /* 0x0005c00701007387 */ /* 0x0001e20000100800 */
[----:B---3--:R-:W-:-:S03]  /*70b0*/  LEA R9, P3, R22, c[0x0][0x168], 0x1 ;  /* 0x00005a0016097a11 */ /* 0x008fc600078608ff */
[----:B------:R-:W3:Y:S04]  /*70c0*/  LDL.LU R11, [R1+0x2c] ;  /* 0x00002c00010b7983 */ /* 0x000ee80000300800 */
[----:B------:R4:W-:Y:S01]  /*70d0*/  STL [R1+0x524], R9 ;  /* 0x0005240901007387 */ /* 0x0009e20000100800 */
[----:B0-----:R-:W-:-:S03]  /*70e0*/  LEA.HI.X.SX32 R7, R28, c[0x0][0x16c], 0x1, P4 ;  /* 0x00005b001c077a11 */ /* 0x001fc600020f0eff */
[----:B------:R-:W3:Y:S04]  /*70f0*/  LDL.LU R10, [R1+0x28] ;  /* 0x00002800010a7983 */ /* 0x000ee80000300800 */
[----:B------:R0:W-:Y:S04]  /*7100*/  STL [R1+0x4b4], R7 ;  /* 0x0004b40701007387 */ /* 0x0001e80000100800 */
[----:B------:R-:W3:Y:S01]  /*7110*/  LDL.LU R28, [R1+0x24] ;  /* 0x00002400011c7983 */ /* 0x000ee20000300800 */
[----:B----4-:R-:W-:Y:S02]  /*7120*/  LEA R9, P4, R29, c[0x0][0x168], 0x1 ;  /* 0x00005a001d097a11 */ /* 0x010fe400078808ff */
[----:B0-----:R-:W-:-:S03]  /*7130*/  LEA.HI.X.SX32 R7, R0, c[0x0][0x16c], 0x1, P5 ;  /* 0x00005b0000077a11 */ /* 0x001fc600028f0eff */
[----:B------:R0:W-:Y:S04]  /*7140*/  STL [R1+0x5d4], R9 ;  /* 0x0005d40901007387 */ /* 0x0001e80000100800 */
[----:B------:R-:W4:Y:S04]  /*7150*/  LDL.LU R0, [R1+0x20] ;  /* 0x0000200001007983 */ /* 0x000f280000300800 */
[----:B------:R1:W-:Y:S04]  /*7160*/  STL [R1+0x518], R7 ;  /* 0x0005180701007387 */ /* 0x0003e80000100800 */
[----:B------:R-:W4:Y:S01]  /*7170*/  LDL.LU R27, [R1+0x1c] ;  /* 0x00001c00011b7983 */ /* 0x000f220000300800 */
[----:B0-----:R-:W-:-:S02]  /*7180*/  LEA R9, P5, R20, c[0x0][0x168], 0x1 ;  /* 0x00005a0014097a11 */ /* 0x001fc400078a08ff */
[----:B-1----:R-:W-:-:S03]  /*7190*/  LEA.HI.X.SX32 R7, R6, c[0x0][0x16c], 0x1, P6 ;  /* 0x00005b0006077a11 */ /* 0x002fc600030f0eff */
[----:B------:R0:W-:Y:S04]  /*71a0*/  STL [R1+0x66c], R9 ;  /* 0x00066c0901007387 */ /* 0x0001e80000100800 */
[----:B------:R-:W4:Y:S04]  /*71b0*/  LDL.LU R6, [R1+0x18] ;  /* 0x0000180001067983 */ /* 0x000f280000300800 */
[----:B------:R1:W-:Y:S01]  /*71c0*/  STL [R1+0x5c8], R7 ;  /* 0x0005c80701007387 */ /* 0x0003e20000100800 */
[----:B0-----:R-:W-:-:S03]  /*71d0*/  LEA.HI.X.SX32 R9, R8, c[0x0][0x16c], 0x1, P0 ;  /* 0x00005b0008097a11 */ /* 0x001fc600000f0eff */
[----:B-1----:R-:W4:Y:S01]  /*71e0*/  LDL.LU R7, [R1+0x14] ;  /* 0x0000140001077983 */ /* 0x002f220000300800 */
[----:B------:R-:W-:-:S05]  /*71f0*/  LEA R26, P6, R19, c[0x0][0x168], 0x1 ;  /* 0x00005a00131a7a11 */ /* 0x000fca00078c08ff */
[----:B------:R-:W-:Y:S04]  /*7200*/  STL [R1+0x52c], R26 ;  /* 0x00052c1a01007387 */ /* 0x000fe80000100800 */
[----:B------:R-:W4:Y:S04]  /*7210*/  LDL.LU R8, [R1+0x10] ;  /* 0x0000100001087983 */ /* 0x000f280000300800 */
[----:B------:R0:W-:Y:S04]  /*7220*/  STL [R1+0x4b8], R9 ;  /* 0x0004b80901007387 */ /* 0x0001e80000100800 */
[----:B0-----:R-:W4:Y:S01]  /*7230*/  LDL.LU R9, [R1+0xc] ;  /* 0x00000c0001097983 */ /* 0x001f220000300800 */
[----:B------:R-:W-:-:S05]  /*7240*/  LEA R26, P0, R18, c[0x0][0x168], 0x1 ;  /* 0x00005a00121a7a11 */ /* 0x000fca00078008ff */
[----:B------:R0:W-:Y:S04]  /*7250*/  STL [R1+0x5dc], R26 ;  /* 0x0005dc1a01007387 */ /* 0x0001e80000100800 */
[----:B0-----:R-:W4:Y:S01]  /*7260*/  LDL.LU R26, [R1+0x8] ;  /* 0x00000800011a7983 */ /* 0x001f220000300800 */
[----:B------:R-:W-:Y:S02]  /*7270*/  LEA.HI.X.SX32 R24, R24, c[0x0][0x16c], 0x1, P1 ;  /* 0x00005b0018187a11 */ /* 0x000fe400008f0eff */
[----:B------:R-:W-:-:S03]  /*7280*/  LEA.HI.X.SX32 R23, R23, c[0x0][0x16c], 0x1, P2 ;  /* 0x00005b0017177a11 */ /* 0x000fc600010f0eff */
[----:B------:R0:W-:Y:S02]  /*7290*/  STL [R1+0x520], R24 ;  /* 0x0005201801007387 */ /* 0x0001e40000100800 */
[----:B0-----:R-:W-:-:S05]  /*72a0*/  LEA R24, P1, R17, c[0x0][0x168], 0x1 ;  /* 0x00005a0011187a11 */ /* 0x001fca00078208ff */
[----:B------:R0:W-:Y:S01]  /*72b0*/  STL [R1+0x670], R24 ;  /* 0x0006701801007387 */ /* 0x0001e20000100800 */
[----:B------:R-:W-:-:S03]  /*72c0*/  LEA.HI.X.SX32 R22, R22, c[0x0][0x16c], 0x1, P3 ;  /* 0x00005b0016167a11 */ /* 0x000fc600018f0eff */
[----:B0-----:R-:W4:Y:S04]  /*72d0*/  LDL.LU R24, [R1+0x738] ;  /* 0x0007380001187983 */ /* 0x001f280000300800 */
        /* <DEDUP_REMOVED lines=20> */
[----:B------:R2:W-:Y:S01]  /*7420*/  STL [R1+0x4c0], R19 ;  /* 0x0004c01301007387 */ /* 0x0005e20000100800 */
[----:B------:R-:W-:Y:S02]  /*7430*/  LEA.HI.X.SX32 R17, R17, c[0x0][0x16c], 0x1, P1 ;  /* 0x00005b0011117a11 */ /* 0x000fe400008f0eff */
[----:B------:R-:W-:Y:S02]  /*7440*/  LEA.HI.X.SX32 R16, R16, c[0x0][0x16c], 0x1, P2 ;  /* 0x00005b0010107a11 */ /* 0x000fe400010f0eff */
[----:B--2---:R-:W-:-:S05]  /*7450*/  LEA R19, P6, R12, c[0x0][0x168], 0x1 ;  /* 0x00005a000c137a11 */ /* 0x004fca00078c08ff */
[----:B------:R0:W-:Y:S04]  /*7460*/  STL [R1+0x5ec], R19 ;  /* 0x0005ec1301007387 */ /* 0x0001e80000100800 */
[----:B0-----:R-:W2:Y:S04]  /*7470*/  LDL.LU R19, [R1+0x724] ;  /* 0x0007240001137983 */ /* 0x001ea80000300800 */
[----:B------:R3:W-:Y:S02]  /*7480*/  STL [R1+0x530], R18 ;  /* 0x0005301201007387 */ /* 0x0007e40000100800 */
[----:B---3--:R-:W-:-:S05]  /*7490*/  LEA R18, P0, R11, c[0x0][0x168], 0x1 ;  /* 0x00005a000b127a11 */ /* 0x008fca00078008ff */
[----:B------:R0:W-:Y:S04]  /*74a0*/  STL [R1+0x678], R18 ;  /* 0x0006781201007387 */ /* 0x0001e80000100800 */
[----:B0-----:R-:W3:Y:S04]  /*74b0*/  LDL.LU R18, [R1+0x720] ;  /* 0x0007200001127983 */ /* 0x001ee80000300800 */
[----:B------:R0:W-:Y:S02]  /*74c0*/  STL [R1+0x5e0], R17 ;  /* 0x0005e01101007387 */ /* 0x0001e40000100800 */
[----:B0-----:R-:W-:-:S05]  /*74d0*/  LEA R17, P1, R10, c[0x0][0x168], 0x1 ;  /* 0x00005a000a117a11 */ /* 0x001fca00078208ff */
[----:B------:R0:W-:Y:S01]  /*74e0*/  STL [R1+0x544], R17 ;  /* 0x0005441101007387 */ /* 0x0001e20000100800 */
[----:B------:R-:W-:-:S03]  /*74f0*/  LEA.HI.X.SX32 R15, R15, c[0x0][0x16c], 0x1, P3 ;  /* 0x00005b000f0f7a11 */ /* 0x000fc600018f0eff */
[----:B0-----:R-:W2:Y:S04]  /*7500*/  LDL.LU R17, [R1+0x71c] ;  /* 0x00071c0001117983 */ /* 0x001ea80000300800 */
[----:B------:R0:W-:Y:S02]  /*7510*/  STL [R1+0x4c4], R16 ;  /* 0x0004c41001007387 */ /* 0x0001e40000100800 */
[----:B0-----:R-:W-:-:S05]  /*7520*/  LEA R16, P2, R28, c[0x0][0x168], 0x1 ;  /* 0x00005a001c107a11 */ /* 0x001fca00078408ff */
[----:B------:R0:W-:Y:S01]  /*7530*/  STL [R1+0x5f4], R16 ;  /* 0x0005f41001007387 */ /* 0x0001e20000100800 */
[----:B------:R-:W-:-:S03]  /*7540*/  LEA.HI.X.SX32 R14, R14, c[0x0][0x16c], 0x1, P4 ;  /* 0x00005b000e0e7a11 */ /* 0x000fc600020f0eff */
[----:B0-----:R-:W2:Y:S04]  /*7550*/  LDL.LU R16, [R1+0x718] ;  /* 0x0007180001107983 */ /* 0x001ea80000300800 */
[----:B------:R4:W-:Y:S02]  /*7560*/  STL [R1+0x538], R15 ;  /* 0x0005380f01007387 */ /* 0x0009e40000100800 */
[----:B----4-:R-:W-:-:S05]  /*7570*/  LEA R15, P3, R0, c[0x0][0x168], 0x1 ;  /* 0x00005a00000f7a11 */ /* 0x010fca00078608ff */
[----:B------:R0:W-:Y:S01]  /*7580*/  STL [R1+0x67c], R15 ;  /* 0x00067c0f01007387 */ /* 0x0001e20000100800 */
[----:B------:R-:W-:-:S03]  /*7590*/  LEA.HI.X.SX32 R13, R13, c[0x0][0x16c], 0x1, P5 ;  /* 0x00005b000d0d7a11 */ /* 0x000fc600028f0eff */
[----:B0-----:R-:W4:Y:S04]  /*75a0*/  LDL.LU R15, [R1+0x714] ;  /* 0x00071400010f7983 */ /* 0x001f280000300800 */
        /* <DEDUP_REMOVED lines=22> */
[----:B------:R0:W-:Y:S04]  /*7710*/  STL [R1+0x604], R10 ;  /* 0x0006040a01007387 */ /* 0x0001e80000100800 */
[----:B0-----:R-:W2:Y:S04]  /*7720*/  LDL.LU R10, [R1+0x700] ;  /* 0x00070000010a7983 */ /* 0x001ea80000300800 */
[----:B------:R0:W-:Y:S02]  /*7730*/  STL [R1+0x548], R28 ;  /* 0x0005481c01007387 */ /* 0x0001e40000100800 */
[----:B0-----:R-:W-:-:S05]  /*7740*/  LEA R28, P2, R26, c[0x0][0x168], 0x1 ;  /* 0x00005a001a1c7a11 */ /* 0x001fca00078408ff */
[----:B------:R0:W-:Y:S04]  /*7750*/  STL [R1+0x684], R28 ;  /* 0x0006841c01007387 */ /* 0x0001e80000100800 */
[----:B0-----:R-:W2:Y:S01]  /*7760*/  LDL.LU R28, [R1+0x6fc] ;  /* 0x0006fc00011c7983 */ /* 0x001ea20000300800 */
[----:B------:R-:W-:-:S05]  /*7770*/  LEA.HI.X.SX32 R0, R0, c[0x0][0x16c], 0x1, P3 ;  /* 0x00005b0000007a11 */ /* 0x000fca00018f0eff */
[----:B------:R2:W-:Y:S02]  /*7780*/  STL [R1+0x5f8], R0 ;  /* 0x0005f80001007387 */ /* 0x0005e40000100800 */
[----:B--2---:R-:W-:-:S05]  /*7790*/  LEA R0, P3, R28, c[0x0][0x168], 0x1 ;  /* 0x00005a001c007a11 */ /* 0x004fca00078608ff */
        /* <DEDUP_REMOVED lines=28> */
[----:B------:R2:W-:Y:S01]  /*7960*/  STL [R1+0x608], R26 ;  /* 0x0006081a01007387 */ /* 0x0005e20000100800 */
[----:B------:R-:W-:Y:S02]  /*7970*/  LEA.HI.X.SX32 R6, R6, c[0x0][0x16c], 0x1, P6 ;  /* 0x00005b0006067a11 */ /* 0x000fe400030f0eff */
[----:B------:R-:W-:Y:S02]  /*7980*/  LEA.HI.X.SX32 R7, R7, c[0x0][0x16c], 0x1, P0 ;  /* 0x00005b0007077a11 */ /* 0x000fe400000f0eff */
[----:B------:R-:W-:Y:S01]  /*7990*/  LEA.HI.X.SX32 R8, R8, c[0x0][0x16c], 0x1, P1 ;  /* 0x00005b0008087a11 */ /* 0x000fe200008f0eff */
[----:B------:R-:W-:Y:S01]  /*79a0*/  IMAD R25, R25, c[0x0][0x190], RZ ;  /* 0x0000640019197a24 */ /* 0x000fe200078e02ff */
[----:B--2---:R-:W-:-:S05]  /*79b0*/  LEA R26, P2, R9, c[0x0][0x168], 0x1 ;  /* 0x00005a00091a7a11 */ /* 0x004fca00078408ff */
[----:B------:R0:W-:Y:S02]  /*79c0*/  STL [R1+0x56c], R26 ;  /* 0x00056c1a01007387 */ /* 0x0001e40000100800 */
[----:B0-----:R-:W-:Y:S02]  /*79d0*/  LEA.HI.X.SX32 R26, R28, c[0x0][0x16c], 0x1, P3 ;  /* 0x00005b001c1a7a11 */ /* 0x001fe400018f0eff */
[----:B------:R0:W5:Y:S04]  /*79e0*/  LDL.LU R28, [R1+0x6e0] ;  /* 0x0006e000011c7983 */ /* 0x0001680000300800 */
[----:B------:R1:W-:Y:S02]  /*79f0*/  STL [R1+0x4d8], R26 ;  /* 0x0004d81a01007387 */ /* 0x0003e40000100800 */
[----:B-1----:R-:W-:-:S05]  /*7a00*/  LEA R26, P3, R10, c[0x0][0x168], 0x1 ;  /* 0x00005a000a1a7a11 */ /* 0x002fca00078608ff */
[----:B------:R1:W-:Y:S02]  /*7a10*/  STL [R1+0x61c], R26 ;  /* 0x00061c1a01007387 */ /* 0x0003e40000100800 */
[----:B-1----:R-:W-:Y:S02]  /*7a20*/  LEA.HI.X.SX32 R26, R0, c[0x0][0x16c], 0x1, P4 ;  /* 0x00005b00001a7a11 */ /* 0x002fe400020f0eff */
[----:B------:R0:W5:Y:S04]  /*7a30*/  LDL.LU R0, [R1+0x6dc] ;  /* 0x0006dc0001007983 */ /* 0x0001680000300800 */
[----:B------:R1:W-:Y:S02]  /*7a40*/  STL [R1+0x560], R26 ;  /* 0x0005601a01007387 */ /* 0x0003e40000100800 */
[----:B-1----:R-:W-:-:S05]  /*7a50*/  LEA R26, P4, R11, c[0x0][0x168], 0x1 ;  /* 0x00005a000b1a7a11 */ /* 0x002fca00078808ff */
[----:B------:R1:W-:Y:S02]  /*7a60*/  STL [R1+0x690], R26 ;  /* 0x0006901a01007387 */ /* 0x0003e40000100800 */
[----:B-1----:R-:W-:Y:S02]  /*7a70*/  LEA.HI.X.SX32 R26, R27, c[0x0][0x16c], 0x1, P5 ;  /* 0x00005b001b1a7a11 */ /* 0x002fe400028f0eff */
[----:B------:R-:W-:-:S03]  /*7a80*/  LEA R27, P5, R12, c[0x0][0x168], 0x1 ;  /* 0x00005a000c1b7a11 */ /* 0x000fc600078a08ff */
[----:B------:R1:W-:Y:S04]  /*7a90*/  STL [R1+0x610], R26 ;  /* 0x0006101a01007387 */ /* 0x0003e80000100800 */
[----:B------:R-:W-:Y:S04]  /*7aa0*/  STL [R1+0x574], R27 ;  /* 0x0005741b01007387 */ /* 0x000fe80000100800 */
[----:B------:R2:W-:Y:S01]  /*7ab0*/  STL [R1+0x4dc], R6 ;  /* 0x0004dc0601007387 */ /* 0x0005e20000100800 */
[----:B-1----:R-:W-:-:S05]  /*7ac0*/  LEA R26, P6, R13, c[0x0][0x168], 0x1 ;  /* 0x00005a000d1a7a11 */ /* 0x002fca00078c08ff */
[----:B------:R-:W-:Y:S01]  /*7ad0*/  STL [R1+0x624], R26 ;  /* 0x0006241a01007387 */ /* 0x000fe20000100800 */
[----:B--2---:R-:W-:-:S03]  /*7ae0*/  LEA R6, P0, R14, c[0x0][0x168], 0x1 ;  /* 0x00005a000e067a11 */ /* 0x004fc600078008ff */
[----:B------:R4:W-:Y:S04]  /*7af0*/  STL [R1+0x568], R7 ;  /* 0x0005680701007387 */ /* 0x0009e80000100800 */
[----:B------:R1:W-:Y:S04]  /*7b00*/  STL [R1+0x694], R6 ;  /* 0x0006940601007387 */ /* 0x0003e80000100800 */
[----:B------:R2:W-:Y:S01]  /*7b10*/  STL [R1+0x618], R8 ;  /* 0x0006180801007387 */ /* 0x0005e20000100800 */
[----:B----4-:R-:W-:Y:S02]  /*7b20*/  LEA R7, P1, R15, c[0x0][0x168], 0x1 ;  /* 0x00005a000f077a11 */ /* 0x010fe400078208ff */
[----:B-1----:R-:W-:-:S03]  /*7b30*/  LEA.HI.X.SX32 R6, R9, c[0x0][0x16c], 0x1, P2 ;  /* 0x00005b0009067a11 */ /* 0x002fc600010f0eff */
[----:B------:R1:W-:Y:S01]  /*7b40*/  STL [R1+0x57c], R7 ;  /* 0x00057c0701007387 */ /* 0x0003e20000100800 */
[----:B--2---:R-:W-:-:S03]  /*7b50*/  LEA R8, P2, R16, c[0x0][0x168], 0x1 ;  /* 0x00005a0010087a11 */ /* 0x004fc600078408ff */
[----:B------:R2:W-:Y:S04]  /*7b60*/  STL [R1+0x4e0], R6 ;  /* 0x0004e00601007387 */ /* 0x0005e80000100800 */
[----:B------:R4:W-:Y:S01]  /*7b70*/  STL [R1+0x62c], R8 ;  /* 0x00062c0801007387 */ /* 0x0009e20000100800 */
[----:B-1----:R-:W-:Y:S02]  /*7b80*/  LEA.HI.X.SX32 R7, R10, c[0x0][0x16c], 0x1, P3 ;  /* 0x00005b000a077a11 */ /* 0x002fe400018f0eff */
[----:B--2---:R-:W-:-:S03]  /*7b90*/  LEA R6, P3, R17, c[0x0][0x168], 0x1 ;  /* 0x00005a0011067a11 */ /* 0x004fc600078608ff */
[----:B------:R3:W-:Y:S01]  /*7ba0*/  STL [R1+0x570], R7 ;  /* 0x0005700701007387 */ /* 0x0007e20000100800 */
[----:B----4-:R-:W-:-:S03]  /*7bb0*/  LEA.HI.X.SX32 R8, R11, c[0x0][0x16c], 0x1, P4 ;  /* 0x00005b000b087a11 */ /* 0x010fc600020f0eff */
[----:B------:R1:W-:Y:S04]  /*7bc0*/  STL [R1+0x698], R6 ;  /* 0x0006980601007387 */ /* 0x0003e80000100800 */
[----:B------:R2:W-:Y:S01]  /*7bd0*/  STL [R1+0x620], R8 ;  /* 0x0006200801007387 */ /* 0x0005e20000100800 */
[----:B---3--:R-:W-:Y:S02]  /*7be0*/  LEA R7, P4, R18, c[0x0][0x168], 0x1 ;  /* 0x00005a0012077a11 */ /* 0x008fe400078808ff */
        /* <DEDUP_REMOVED lines=8> */
[----:B---3--:R-:W-:-:S03]  /*7c70*/  LEA.HI.X.SX32 R8, R14, c[0x0][0x16c], 0x1, P0 ;  /* 0x00005b000e087a11 */ /* 0x008fc600000f0eff */
[----:B------:R2:W-:Y:S04]  /*7c80*/  STL [R1+0x69c], R6 ;  /* 0x00069c0601007387 */ /* 0x0005e80000100800 */
[----:B------:R3:W-:Y:S01]  /*7c90*/  STL [R1+0x628], R8 ;  /* 0x0006280801007387 */ /* 0x0007e20000100800 */
[----:B-1----:R-:W-:Y:S02]  /*7ca0*/  LEA R7, P0, R29, c[0x0][0x168], 0x1 ;  /* 0x00005a001d077a11 */ /* 0x002fe400078008ff */
[----:B--2---:R-:W-:-:S03]  /*7cb0*/  LEA.HI.X.SX32 R6, R15, c[0x0][0x16c], 0x1, P1 ;  /* 0x00005b000f067a11 */ /* 0x004fc600008f0eff */
[----:B------:R1:W-:Y:S01]  /*7cc0*/  STL [R1+0x58c], R7 ;  /* 0x00058c0701007387 */ /* 0x0003e20000100800 */
[----:B---3--:R-:W-:-:S03]  /*7cd0*/  LEA R8, P1, R22, c[0x0][0x168], 0x1 ;  /* 0x00005a0016087a11 */ /* 0x008fc600078208ff */
        /* <DEDUP_REMOVED lines=16> */
[----:B------:R-:W-:Y:S01]  /*7de0*/  STL [R1+0x588], R7 ;  /* 0x0005880701007387 */ /* 0x000fe20000100800 */
[----:B---3--:R-:W-:-:S03]  /*7df0*/  LEA.HI.X.SX32 R8, R20, c[0x0][0x16c], 0x1, P6 ;  /* 0x00005b0014087a11 */ /* 0x008fc600030f0eff */
[----:B------:R1:W-:Y:S04]  /*7e00*/  STL [R1+0x648], R6 ;  /* 0x0006480601007387 */ /* 0x0003e80000100800 */
[----:B------:R2:W-:Y:S01]  /*7e10*/  STL [R1+0x638], R8 ;  /* 0x0006380801007387 */ /* 0x0005e20000100800 */
[----:B-1----:R-:W-:-:S03]  /*7e20*/  LEA.HI.X.SX32 R6, R29, c[0x0][0x16c], 0x1, P0 ;  /* 0x00005b001d067a11 */ /* 0x002fc600000f0eff */
[----:B------:R-:W3:Y:S04]  /*7e30*/  LDL.LU R29, [R1+0x6d8] ;  /* 0x0006d800011d7983 */ /* 0x000ee80000300800 */
[----:B------:R-:W1:Y:S01]  /*7e40*/  S2R R26, SR_TID.X ;  /* 0x00000000001a7919 */ /* 0x000e620000002100 */
[----:B------:R-:W-:Y:S01]  /*7e50*/  IMAD R3, R3, c[0x0][0x190], RZ ;  /* 0x0000640003037a24 */ /* 0x000fe200078e02ff */
[----:B------:R-:W-:-:S04]  /*7e60*/  LEA R7, P6, R5, c[0x0][0x168], 0x1 ;  /* 0x00005a0005077a11 */ /* 0x000fc800078c08ff */
[----:B--2---:R-:W-:Y:S01]  /*7e70*/  LEA R8, P0, R3, c[0x0][0x168], 0x1 ;  /* 0x00005a0003087a11 */ /* 0x004fe200078008ff */
[----:B------:R2:W-:Y:S01]  /*7e80*/  STL [R1+0x64c], R7 ;  /* 0x00064c0701007387 */ /* 0x0005e20000100800 */
[----:B-1----:R-:W-:-:S05]  /*7e90*/  LOP3.LUT R26, R26, 0x7f, RZ, 0xc0, !PT ;  /* 0x0000007f1a1a7812 */ /* 0x002fca00078ec0ff */
[----:B------:R-:W-:Y:S02]  /*7ea0*/  IMAD.SHL.U32 R27, R26, 0x2, RZ ;  /* 0x000000021a1b7824 */ /* 0x000fe400078e00ff */
[----:B------:R-:W1:Y:S01]  /*7eb0*/  S2R R26, SR_TID.X ;  /* 0x00000000001a7919 */ /* 0x000e620000002100 */
[----:B--2---:R-:W-:-:S03]  /*7ec0*/  LEA.HI.X.SX32 R7, R22, c[0x0][0x16c], 0x1, P1 ;  /* 0x00005b0016077a11 */ /* 0x004fc600008f0eff */
[----:B------:R2:W-:Y:S04]  /*7ed0*/  STL [R1+0x4f0], R6 ;  /* 0x0004f00601007387 */ /* 0x0005e80000100800 */
[----:B------:R4:W-:Y:S01]  /*7ee0*/  STL [R1+0x6a4], R8 ;  /* 0x0006a40801007387 */ /* 0x0009e20000100800 */
[----:B--2---:R-:W-:-:S03]  /*7ef0*/  LEA.HI.X.SX32 R6, R23, c[0x0][0x16c], 0x1, P2 ;  /* 0x00005b0017067a11 */ /* 0x004fc600010f0eff */
[----:B------:R2:W-:Y:S01]  /*7f00*/  STL [R1+0x590], R7 ;  /* 0x0005900701007387 */ /* 0x0005e20000100800 */
[----:B----4-:R-:W-:-:S03]  /*7f10*/  LEA.HI.X.SX32 R8, R24, c[0x0][0x16c], 0x1, P3 ;  /* 0x00005b0018087a11 */ /* 0x010fc600018f0eff */
[----:B------:R4:W-:Y:S01]  /*7f20*/  STL [R1+0x640], R6 ;  /* 0x0006400601007387 */ /* 0x0009e20000100800 */
[----:B--2---:R-:W-:-:S03]  /*7f30*/  LEA.HI.X.SX32 R7, R25, c[0x0][0x16c], 0x1, P4 ;  /* 0x00005b0019077a11 */ /* 0x004fc600020f0eff */
[----:B------:R-:W-:Y:S01]  /*7f40*/  STL [R1+0x4f4], R8 ;  /* 0x0004f40801007387 */ /* 0x000fe20000100800 */
[----:B----4-:R-:W-:-:S03]  /*7f50*/  LEA.HI.X.SX32 R6, R21, c[0x0][0x16c], 0x1, P5 ;  /* 0x00005b0015067a11 */ /* 0x010fc600028f0eff */
[----:B------:R1:W-:Y:S01]  /*7f60*/  STL [R1+0x598], R7 ;  /* 0x0005980701007387 */ /* 0x0003e20000100800 */
[----:B------:R-:W-:-:S03]  /*7f70*/  LEA.HI.X.SX32 R5, R5, c[0x0][0x16c], 0x1, P6 ;  /* 0x00005b0005057a11 */ /* 0x000fc600030f0eff */
[----:B------:R2:W-:Y:S01]  /*7f80*/  STL [R1+0x59c], R6 ;  /* 0x00059c0601007387 */ /* 0x0005e20000100800 */
[----:B------:R-:W-:Y:S01]  /*7f90*/  LEA.HI.X.SX32 R3, R3, c[0x0][0x16c], 0x1, P0 ;  /* 0x00005b0003037a11 */ /* 0x000fe200000f0eff */
[C---:B-1----:R-:W-:Y:S01]  /*7fa0*/  IMAD.SHL.U32 R7, R26.reuse, 0x2, RZ ;  /* 0x000000021a077824 */ /* 0x042fe200078e00ff */
[----:B--2---:R-:W-:Y:S01]  /*7fb0*/  LOP3.LUT R6, R27, 0x30, RZ, 0x3c, !PT ;  /* 0x000000301b067812 */ /* 0x004fe200078e3cff */
[C---:B------:R-:W-:Y:S01]  /*7fc0*/  IMAD.SHL.U32 R6, R26.reuse, 0x80, RZ ;  /* 0x000000801a067824 */ /* 0x040fe200078e00ff */
[----:B------:R-:W-:Y:S01]  /*7fd0*/  LOP3.LUT R26, R26, 0x7, RZ, 0xc0, !PT ;  /* 0x000000071a1a7812 */ /* 0x000fe200078ec0ff */
[----:B------:R-:W-:Y:S04]  /*7fe0*/  STL [R1+0x5a0], R5 ;  /* 0x0005a00501007387 */ /* 0x000fe80000100800 */
[----:B------:R-:W-:Y:S01]  /*7ff0*/  STL [R1+0xb8], RZ ;  /* 0x0000b8ff01007387 */ /* 0x000fe20000100800 */
[----:B------:R-:W-:-:S03]  /*8000*/  IMAD R26, R26, 0x110, RZ ;  /* 0x000001101a1a7824 */ /* 0x000fc600078e02ff */
[----:B------:R1:W-:Y:S04]  /*8010*/  STL [R1+0x650], R3 ;  /* 0x0006500301007387 */ /* 0x0003e80000100800 */
[----:B------:R0:W-:Y:S01]  /*8020*/  STL [R1+0xbc], RZ ;  /* 0x0000bcff01007387 */ /* 0x0001e20000100800 */
[----:B------:R-:W-:-:S03]  /*8030*/  LOP3.LUT R26, R26, 0x10, R7, 0x78, !PT ;  /* 0x000000101a1a7812 */ /* 0x000fc600078e7807 */
[----:B------:R0:W-:Y:S04]  /*8040*/  STL [R1+0x90], RZ ;  /* 0x000090ff01007387 */ /* 0x0001e80000100800 */
[----:B------:R0:W-:Y:S04]  /*8050*/  STL [R1+0x94], RZ ;  /* 0x000094ff01007387 */ /* 0x0001e80000100800 */
[----:B------:R0:W-:Y:S04]  /*8060*/  STL [R1+0x98], RZ ;  /* 0x000098ff01007387 */ /* 0x0001e80000100800 */
[----:B------:R0:W-:Y:S01]  /*8070*/  STL [R1+0x9c], RZ ;  /* 0x00009cff01007387 */ /* 0x0001e20000100800 */
[----:B------:R-:W-:-:S03]  /*8080*/  LOP3.LUT R26, R26, 0x800, R6, 0xf8, !PT ;  /* 0x000008001a1a7812 */ /* 0x000fc600078ef806 */
[----:B------:R0:W-:Y:S04]  /*8090*/  STL [R1+0x80], RZ ;  /* 0x000080ff01007387 */ /* 0x0001e80000100800 */
[----:B------:R0:W-:Y:S01]  /*80a0*/  STL [R1+0x84], RZ ;  /* 0x000084ff01007387 */ /* 0x0001e20000100800 */
[----:B-1----:R-:W-:-:S03]  /*80b0*/  LOP3.LUT R3, R27, 0x20, RZ, 0x3c, !PT ;  /* 0x000000201b037812 */ /* 0x002fc600078e3cff */
[----:B------:R0:W-:Y:S01]  /*80c0*/  STL [R1+0x88], RZ ;  /* 0x000088ff01007387 */ /* 0x0001e20000100800 */
[----:B------:R-:W-:-:S03]  /*80d0*/  LOP3.LUT R5, R27, 0x10, RZ, 0x3c, !PT ;  /* 0x000000101b057812 */ /* 0x000fc600078e3cff */
[----:B------:R0:W-:Y:S01]  /*80e0*/  STL [R1+0x8c], RZ ;  /* 0x00008cff01007387 */ /* 0x0001e20000100800 */
[----:B------:R-:W-:-:S03]  /*80f0*/  LOP3.LUT R3, R27, 0x50, RZ, 0x3c, !PT ;  /* 0x000000501b037812 */ /* 0x000fc600078e3cff */
[----:B------:R0:W-:Y:S01]  /*8100*/  STL [R1+0xf0], RZ ;  /* 0x0000f0ff01007387 */ /* 0x0001e20000100800 */
[----:B------:R-:W-:-:S03]  /*8110*/  LOP3.LUT R6, R27, 0x60, RZ, 0x3c, !PT ;  /* 0x000000601b067812 */ /* 0x000fc600078e3cff */
[----:B------:R0:W-:Y:S01]  /*8120*/  STL [R1+0xf4], RZ ;  /* 0x0000f4ff01007387 */ /* 0x0001e20000100800 */
[C---:B------:R-:W-:Y:S02]  /*8130*/  LOP3.LUT R5, R27.reuse, 0x40, RZ, 0x3c, !PT ;  /* 0x000000401b057812 */ /* 0x040fe400078e3cff */
[----:B------:R-:W-:Y:S01]  /*8140*/  LOP3.LUT R6, R26, 0x20, RZ, 0x3c, !PT ;  /* 0x000000201a067812 */ /* 0x000fe200078e3cff */
[----:B------:R0:W-:Y:S01]  /*8150*/  STL [R1+0xf8], RZ ;  /* 0x0000f8ff01007387 */ /* 0x0001e20000100800 */
[----:B------:R-:W-:-:S03]  /*8160*/  LOP3.LUT R5, R27, 0x70, RZ, 0x3c, !PT ;  /* 0x000000701b057812 */ /* 0x000fc600078e3cff */
[----:B------:R0:W-:Y:S01]  /*8170*/  STL [R1+0xfc], RZ ;  /* 0x0000fcff01007387 */ /* 0x0001e20000100800 */
[----:B------:R-:W-:-:S03]  /*8180*/  LOP3.LUT R5, R26, 0x40, RZ, 0x3c, !PT ;  /* 0x000000401a057812 */ /* 0x000fc600078e3cff */
[----:B------:R0:W-:Y:S04]  /*8190*/  STL [R1+0xa0], RZ ;  /* 0x0000a0ff01007387 */ /* 0x0001e80000100800 */
[----:B------:R0:W-:Y:S04]  /*81a0*/  STL [R1+0xa4], RZ ;  /* 0x0000a4ff01007387 */ /* 0x0001e80000100800 */
[----:B------:R0:W-:Y:S04]  /*81b0*/  STL [R1+0xa8], RZ ;  /* 0x0000a8ff01007387 */ /* 0x0001e80000100800 */
[----:B------:R0:W-:Y:S04]  /*81c0*/  STL [R1+0xac], RZ ;  /* 0x0000acff01007387 */ /* 0x0001e80000100800 */
[----:B------:R0:W-:Y:S01]  /*81d0*/  STL [R1+0x6b8], R6 ;  /* 0x0006b80601007387 */ /* 0x0001e20000100800 */
[----:B---3--:R-:W-:-:S02]  /*81e0*/  LOP3.LUT R3, R29, 0x20, RZ, 0x3c, !PT ;  /* 0x000000201d037812 */ /* 0x008fc400078e3cff */
[----:B------:R-:W-:-:S05]  /*81f0*/  LOP3.LUT R3, R26, 0x60, RZ, 0x3c, !PT ;  /* 0x000000601a037812 */ /* 0x000fca00078e3cff */
[----:B------:R0:W-:Y:S04]  /*8200*/  STL [R1+0x6b0], R3 ;  /* 0x0006b00301007387 */ /* 0x0001e80000100800 */
[----:B------:R0:W-:Y:S02]  /*8210*/  STL [R1+0x6b4], R5 ;  /* 0x0006b40501007387 */ /* 0x0001e40000100800 */
.L_x_2:
[----:B------:R-:W-:Y:S04]  /*8220*/  STL [R1+0xf68], R23 ;  /* 0x000f681701007387 */ /* 0x000fe80000100800 */
        /* <DEDUP_REMOVED lines=8> */
[----:B-----5:R-:W-:Y:S04]  /*82b0*/  STL [R1+0xf44], R28 ;  /* 0x000f441c01007387 */ /* 0x020fe80000100800 */
[----:B------:R1:W-:Y:S04]  /*82c0*/  STL [R1+0xf40], R0 ;  /* 0x000f400001007387 */ /* 0x0003e80000100800 */
[----:B-1----:R-:W2:Y:S01]  /*82d0*/  LDL R0, [R1+0x50] ;  /* 0x0000500001007983 */ /* 0x002ea20000100800 */
[----:B0-----:R-:W-:Y:S01]  /*82e0*/  PRMT R6, RZ, 0x7610, R6 ;  /* 0x00007610ff067816 */ /* 0x001fe20000000006 */
[----:B------:R-:W-:-:S02]  /*82f0*/  IMAD.MOV.U32 R3, RZ, RZ, R2 ;  /* 0x000000ffff037224 */ /* 0x000fc400078e0002 */
[----:B------:R-:W-:Y:S02]  /*8300*/  IMAD.MOV.U32 R2, RZ, RZ, R4 ;  /* 0x000000ffff027224 */ /* 0x000fe400078e0004 */
[----:B------:R-:W-:Y:S01]  /*8310*/  IMAD.MOV.U32 R5, RZ, RZ, c[0x0][0x188] ;  /* 0x00006200ff057624 */ /* 0x000fe200078e00ff */
[----:B------:R-:W-:Y:S01]  /*8320*/  PRMT R7, RZ, 0x7610, R7 ;  /* 0x00007610ff077816 */ /* 0x000fe20000000007 */
[----:B------:R-:W-:Y:S02]  /*8330*/  IMAD.MOV.U32 R13, RZ, RZ, c[0x0][0x188] ;  /* 0x00006200ff0d7624 */ /* 0x000fe400078e00ff */
[----:B------:R-:W-:Y:S01]  /*8340*/  IMAD.MOV.U32 R8, RZ, RZ, c[0x0][0x188] ;  /* 0x00006200ff087624 */ /* 0x000fe200078e00ff */
[----:B------:R-:W-:Y:S01]  /*8350*/  PRMT R10, RZ, 0x7610, R10 ;  /* 0x00007610ff0a7816 */ /* 0x000fe2000000000a */
[----:B------:R-:W-:Y:S01]  /*8360*/  IMAD.SHL.U32 R5, R5, 0x8, RZ ;  /* 0x0000000805057824 */ /* 0x000fe200078e00ff */
[----:B------:R-:W-:Y:S01]  /*8370*/  PRMT R23, RZ, 0x7610, R23 ;  /* 0x00007610ff177816 */ /* 0x000fe20000000017 */
[----:B------:R-:W-:Y:S01]  /*8380*/  IMAD.SHL.U32 R13, R13, 0x2, RZ ;  /* 0x000000020d0d7824 */ /* 0x000fe200078e00ff */
[----:B------:R-:W-:Y:S01]  /*8390*/  PRMT R18, RZ, 0x7610, R18 ;  /* 0x00007610ff127816 */ /* 0x000fe20000000012 */
[----:B------:R-:W-:-:S04]  /*83a0*/  IMAD.WIDE R4, R5, 0x2, R2 ;  /* 0x0000000205047825 */ /* 0x000fc800078e0202 */
[----:B------:R-:W-:Y:S01]  /*83b0*/  IMAD.MOV.U32 R12, RZ, RZ, c[0x0][0x188] ;  /* 0x00006200ff0c7624 */ /* 0x000fe200078e00ff */
[----:B------:R-:W-:Y:S01]  /*83c0*/  PRMT R21, RZ, 0x7610, R21 ;  /* 0x00007610ff157816 */ /* 0x000fe20000000015 */
[----:B------:R-:W-:Y:S01]  /*83d0*/  IMAD.WIDE R8, R8, 0x2, R2 ;  /* 0x0000000208087825 */ /* 0x000fe200078e0202 */
[----:B------:R-:W-:Y:S01]  /*83e0*/  PRMT R19, RZ, 0x7610, R19 ;  /* 0x00007610ff137816 */ /* 0x000fe20000000013 */
[----:B------:R-:W-:Y:S01]  /*83f0*/  STL [R1+0xec8], R29 ;  /* 0x000ec81d01007387 */ /* 0x000fe20000100800 */
[C---:B--2---:R-:W-:Y:S02]  /*8400*/  ISETP.GT.AND P0, PT, R0.reuse, RZ, PT ;  /* 0x000000ff0000720c */ /* 0x044fe40003f04270 */
[C---:B------:R-:W-:Y:S02]  /*8410*/  ISETP.GT.AND P2, PT, R0.reuse, 0x8, PT ;  /* 0x000000080000780c */ /* 0x040fe40003f44270 */
[C---:B------:R-:W-:Y:S02]  /*8420*/  ISETP.GT.AND P1, PT, R0.reuse, 0x1, PT ;  /* 0x000000010000780c */ /* 0x040fe40003f24270 */
[----:B------:R-:W-:Y:S01]  /*8430*/  ISETP.GT.AND P3, PT, R0, 0x10, PT ;  /* 0x000000100000780c */ /* 0x000fe20003f64270 */
[----:B------:R-:W-:Y:S01]  /*8440*/  IMAD.SHL.U32 R12, R12, 0x10, RZ ;  /* 0x000000100c0c7824 */ /* 0x000fe200078e00ff */
[----:B------:R-:W-:Y:S04]  /*8450*/  STL [R1+0xecc], R29 ;  /* 0x000ecc1d01007387 */ /* 0x000fe80000100800 */
[----:B------:R-:W-:Y:S04]  /*8460*/  STL [R1+0xf3c], R29 ;  /* 0x000f3c1d01007387 */ /* 0x000fe80000100800 */
[----:B------:R-:W2:Y:S01]  /*8470*/  @P0 LDG.E.U16 R6, [R2.64] ;  /* 0x0000000402060981 */ /* 0x000ea2000c1e1500 */
[----:B------:R-:W-:-:S03]  /*8480*/  ISETP.GT.AND P0, PT, R0, 0x2, PT ;  /* 0x000000020000780c */ /* 0x000fc60003f04270 */
[----:B------:R0:W3:Y:S04]  /*8490*/  @P2 LDG.E.U16 R7, [R4.64] ;  /* 0x0000000404072981 */ /* 0x0000e8000c1e1500 */
[----:B------:R1:W4:Y:S01]  /*84a0*/  @P1 LDG.E.U16 R10, [R8.64] ;  /* 0x00000004080a1981 */ /* 0x000322000c1e1500 */
[----:B0-----:R-:W-:-:S05]  /*84b0*/  IMAD.WIDE R4, R13, 0x2, R2 ;  /* 0x000000020d047825 */ /* 0x001fca00078e0202 */
[----:B------:R0:W3:Y:S01]  /*84c0*/  @P0 LDG.E.U16 R23, [R4.64] ;  /* 0x0000000404170981 */ /* 0x0000e2000c1e1500 */
[----:B------:R-:W-:Y:S01]  /*84d0*/  ISETP.GT.AND P1, PT, R0, 0x3, PT ;  /* 0x000000030000780c */ /* 0x000fe20003f24270 */
[----:B0-----:R-:W-:-:S04]  /*84e0*/  IMAD.MOV.U32 R5, RZ, RZ, c[0x0][0x188] ;  /* 0x00006200ff057624 */ /* 0x001fc800078e00ff */
[----:B------:R-:W-:-:S04]  /*84f0*/  IMAD R5, R5, 0x3, RZ ;  /* 0x0000000305057824 */ /* 0x000fc800078e02ff */
[----:B------:R-:W-:Y:S01]  /*8500*/  IMAD.WIDE R4, R5, 0x2, R2 ;  /* 0x0000000205047825 */ /* 0x000fe200078e0202 */
[----:B------:R-:W-:-:S04]  /*8510*/  ISETP.GT.AND P0, PT, R0, 0x4, PT ;  /* 0x000000040000780c */ /* 0x000fc80003f04270 */
[----:B------:R0:W3:Y:S01]  /*8520*/  @P1 LDG.E.U16 R18, [R4.64] ;  /* 0x0000000404121981 */ /* 0x0000e2000c1e1500 */
[----:B-1----:R-:W-:Y:S01]  /*8530*/  PRMT R8, RZ, 0x7610, R8 ;  /* 0x00007610ff087816 */ /* 0x002fe20000000008 */
[----:B------:R-:W-:-:S04]  /*8540*/  IMAD.WIDE R12, R12, 0x2, R2 ;  /* 0x000000020c0c7825 */ /* 0x000fc800078e0202 */
[----:B0-----:R-:W-:Y:S01]  /*8550*/  IMAD.MOV.U32 R5, RZ, RZ, c[0x0][0x188] ;  /* 0x00006200ff057624 */ /* 0x001fe200078e00ff */
[----:B------:R0:W3:Y:S03]  /*8560*/  @P3 LDG.E.U16 R8, [R12.64] ;  /* 0x000000040c083981 */ /* 0x0000e6000c1e1500 */
[----:B------:R-:W-:-:S04]  /*8570*/  IMAD.SHL.U32 R5, R5, 0x4, RZ ;  /* 0x0000000405057824 */ /* 0x000fc800078e00ff */
[----:B------:R-:W-:Y:S01]  /*8580*/  IMAD.WIDE R4, R5, 0x2, R2 ;  /* 0x0000000205047825 */ /* 0x000fe200078e0202 */
[C---:B------:R-:W-:Y:S02]  /*8590*/  ISETP.GT.AND P2, PT, R0.reuse, 0x18, PT ;  /* 0x000000180000780c */ /* 0x040fe40003f44270 */
[----:B------:R-:W-:Y:S01]  /*85a0*/  ISETP.GT.AND P1, PT, R0, 0x5, PT ;  /* 0x000000050000780c */ /* 0x000fe20003f24270 */
[----:B0-----:R-:W-:Y:S01]  /*85b0*/  IMAD.MOV.U32 R13, RZ, RZ, c[0x0][0x188] ;  /* 0x00006200ff0d7624 */ /* 0x001fe200078e00ff */
[----:B------:R0:W3:Y:S03]  /*85c0*/  @P0 LDG.E.U16 R21, [R4.64] ;  /* 0x0000000404150981 */ /* 0x0000e6000c1e1500 */
[----:B------:R-:W-:Y:S02]  /*85d0*/  IMAD R13, R13, 0x18, RZ ;  /* 0x000000180d0d7824 */ /* 0x000fe400078e02ff */
[----:B0-----:R-:W-:Y:S01]  /*85e0*/  IMAD.MOV.U32 R5, RZ, RZ, c[0x0][0x188] ;  /* 0x00006200ff057624 */ /* 0x001fe200078e00ff */
[----:B------:R-:W-:-:S03]  /*85f0*/  PRMT R9, RZ, 0x7610, R9 ;  /* 0x00007610ff097816 */ /* 0x000fc60000000009 */
[----:B------:R-:W-:Y:S02]  /*8600*/  IMAD R5, R5, 0x5, RZ ;  /* 0x0000000505057824 */ /* 0x000fe400078e02ff */
[----:B------:R-:W-:-:S04]  /*8610*/  IMAD.WIDE R12, R13, 0x2, R2 ;  /* 0x000000020d0c7825 */ /* 0x000fc800078e0202 */
[----:B------:R-:W-:Y:S01]  /*8620*/  IMAD.WIDE R4, R5, 0x2, R2 ;  /* 0x0000000205047825 */ /* 0x000fe200078e0202 */
[----:B------:R0:W3:Y:S01]  /*8630*/  @P2 LDG.E.U16 R9, [R12.64] ;  /* 0x000000040c092981 */ /* 0x0000e2000c1e1500 */
[----:B------:R-:W-:-:S03]  /*8640*/  ISETP.GT.AND P2, PT, R0, 0x9, PT ;  /* 0x000000090000780c */ /* 0x000fc60003f44270 */
[----:B------:R1:W3:Y:S01]  /*8650*/  @P1 LDG.E.U16 R19, [R4.64] ;  /* 0x0000000404131981 */ /* 0x0002e2000c1e1500 */
[----:B------:R-:W-:Y:S01]  /*8660*/  PRMT R11, RZ, 0x7610, R11 ;  /* 0x00007610ff0b7816 */ /* 0x000fe2000000000b */
[----:B-1----:R-:W-:-:S04]  /*8670*/  IMAD.MOV.U32 R5, RZ, RZ, c[0x0][0x188] ;  /* 0x00006200ff057624 */ /* 0x002fc800078e00ff */
[----:B------:R-:W-:-:S04]  /*8680*/  IMAD R5, R5, 0x9, RZ ;  /* 0x0000000905057824 */ /* 0x000fc800078e02ff */
[----:B------:R-:W-:Y:S01]  /*8690*/  IMAD.WIDE R4, R5, 0x2, R2 ;  /* 0x0000000205047825 */ /* 0x000fe200078e0202 */
[----:B------:R-:W-:-:S04]  /*86a0*/  ISETP.GT.AND P0, PT, R0, 0x6, PT ;  /* 0x000000060000780c */ /* 0x000fc80003f04270 */
[----:B------:R1:W3:Y:S01]  /*86b0*/  @P2 LDG.E.U16 R11, [R4.64] ;  /* 0x00000004040b2981 */ /* 0x0002e2000c1e1500 */
[----:B------:R-:W-:Y:S01]  /*86c0*/  PRMT R24, RZ, 0x7610, R24 ;  /* 0x00007610ff187816 */ /* 0x000fe20000000018 */
[----:B-1----:R-:W-:-:S04]  /*86d0*/  IMAD.MOV.U32 R5, RZ, RZ, c[0x0][0x188] ;  /* 0x00006200ff057624 */ /* 0x002fc800078e00ff */
[----:B------:R-:W-:-:S04]  /*86e0*/  IMAD R5, R5, 0x6, RZ ;  /* 0x0000000605057824 */ /* 0x000fc800078e02ff */
[----:B------:R-:W-:Y:S01]  /*86f0*/  IMAD.WIDE R4, R5, 0x2, R2 ;  /* 0x0000000205047825 */ /* 0x000fe200078e0202 */
[----:B------:R-:W-:-:S04]  /*8700*/  ISETP.GT.AND P1, PT, R0, 0x11, PT ;  /* 0x000000110000780c */ /* 0x000fc80003f24270 */
[----:B------:R1:W3:Y:S01]  /*8710*/  @P0 LDG.E.U16 R24, [R4.64] ;  /* 0x0000000404180981 */ /* 0x0002e2000c1e1500 */
[----:B0-----:R-:W-:Y:S01]  /*8720*/  PRMT R12, RZ, 0x7610, R12 ;  /* 0x00007610ff0c7816 */ /* 0x001fe2000000000c */
[----:B-1----:R-:W-:-:S04]  /*8730*/  IMAD.MOV.U32 R5, RZ, RZ, c[0x0][0x188] ;  /* 0x00006200ff057624 */ /* 0x002fc800078e00ff */
[----:B------:R-:W-:-:S04]  /*8740*/  IMAD R5, R5, 0x11, RZ ;  /* 0x0000001105057824 */ /* 0x000fc800078e02ff */
[----:B------:R-:W-:Y:S01]  /*8750*/  IMAD.WIDE R4, R5, 0x2, R2 ;  /* 0x0000000205047825 */ /* 0x000fe200078e0202 */
[----:B------:R-:W-:-:S04]  /*8760*/  ISETP.GT.AND P2, PT, R0, 0x19, PT ;  /* 0x000000190000780c */ /* 0x000fc80003f44270 */
[----:B------:R0:W3:Y:S01]  /*8770*/  @P1 LDG.E.U16 R12, [R4.64] ;  /* 0x00000004040c1981 */ /* 0x0000e2000c1e1500 */
[----:B------:R-:W-:Y:S01]  /*8780*/  PRMT R13, RZ, 0x7610, R13 ;  /* 0x00007610ff0d7816 */ /* 0x000fe2000000000d */
[----:B0-----:R-:W-:-:S04]  /*8790*/  IMAD.MOV.U32 R5, RZ, RZ, c[0x0][0x188] ;  /* 0x00006200ff057624 */ /* 0x001fc800078e00ff */
[----:B------:R-:W-:-:S04]  /*87a0*/  IMAD R5, R5, 0x19, RZ ;  /* 0x0000001905057824 */ /* 0x000fc800078e02ff */
[----:B------:R-:W-:Y:S01]  /*87b0*/  IMAD.WIDE R4, R5, 0x2, R2 ;  /* 0x0000000205047825 */ /* 0x000fe200078e0202 */
[----:B------:R-:W-:-:S04]  /*87c0*/  ISETP.GT.AND P0, PT, R0, 0x7, PT ;  /* 0x000000070000780c */ /* 0x000fc80003f04270 */
[----:B------:R0:W3:Y:S01]  /*87d0*/  @P2 LDG.E.U16 R13, [R4.64] ;  /* 0x00000004040d2981 */ /* 0x0000e2000c1e1500 */
[----:B------:R-:W-:Y:S01]  /*87e0*/  PRMT R26, RZ, 0x7610, R26 ;  /* 0x00007610ff1a7816 */ /* 0x000fe2000000001a */
[----:B0-----:R-:W-:-:S04]  /*87f0*/  IMAD.MOV.U32 R5, RZ, RZ, c[0x0][0x188] ;  /* 0x00006200ff057624 */ /* 0x001fc800078e00ff */
[----:B------:R-:W-:-:S04]  /*8800*/  IMAD R5, R5, 0x7, RZ ;  /* 0x0000000705057824 */ /* 0x000fc800078e02ff */
[----:B------:R-:W-:-:S05]  /*8810*/  IMAD.WIDE R4, R5, 0x2, R2 ;  /* 0x0000000205047825 */ /* 0x000fca00078e0202 */
[----:B------:R0:W3:Y:S04]  /*8820*/  @P0 LDG.E.U16 R26, [R4.64] ;  /* 0x00000004041a0981 */ /* 0x0000e8000c1e1500 */
[----:B--2---:R-:W-:Y:S04]  /*8830*/  STL [R1+0xf2c], R6 ;  /* 0x000f2c0601007387 */ /* 0x004fe80000100800 */
[----:B------:R-:W-:Y:S04]  /*8840*/  STL [R1+0xf30], R6 ;  /* 0x000f300601007387 */ /* 0x000fe80000100800 */
[----:B------:R-:W-:Y:S04]  /*8850*/  STL [R1+0xf34], R6 ;  /* 0x000f340601007387 */ /* 0x000fe80000100800 */
[----:B------:R-:W-:Y:S04]  /*8860*/  STL [R1+0xf38], R6 ;  /* 0x000f380601007387 */ /* 0x000fe80000100800 */
[----:B----4-:R-:W-:Y:S04]  /*8870*/  STL [R1+0xf20], R10 ;  /* 0x000f200a01007387 */ /* 0x010fe80000100800 */
[----:B------:R-:W-:Y:S04]  /*8880*/  STL [R1+0xf24], R10 ;  /* 0x000f240a01007387 */ /* 0x000fe80000100800 */
[----:B------:R-:W-:Y:S04]  /*8890*/  STL [R1+0xf28], R10 ;  /* 0x000f280a01007387 */ /* 0x000fe80000100800 */
[----:B---3--:R1:W-:Y:S04]  /*88a0*/  STL [R1+0xc], R23 ;  /* 0x00000c1701007387 */ /* 0x0083e80000100800 */
[----:B-1----:R-:W2:Y:S01]  /*88b0*/  LDL.LU R23, [R1+0xf68] ;  /* 0x000f680001177983 */ /* 0x002ea20000300800 */
[----:B------:R-:W-:Y:S01]  /*88c0*/  ISETP.GT.AND P1, PT, R0, 0xa, PT ;  /* 0x0000000a0000780c */ /* 0x000fe20003f24270 */
[----:B0-----:R-:W-:Y:S01]  /*88d0*/  IMAD.MOV.U32 R5, RZ, RZ, c[0x0][0x188] ;  /* 0x00006200ff057624 */ /* 0x001fe200078e00ff */
[----:B------:R-:W-:-:S03]  /*88e0*/  PRMT R14, RZ, 0x7610, R14 ;  /* 0x00007610ff0e7816 */ /* 0x000fc6000000000e */
        /* <DEDUP_REMOVED lines=9> */
[----:B------:R0:W4:Y:S01]  /*8980*/  @P0 LDG.E.U16 R17, [R4.64] ;  /* 0x0000000404110981 */ /* 0x000122000c1e1500 */
        /* <DEDUP_REMOVED lines=17> */
[----:B------:R0:W4:Y:S02]  /*8aa0*/  @P1 LDG.E.U16 R16, [R4.64] ;  /* 0x0000000404101981 */ /* 0x000124000c1e1500 */
[----:B0-----:R-:W-:-:S04]  /*8ab0*/  IMAD.MOV.U32 R5, RZ, RZ, c[0x0][0x188] ;  /* 0x00006200ff057624 */ /* 0x001fc800078e00ff */
[----:B------:R-:W-:-:S04]  /*8ac0*/  IMAD R5, R5, 0xd, RZ ;  /* 0x0000000d05057824 */ /* 0x000fc800078e02ff */
[----:B------:R-:W-:Y:S01]  /*8ad0*/  IMAD.WIDE R4, R5, 0x2, R2 ;  /* 0x0000000205047825 */ /* 0x000fe200078e0202 */
[----:B------:R0:W-:Y:S04]  /*8ae0*/  STL [R1+0x10], R18 ;  /* 0x0000101201007387 */ /* 0x0001e80000100800 */
[----:B0-----:R-:W4:Y:S04]  /*8af0*/  LDL.LU R18, [R1+0xf64] ;  /* 0x000f640001127983 */ /* 0x001f280000300800 */
[----:B------:R0:W-:Y:S04]  /*8b00*/  STL [R1+0x14], R21 ;  /* 0x0000141501007387 */ /* 0x0001e80000100800 */
[----:B0-----:R-:W4:Y:S04]  /*8b10*/  LDL.LU R21, [R1+0xf60] ;  /* 0x000f600001157983 */ /* 0x001f280000300800 */
[----:B------:R0:W-:Y:S04]  /*8b20*/  STL [R1+0x1c], R19 ;  /* 0x00001c1301007387 */ /* 0x0001e80000100800 */
[----:B0-----:R-:W4:Y:S04]  /*8b30*/  LDL.LU R19, [R1+0xf5c] ;  /* 0x000f5c0001137983 */ /* 0x001f280000300800 */
[----:B------:R-:W-:Y:S04]  /*8b40*/  STL [R1+0xf1c], R11 ;  /* 0x000f1c0b01007387 */ /* 0x000fe80000100800 */
[----:B------:R0:W-:Y:S04]  /*8b50*/  STL [R1+0x20], R24 ;  /* 0x0000201801007387 */ /* 0x0001e80000100800 */
[----:B0-----:R-:W4:Y:S04]  /*8b60*/  LDL.LU R24, [R1+0xf58] ;  /* 0x000f580001187983 */ /* 0x001f280000300800 */
[----:B------:R-:W-:Y:S04]  /*8b70*/  STL [R1+0xf18], R12 ;  /* 0x000f180c01007387 */ /* 0x000fe80000100800 */
[----:B------:R-:W-:Y:S04]  /*8b80*/  STL [R1+0xf14], R13 ;  /* 0x000f140d01007387 */ /* 0x000fe80000100800 */
[----:B------:R0:W-:Y:S04]  /*8b90*/  STL [R1+0x494], R26 ;  /* 0x0004941a01007387 */ /* 0x0001e80000100800 */
[----:B0-----:R-:W4:Y:S01]  /*8ba0*/  LDL.LU R26, [R1+0xf54] ;  /* 0x000f5400011a7983 */ /* 0x001f220000300800 */
[----:B--2---:R-:W-:-:S06]  /*8bb0*/  PRMT R23, RZ, 0x7610, R23 ;  /* 0x00007610ff177816 */ /* 0x004fcc0000000017 */
[----:B------:R0:W2:Y:S01]  /*8bc0*/  @P0 LDG.E.U16 R23, [R4.64] ;  /* 0x0000000404170981 */ /* 0x0000a2000c1e1500 */
[C---:B------:R-:W-:Y:S02]  /*8bd0*/  ISETP.GT.AND P1, PT, R0.reuse, 0xe, PT ;  /* 0x0000000e0000780c */ /* 0x040fe40003f24270 */
[----:B------:R-:W-:Y:S01]  /*8be0*/  PRMT R22, RZ, 0x7610, R22 ;  /* 0x00007610ff167816 */ /* 0x000fe20000000016 */
[----:B0-----:R-:W-:Y:S01]  /*8bf0*/  IMAD.MOV.U32 R5, RZ, RZ, c[0x0][0x188] ;  /* 0x00006200ff057624 */ /* 0x001fe200078e00ff */
[----:B---3--:R-:W-:Y:S03]  /*8c00*/  STL [R1+0xf10], R14 ;  /* 0x000f100e01007387 */ /* 0x008fe60000100800 */
[----:B------:R-:W-:Y:S01]  /*8c10*/  IMAD R5, R5, 0xe, RZ ;  /* 0x0000000e05057824 */ /* 0x000fe200078e02ff */
[----:B------:R-:W-:-:S03]  /*8c20*/  ISETP.GT.AND P0, PT, R0, 0xf, PT ;  /* 0x0000000f0000780c */ /* 0x000fc60003f04270 */
[----:B------:R-:W-:Y:S01]  /*8c30*/  IMAD.WIDE R4, R5, 0x2, R2 ;  /* 0x0000000205047825 */ /* 0x000fe200078e0202 */
[----:B------:R-:W-:-:S04]  /*8c40*/  PRMT R25, RZ, 0x7610, R25 ;  /* 0x00007610ff197816 */ /* 0x000fc80000000019 */
[----:B------:R0:W3:Y:S01]  /*8c50*/  @P1 LDG.E.U16 R22, [R4.64] ;  /* 0x0000000404161981 */ /* 0x0000e2000c1e1500 */
[----:B------:R-:W-:-:S03]  /*8c60*/  ISETP.GT.AND P1, PT, R0, 0x13, PT ;  /* 0x000000130000780c */ /* 0x000fc60003f24270 */
[----:B----4-:R-:W-:Y:S01]  /*8c70*/  STL [R1+0xf0c], R20 ;  /* 0x000f0c1401007387 */ /* 0x010fe20000100800 */
[----:B------:R-:W-:Y:S02]  /*8c80*/  PRMT R27, RZ, 0x7610, R27 ;  /* 0x00007610ff1b7816 */ /* 0x000fe4000000001b */
[----:B------:R-:W-:Y:S02]  /*8c90*/  PRMT R18, RZ, 0x7610, R18 ;  /* 0x00007610ff127816 */ /* 0x000fe40000000012 */
[----:B------:R-:W-:Y:S02]  /*8ca0*/  PRMT R21, RZ, 0x7610, R21 ;  /* 0x00007610ff157816 */ /* 0x000fe40000000015 */
[----:B------:R-:W-:Y:S02]  /*8cb0*/  PRMT R19, RZ, 0x7610, R19 ;  /* 0x00007610ff137816 */ /* 0x000fe40000000013 */
[----:B------:R-:W-:Y:S02]  /*8cc0*/  PRMT R24, RZ, 0x7610, R24 ;  /* 0x00007610ff187816 */ /* 0x000fe40000000018 */
[----:B------:R-:W-:Y:S01]  /*8cd0*/  PRMT R26, RZ, 0x7610, R26 ;  /* 0x00007610ff1a7816 */ /* 0x000fe2000000001a */
[----:B--2---:R-:W-:Y:S04]  /*8ce0*/  STL [R1+0xef8], R23 ;  /* 0x000ef81701007387 */ /* 0x004fe80000100800 */
[----:B------:R1:W-:Y:S02]  /*8cf0*/  STL [R1+0xefc], R23 ;  /* 0x000efc1701007387 */ /* 0x0003e40000100800 */
[----:B-1----:R-:W-:-:S04]  /*8d00*/  IMAD.MOV.U32 R23, RZ, RZ, c[0x0][0x188] ;  /* 0x00006200ff177624 */ /* 0x002fc800078e00ff */
[----:B------:R-:W-:-:S04]  /*8d10*/  IMAD R23, R23, 0xf, RZ ;  /* 0x0000000f17177824 */ /* 0x000fc800078e02ff */
[----:B0-----:R-:W-:-:S04]  /*8d20*/  IMAD.WIDE R4, R23, 0x2, R2 ;  /* 0x0000000217047825 */ /* 0x001fc800078e0202 */
[----:B------:R-:W-:Y:S01]  /*8d30*/  IMAD.MOV.U32 R23, RZ, RZ, c[0x0][0x188] ;  /* 0x00006200ff177624 */ /* 0x000fe200078e00ff */
[----:B------:R0:W2:Y:S03]  /*8d40*/  @P0 LDG.E.U16 R25, [R4.64] ;  /* 0x0000000404190981 */ /* 0x0000a6000c1e1500 */
[----:B------:R-:W-:Y:S01]  /*8d50*/  IMAD R23, R23, 0x13, RZ ;  /* 0x0000001317177824 */ /* 0x000fe200078e02ff */
[----:B------:R-:W-:-:S03]  /*8d60*/  ISETP.GT.AND P0, PT, R0, 0x14, PT ;  /* 0x000000140000780c */ /* 0x000fc60003f04270 */
[----:B0-----:R-:W-:-:S04]  /*8d70*/  IMAD.WIDE R4, R23, 0x2, R2 ;  /* 0x0000000217047825 */ /* 0x001fc800078e0202 */
[----:B------:R-:W-:Y:S01]  /*8d80*/  IMAD.MOV.U32 R23, RZ, RZ, c[0x0][0x188] ;  /* 0x00006200ff177624 */ /* 0x000fe200078e00ff */
[----:B------:R0:W4:Y:S03]  /*8d90*/  @P1 LDG.E.U16 R18, [R4.64] ;  /* 0x0000000404121981 */ /* 0x000126000c1e1500 */
        /* <DEDUP_REMOVED lines=20> */
[----:B------:R-:W-:-:S04]  /*8ee0*/  IMAD R23, R23, 0x17, RZ ;  /* 0x0000001717177824 */ /* 0x000fc800078e02ff */
[----:B0-----:R-:W-:-:S05]  /*8ef0*/  IMAD.WIDE R4, R23, 0x2, R2 ;  /* 0x0000000217047825 */ /* 0x001fca00078e0202 */
[----:B------:R-:W4:Y:S04]  /*8f00*/  @P0 LDG.E.U16 R27, [R4.64] ;  /* 0x00000004041b0981 */ /* 0x000f28000c1e1500 */
[----:B---3--:R0:W-:Y:S04]  /*8f10*/  STL [R1+0x18], R22 ;  /* 0x0000181601007387 */ /* 0x0081e80000100800 */
[----:B0-----:R-:W3:Y:S04]  /*8f20*/  LDL.LU R22, [R1+0xf50] ;  /* 0x000f500001167983 */ /* 0x001ee80000300800 */
[----:B--2---:R0:W-:Y:S04]  /*8f30*/  STL [R1+0x488], R25 ;  /* 0x0004881901007387 */ /* 0x0041e80000100800 */
[----:B0-----:R-:W2:Y:S04]  /*8f40*/  LDL.LU R25, [R1+0xf4c] ;  /* 0x000f4c0001197983 */ /* 0x001ea80000300800 */
[----:B----4-:R-:W-:Y:S04]  /*8f50*/  STL [R1+0xf08], R21 ;  /* 0x000f081501007387 */ /* 0x010fe80000100800 */
[----:B------:R-:W-:Y:S04]  /*8f60*/  STL [R1+0xef4], R24 ;  /* 0x000ef41801007387 */ /* 0x000fe80000100800 */
[----:B------:R-:W-:Y:S04]  /*8f70*/  STL [R1+0xf00], R24 ;  /* 0x000f001801007387 */ /* 0x000fe80000100800 */
[----:B------:R-:W-:Y:S04]  /*8f80*/  STL [R1+0xf04], R24 ;  /* 0x000f041801007387 */ /* 0x000fe80000100800 */
[----:B------:R-:W-:Y:S04]  /*8f90*/  STL [R1+0xee4], R26 ;  /* 0x000ee41a01007387 */ /* 0x000fe80000100800 */
[----:B------:R-:W-:Y:S04]  /*8fa0*/  STL [R1+0xee8], R26 ;  /* 0x000ee81a01007387 */ /* 0x000fe80000100800 */
[----:B------:R-:W-:Y:S04]  /*8fb0*/  STL [R1+0xeec], R26 ;  /* 0x000eec1a01007387 */ /* 0x000fe80000100800 */
[----:B------:R-:W-:Y:S04]  /*8fc0*/  STL [R1+0xef0], R26 ;  /* 0x000ef01a01007387 */ /* 0x000fe80000100800 */
[----:B------:R0:W-:Y:S04]  /*8fd0*/  STL [R1+0x484], R27 ;  /* 0x0004841b01007387 */ /* 0x0001e80000100800 */
[----:B0-----:R-:W4:Y:S01]  /*8fe0*/  LDL.LU R27, [R1+0xf48] ;  /* 0x000f4800011b7983 */ /* 0x001f220000300800 */
[----:B------:R-:W-:Y:S01]  /*8ff0*/  ISETP.GT.AND P1, PT, R0, 0x1c, PT ;  /* 0x0000001c0000780c */ /* 0x000fe20003f24270 */
[----:B------:R-:W-:Y:S01]  /*9000*/  IMAD.MOV.U32 R23, RZ, RZ, c[0x0][0x188] ;  /* 0x00006200ff177624 */ /* 0x000fe200078e00ff */
[----:B---3--:R-:W-:-:S03]  /*9010*/  PRMT R22, RZ, 0x7610, R22 ;  /* 0x00007610ff167816 */ /* 0x008fc60000000016 */
[----:B------:R-:W-:-:S04]  /*9020*/  IMAD R23, R23, 0x1c, RZ ;  /* 0x0000001c17177824 */ /* 0x000fc800078e02ff */
[----:B------:R-:W-:Y:S01]  /*9030*/  IMAD.WIDE R4, R23, 0x2, R2 ;  /* 0x0000000217047825 */ /* 0x000fe200078e0202 */
[----:B------:R-:W-:Y:S01]  /*9040*/  ISETP.GT.AND P0, PT, R0, 0x1d, PT ;  /* 0x0000001d0000780c */ /* 0x000fe20003f04270 */
[----:B------:R-:W3:Y:S04]  /*9050*/  LDL R23, [R1+0x4f8] ;  /* 0x0004f80001177983 */ /* 0x000ee80000100800 */
[----:B------:R0:W3:Y:S02]  /*9060*/  @P1 LDG.E.U16 R22, [R4.64] ;  /* 0x0000000404161981 */ /* 0x0000e4000c1e1500 */
[----:B0-----:R-:W-:-:S04]  /*9070*/  IMAD.MOV.U32 R5, RZ, RZ, c[0x0][0x188] ;  /* 0x00006200ff057624 */ /* 0x001fc800078e00ff */
[----:B------:R-:W-:-:S04]  /*9080*/  IMAD R5, R5, 0x1d, RZ ;  /* 0x0000001d05057824 */ /* 0x000fc800078e02ff */
[----:B------:R-:W-:Y:S01]  /*9090*/  IMAD.WIDE R4, R5, 0x2, R2 ;  /* 0x0000000205047825 */ /* 0x000fe200078e0202 */
[----:B------:R-:W-:Y:S02]  /*90a0*/  ISETP.GT.AND P1, PT, R0, 0x1e, PT ;  /* 0x0000001e0000780c */ /* 0x000fe40003f24270 */
[----:B------:R-:W-:Y:S02]  /*90b0*/  PRMT R28, RZ, 0x7610, R28 ;  /* 0x00007610ff1c7816 */ /* 0x000fe4000000001c */
[----:B--2---:R-:W-:-:S06]  /*90c0*/  PRMT R25, RZ, 0x7610, R25 ;  /* 0x00007610ff197816 */ /* 0x004fcc0000000019 */
[----:B------:R0:W2:Y:S02]  /*90d0*/  @P0 LDG.E.U16 R25, [R4.64] ;  /* 0x0000000404190981 */ /* 0x0000a4000c1e1500 */
[----:B0-----:R-:W-:-:S04]  /*90e0*/  IMAD.MOV.U32 R5, RZ, RZ, c[0x0][0x188] ;  /* 0x00006200ff057624 */ /* 0x001fc800078e00ff */
[----:B------:R-:W-:-:S04]  /*90f0*/  IMAD R5, R5, 0x1e, RZ ;  /* 0x0000001e05057824 */ /* 0x000fc800078e02ff */
[----:B------:R-:W-:Y:S01]  /*9100*/  IMAD.WIDE R4, R5, 0x2, R2 ;  /* 0x0000000205047825 */ /* 0x000fe200078e0202 */
[----:B------:R-:W-:Y:S02]  /*9110*/  ISETP.GT.AND P0, PT, R0, 0x1f, PT ;  /* 0x0000001f0000780c */ /* 0x000fe40003f04270 */
[----:B----4-:R-:W-:-:S06]  /*9120*/  PRMT R27, RZ, 0x7610, R27 ;  /* 0x00007610ff1b7816 */ /* 0x010fcc000000001b */
[----:B------:R0:W4:Y:S02]  /*9130*/  @P1 LDG.E.U16 R27, [R4.64] ;  /* 0x00000004041b1981 */ /* 0x000124000c1e1500 */
[----:B0-----:R-:W-:-:S04]  /*9140*/  IMAD.MOV.U32 R5, RZ, RZ, c[0x0][0x188] ;  /* 0x00006200ff057624 */ /* 0x001fc800078e00ff */
[----:B------:R-:W-:-:S04]  /*9150*/  IMAD R5, R5, 0x1f, RZ ;  /* 0x0000001f05057824 */ /* 0x000fc800078e02ff */
[----:B------:R-:W-:-:S05]  /*9160*/  IMAD.WIDE R4, R5, 0x2, R2 ;  /* 0x0000000205047825 */ /* 0x000fca00078e0202 */
[----:B------:R0:W2:Y:S04]  /*9170*/  @P0 LDG.E.U16 R28, [R4.64] ;  /* 0x00000004041c0981 */ /* 0x0000a8000c1e1500 */
[----:B0-----:R-:W0:Y:S02]  /*9180*/  S2R R5, SR_TID.X ;  /* 0x0000000000057919 */ /* 0x001e240000002100 */
[----:B0-----:R-:W-:-:S04]  /*9190*/  LOP3.LUT R4, R5, 0x1f, RZ, 0xc0, !PT ;  /* 0x0000001f05047812 */ /* 0x001fc800078ec0ff */
[----:B------:R-:W-:Y:S02]  /*91a0*/  ISETP.GE.AND P0, PT, R4, R0, PT ;  /* 0x000000000400720c */ /* 0x000fe40003f06270 */
[----:B------:R-:W-:Y:S01]  /*91b0*/  PRMT R29, RZ, 0x7610, R29 ;  /* 0x00007610ff1d7816 */ /* 0x000fe2000000001d */
[----:B------:R-:W-:Y:S06]  /*91c0*/  BAR.SYNC.DEFER_BLOCKING 0x0 ;  /* 0x0000000000007b1d */ /* 0x000fec0000010000 */
[----:B----4-:R-:W-:Y:S04]  /*91d0*/  STL [R1+0xee0], R27 ;  /* 0x000ee01b01007387 */ /* 0x010fe80000100800 */
[----:B------:R0:W-:Y:S04]  /*91e0*/  STL [R1+0x6ec], R2 ;  /* 0x0006ec0201007387 */ /* 0x0001e80000100800 */
[----:B0-----:R-:W4:Y:S04]  /*91f0*/  LDL.LU R2, [R1+0x59c] ;  /* 0x00059c0001027983 */ /* 0x001f280000300800 */
[----:B------:R0:W-:Y:S04]  /*9200*/  STL [R1+0x6e8], R3 ;  /* 0x0006e80301007387 */ /* 0x0001e80000100800 */
[----:B0-----:R-:W3:Y:S04]  /*9210*/  LDL.LU R3, [R1+0x648] ;  /* 0x0006480001037983 */ /* 0x001ee80000300800 */
[----:B--2---:R0:W-:Y:S04]  /*9220*/  STL [R1], R28 ;  /* 0x0000001c01007387 */ /* 0x0041e80000100800 */
[----:B0-----:R-:W2:Y:S04]  /*9230*/  LDL.LU R28, [R1+0xf44] ;  /* 0x000f4400011c7983 */ /* 0x001ea80000300800 */
[----:B------:R-:W2:Y:S04]  /*9240*/  LDL R5, [R1+0x5a4] ;  /* 0x0005a40001057983 */ /* 0x000ea80000100800 */
[----:B------:R-:W3:Y:S01]  /*9250*/  LDL.LU R0, [R1+0xf40] ;  /* 0x000f400001007983 */ /* 0x000ee20000300800 */
[----:B--2---:R-:W-:-:S05]  /*9260*/  IADD3 R4, P1, R5, R28, RZ ;  /* 0x0000001c05047210 */ /* 0x004fca0007f3e0ff */
[----:B---3--:R-:W-:Y:S02]  /*9270*/  IMAD.X R5, R23, 0x1, R0, P1 ;  /* 0x0000000117057824 */ /* 0x008fe400008e0600 */
[----:B------:R-:W2:Y:S04]  /*9280*/  LDL R23, [R1+0x4f4] ;  /* 0x0004f40001177983 */ /* 0x000ea80000100800 */
[----:B------:R-:W3:Y:S04]  /*9290*/  @!P0 LDG.E.U16 R29, [R4.64] ;  /* 0x00000004041d8981 */ /* 0x000ee8000c1e1500 */
[----:B---3--:R0:W-:Y:S04]  /*92a0*/  STL [R1+0x498], R29 ;  /* 0x0004981d01007387 */ /* 0x0081e80000100800 */
[----:B0-----:R-:W3:Y:S04]  /*92b0*/  LDL.LU R29, [R1+0xf3c] ;  /* 0x000f3c00011d7983 */ /* 0x001ee80000300800 */
[----:B------:R-:W2:Y:S02]  /*92c0*/  LDL R5, [R1+0x6a4] ;  /* 0x0006a40001057983 */ /* 0x000ea40000100800 */
[----:B--2---:R-:W-:-:S02]  /*92d0*/  IADD3 R4, P1, R5, R28, RZ ;  /* 0x0000001c05047210 */ /* 0x004fc40007f3e0ff */
[----:B------:R-:W2:Y:S01]  /*92e0*/  LDL R5, [R1+0x650] ;  /* 0x0006500001057983 */ /* 0x000ea20000100800 */
[----:B---3--:R-:W-:Y:S02]  /*92f0*/  PRMT R29, RZ, 0x7610, R29 ;  /* 0x00007610ff1d7816 */ /* 0x008fe4000000001d */
[----:B------:R-:W-:Y:S01]  /*9300*/  PRMT R6, RZ, 0x7610, R6 ;  /* 0x00007610ff067816 */ /* 0x000fe20000000006 */
[----:B--2---:R-:W-:-:S05]  /*9310*/  IMAD.X R5, R5, 0x1, R0, P1 ;  /* 0x0000000105057824 */ /* 0x004fca00008e0600 */
[----:B------:R0:W2:Y:S02]  /*9320*/  @!P0 LDG.E.U16 R29, [R4.64] ;  /* 0x00000004041d8981 */ /* 0x0000a4000c1e1500 */
[----:B0-----:R-:W-:-:S05]  /*9330*/  IADD3 R4, P1, R3, R28, RZ ;  /* 0x0000001c03047210 */ /* 0x001fca0007f3e0ff */
[----:B----4-:R-:W-:-:S05]  /*9340*/  IMAD.X R5, R2, 0x1, R0, P1 ;  /* 0x0000000102057824 */ /* 0x010fca00008e0600 */
[----:B------:R-:W3:Y:S04]  /*9350*/  @!P0 LDG.E.U16 R6, [R4.64] ;  /* 0x0000000404068981 */ /* 0x000ee8000c1e1500 */
[----:B--2---:R0:W-:Y:S04]  /*9360*/  STL [R1+0x4], R29 ;  /* 0x0000041d01007387 */ /* 0x0041e80000100800 */
[----:B0-----:R-:W2:Y:S04]  /*9370*/  LDL R29, [R1+0x69c] ;  /* 0x00069c00011d7983 */ /* 0x001ea80000100800 */
[----:B------:R-:W-:Y:S04]  /*9380*/  STL [R1+0x700], R3 ;  /* 0x0007000301007387 */ /* 0x000fe80000100800 */
[----:B------:R0:W-:Y:S04]  /*9390*/  STL [R1+0x704], R2 ;  /* 0x0007040201007387 */ /* 0x0001e80000100800 */
[----:B0-----:R-:W4:Y:S04]  /*93a0*/  LDL R2, [R1+0x590] ;  /* 0x0005900001027983 */ /* 0x001f280000100800 */
[----:B---3--:R0:W-:Y:S04]  /*93b0*/  STL [R1+0x8], R6 ;  /* 0x0000080601007387 */ /* 0x0081e80000100800 */
[----:B0-----:R-:W3:Y:S04]  /*93c0*/  LDL.LU R6, [R1+0xf38] ;  /* 0x000f380001067983 */ /* 0x001ee80000300800 */
[----:B------:R-:W2:Y:S01]  /*93d0*/  LDL R5, [R1+0x594] ;  /* 0x0005940001057983 */ /* 0x000ea20000100800 */
[----:B---3--:R-:W-:-:S02]  /*93e0*/  PRMT R6, RZ, 0x7610, R6 ;  /* 0x00007610ff067816 */ /* 0x008fc40000000006 */
[----:B--2---:R-:W-:-:S05]  /*93f0*/  IADD3 R4, P1, R5, R28, RZ ;  /* 0x0000001c05047210 */ /* 0x004fca0007f3e0ff */
[----:B------:R-:W-:-:S05]  /*9400*/  IMAD.X R5, R23, 0x1, R0, P1 ;  /* 0x0000000117057824 */ /* 0x000fca00008e0600 */
[----:B------:R-:W2:Y:S04]  /*9410*/  @!P0 LDG.E.U16 R6, [R4.64] ;  /* 0x0000000404068981 */ /* 0x000ea8000c1e1500 */
[----:B--2---:R0:W-:Y:S04]  /*9420*/  STL [R1+0x34], R6 ;  /* 0x0000340601007387 */ /* 0x0041e80000100800 */
[----:B0-----:R-:W2:Y:S04]  /*9430*/  LDL.LU R6, [R1+0xf34] ;  /* 0x000f340001067983 */ /* 0x001ea80000300800 */
[----:B------:R-:W3:Y:S01]  /*9440*/  LDL R5, [R1+0x63c] ;  /* 0x00063c0001057983 */ /* 0x000ee20000100800 */
[----:B--2---:R-:W-:-:S02]  /*9450*/  PRMT R6, RZ, 0x7610, R6 ;  /* 0x00007610ff067816 */ /* 0x004fc40000000006 */
[----:B---3--:R-:W-:-:S05]  /*9460*/  IADD3 R4, P1, R5, R28, RZ ;  /* 0x0000001c05047210 */ /* 0x008fca0007f3e0ff */
[----:B----4-:R-:W-:-:S05]  /*9470*/  IMAD.X R5, R2, 0x1, R0, P1 ;  /* 0x0000000102057824 */ /* 0x010fca00008e0600 */
[----:B------:R-:W2:Y:S04]  /*9480*/  @!P0 LDG.E.U16 R6, [R4.64] ;  /* 0x0000000404068981 */ /* 0x000ea8000c1e1500 */
[----:B--2---:R0:W-:Y:S04]  /*9490*/  STL [R1+0x38], R6 ;  /* 0x0000380601007387 */ /* 0x0041e80000100800 */
[----:B0-----:R-:W2:Y:S04]  /*94a0*/  LDL.LU R6, [R1+0xf30] ;  /* 0x000f300001067983 */ /* 0x001ea80000300800 */
[----:B------:R-:W3:Y:S01]  /*94b0*/  LDL R5, [R1+0x638] ;  /* 0x0006380001057983 */ /* 0x000ee20000100800 */
[----:B------:R-:W-:-:S02]  /*94c0*/  IADD3 R4, P1, R29, R28, RZ ;  /* 0x0000001c1d047210 */ /* 0x000fc40007f3e0ff */
[----:B--2---:R-:W-:-:S03]  /*94d0*/  PRMT R6, RZ, 0x7610, R6 ;  /* 0x00007610ff067816 */ /* 0x004fc60000000006 */
[----:B---3--:R-:W-:-:S05]  /*94e0*/  IMAD.X R5, R5, 0x1, R0, P1 ;  /* 0x0000000105057824 */ /* 0x008fca00008e0600 */
[----:B------:R-:W2:Y:S04]  /*94f0*/  @!P0 LDG.E.U16 R6, [R4.64] ;  /* 0x0000000404068981 */ /* 0x000ea8000c1e1500 */
[----:B--2---:R0:W-:Y:S04]  /*9500*/  STL [R1+0x468], R6 ;  /* 0x0004680601007387 */ /* 0x0041e80000100800 */
[----:B0-----:R-:W2:Y:S04]  /*9510*/  LDL.LU R6, [R1+0xf2c] ;  /* 0x000f2c0001067983 */ /* 0x001ea80000300800 */
[----:B------:R-:W3:Y:S02]  /*9520*/  LDL R5, [R1+0x584] ;  /* 0x0005840001057983 */ /* 0x000ee40000100800 */
[----:B---3--:R-:W-:-:S02]  /*9530*/  IADD3 R4, P1, R5, R28, RZ ;  /* 0x0000001c05047210 */ /* 0x008fc40007f3e0ff */
[----:B------:R-:W3:Y:S01]  /*9540*/  LDL R5, [R1+0x4ec] ;  /* 0x0004ec0001057983 */ /* 0x000ee20000100800 */
[----:B------:R-:W-:Y:S02]  /*9550*/  PRMT R10, RZ, 0x7610, R10 ;  /* 0x00007610ff0a7816 */ /* 0x000fe4000000000a */
[----:B---3--:R-:W-:-:S05]  /*9560*/  IMAD.X R5, R5, 0x1, R0, P1 ;  /* 0x0000000105057824 */ /* 0x008fca00008e0600 */
[----:B------:R-:W3:Y:S04]  /*9570*/  @!P0 LDG.E.U16 R10, [R4.64] ;  /* 0x00000004040a8981 */ /* 0x000ee8000c1e1500 */
[----:B---3--:R0:W-:Y:S04]  /*9580*/  STL [R1+0x464], R10 ;  /* 0x0004640a01007387 */ /* 0x0081e80000100800 */
[----:B0-----:R-:W3:Y:S04]  /*9590*/  LDL.LU R10, [R1+0xf28] ;  /* 0x000f2800010a7983 */ /* 0x001ee80000300800 */
[----:B------:R-:W4:Y:S02]  /*95a0*/  LDL R5, [R1+0x62c] ;  /* 0x00062c0001057983 */ /* 0x000f240000100800 */
[----:B----4-:R-:W-:-:S02]  /*95b0*/  IADD3 R4, P1, R5, R28, RZ ;  /* 0x0000001c05047210 */ /* 0x010fc40007f3e0ff */
[----:B------:R-:W4:Y:S01]  /*95c0*/  LDL R5, [R1+0x580] ;  /* 0x0005800001057983 */ /* 0x000f220000100800 */
[----:B------:R-:W-:Y:S02]  /*95d0*/  PRMT R3, RZ, 0x7610, R3 ;  /* 0x00007610ff037816 */ /* 0x000fe40000000003 */
[----:B----4-:R-:W-:-:S05]  /*95e0*/  IMAD.X R5, R5, 0x1, R0, P1 ;  /* 0x0000000105057824 */ /* 0x010fca00008e0600 */
[----:B------:R0:W4:Y:S04]  /*95f0*/  @!P0 LDG.E.U16 R3, [R4.64] ;  /* 0x0000000404038981 */ /* 0x000128000c1e1500 */
[----:B0-----:R-:W2:Y:S04]  /*9600*/  LDL R5, [R1+0x694] ;  /* 0x0006940001057983 */ /* 0x001ea80000100800 */
[----:B----4-:R-:W-:Y:S01]  /*9610*/  STL [R1+0x5c], R3 ;  /* 0x00005c0301007387 */ /* 0x010fe20000100800 */
[----:B--2---:R-:W-:-:S03]  /*9620*/  IADD3 R4, P1, R5, R28, RZ ;  /* 0x0000001c05047210 */ /* 0x004fc60007f3e0ff */
[----:B------:R-:W2:Y:S01]  /*9630*/  LDL R5, [R1+0x628] ;  /* 0x0006280001057983 */ /* 0x000ea20000100800 */
[----:B---3--:R-:W-:Y:S01]  /*9640*/  PRMT R10, RZ, 0x7610, R10 ;  /* 0x00007610ff0a7816 */ /* 0x008fe2000000000a */
[----:B--2---:R-:W-:-:S05]  /*9650*/  IMAD.X R5, R5, 0x1, R0, P1 ;  /* 0x0000000105057824 */ /* 0x004fca00008e0600 */
[----:B------:R-:W2:Y:S04]  /*9660*/  @!P0 LDG.E.U16 R10, [R4.64] ;  /* 0x00000004040a8981 */ /* 0x000ea8000c1e1500 */
[----:B--2---:R0:W-:Y:S04]  /*9670*/  STL [R1+0x58], R10 ;  /* 0x0000580a01007387 */ /* 0x0041e80000100800 */
[----:B0-----:R-:W2:Y:S04]  /*9680*/  LDL.LU R10, [R1+0xf24] ;  /* 0x000f2400010a7983 */ /* 0x001ea80000300800 */
[----:B------:R-:W3:Y:S02]  /*9690*/  LDL R5, [R1+0x574] ;  /* 0x0005740001057983 */ /* 0x000ee40000100800 */
[----:B---3--:R-:W-:-:S02]  /*96a0*/  IADD3 R4, P1, R5, R28, RZ ;  /* 0x0000001c05047210 */ /* 0x008fc40007f3e0ff */
[----:B------:R-:W3:Y:S01]  /*96b0*/  LDL R5, [R1+0x4e4] ;  /* 0x0004e40001057983 */ /* 0x000ee20000100800 */
[----:B--2---:R-:W-:Y:S02]  /*96c0*/  PRMT R10, RZ, 0x7610, R10 ;  /* 0x00007610ff0a7816 */ /* 0x004fe4000000000a */
        /* <DEDUP_REMOVED lines=17> */
[----:B------:R-:W4:Y:S04]  /*97e0*/  @!P0 LDG.E.U16 R12, [R4.64] ;  /* 0x00000004040c8981 */ /* 0x000f28000c1e1500 */
[----:B----4-:R0:W-:Y:S04]  /*97f0*/  STL [R1+0x48], R12 ;  /* 0x0000480c01007387 */ /* 0x0101e80000100800 */
[----:B0-----:R-:W4:Y:S04]  /*9800*/  LDL.LU R12, [R1+0xf18] ;  /* 0x000f1800010c7983 */ /* 0x001f280000300800 */
[----:B------:R-:W2:Y:S02]  /*9810*/  LDL R5, [R1+0x564] ;  /* 0x0005640001057983 */ /* 0x000ea40000100800 */
[----:B--2---:R-:W-:-:S02]  /*9820*/  IADD3 R4, P1, R5, R28, RZ ;  /* 0x0000001c05047210 */ /* 0x004fc40007f3e0ff */
[----:B------:R-:W2:Y:S01]  /*9830*/  LDL R5, [R1+0x4dc] ;  /* 0x0004dc0001057983 */ /* 0x000ea20000100800 */
[----:B------:R-:W-:Y:S02]  /*9840*/  PRMT R13, RZ, 0x7610, R13 ;  /* 0x00007610ff0d7816 */ /* 0x000fe4000000000d */
[----:B--2---:R-:W-:-:S05]  /*9850*/  IMAD.X R5, R5, 0x1, R0, P1 ;  /* 0x0000000105057824 */ /* 0x004fca00008e0600 */
[----:B------:R0:W2:Y:S04]  /*9860*/  @!P0 LDG.E.U16 R13, [R4.64] ;  /* 0x00000004040d8981 */ /* 0x0000a8000c1e1500 */
[----:B0-----:R-:W0:Y:S02]  /*9870*/  S2R R5, SR_TID.X ;  /* 0x0000000000057919 */ /* 0x001e240000002100 */
[----:B0-----:R-:W-:-:S05]  /*9880*/  LOP3.LUT R5, R5, 0x7f, RZ, 0xc0, !PT ;  /* 0x0000007f05057812 */ /* 0x001fca00078ec0ff */
[----:B------:R-:W-:-:S05]  /*9890*/  IMAD.SHL.U32 R5, R5, 0x2, RZ ;  /* 0x0000000205057824 */ /* 0x000fca00078e00ff */
[----:B------:R-:W-:Y:S01]  /*98a0*/  LOP3.LUT R4, R5, 0x10, RZ, 0x3c, !PT ;  /* 0x0000001005047812 */ /* 0x000fe200078e3cff */
[----:B--2---:R0:W-:Y:S04]  /*98b0*/  STL [R1+0x44], R13 ;  /* 0x0000440d01007387 */ /* 0x0041e80000100800 */
[----:B0-----:R-:W2:Y:S04]  /*98c0*/  LDL.LU R13, [R1+0xf14] ;  /* 0x000f1400010d7983 */ /* 0x001ea80000300800 */
[----:B------:R-:W2:Y:S04]  /*98d0*/  LDL R5, [R1+0x60c] ;  /* 0x00060c0001057983 */ /* 0x000ea80000100800 */
[----:B------:R-:W0:Y:S04]  /*98e0*/  S2R R3, SR_TID.X ;  /* 0x0000000000037919 */ /* 0x000e280000002100 */
[----:B------:R-:W1:Y:S01]  /*98f0*/  S2R R23, SR_TID.X ;  /* 0x0000000000177919 */ /* 0x000e620000002100 */
[----:B0-----:R-:W-:-:S02]  /*9900*/  LOP3.LUT R3, R3, 0x7f, RZ, 0xc0, !PT ;  /* 0x0000007f03037812 */ /* 0x001fc400078ec0ff */
[----:B-1----:R-:W-:-:S03]  /*9910*/  LOP3.LUT R2, R23, 0x7f, RZ, 0xc0, !PT ;  /* 0x0000007f17027812 */ /* 0x002fc600078ec0ff */
[----:B------:R-:W-:Y:S02]  /*9920*/  IMAD.SHL.U32 R3, R3, 0x2, RZ ;  /* 0x0000000203037824 */ /* 0x000fe400078e00ff */
[----:B------:R-:W-:-:S03]  /*9930*/  IMAD.SHL.U32 R29, R2, 0x2, RZ ;  /* 0x00000002021d7824 */ /* 0x000fc600078e00ff */
[----:B------:R-:W-:Y:S02]  /*9940*/  LOP3.LUT R3, R3, 0x10, RZ, 0x3c, !PT ;  /* 0x0000001003037812 */ /* 0x000fe400078e3cff */
[----:B------:R-:W-:Y:S04]  /*9950*/  STS.U16 [R29+0x4000], R6 ;  /* 0x004000061d007388 */ /* 0x000fe80000000400 */
[----:B------:R-:W-:Y:S04]  /*9960*/  STS.U16 [R29+0x4800], R7 ;  /* 0x004800071d007388 */ /* 0x000fe80000000400 */
[----:B------:R-:W-:Y:S04]  /*9970*/  STS.U16 [R29+0x5000], R8 ;  /* 0x005000081d007388 */ /* 0x000fe80000000400 */
[----:B------:R-:W-:Y:S04]  /*9980*/  STS.U16 [R29+0x5800], R9 ;  /* 0x005800091d007388 */ /* 0x000fe80000000400 */
[----:B------:R-:W-:Y:S04]  /*9990*/  STS.U16 [R3+0x4100], R10 ;  /* 0x0041000a03007388 */ /* 0x000fe80000000400 */
[----:B---3--:R-:W-:Y:S04]  /*99a0*/  STS.U16 [R3+0x4900], R11 ;  /* 0x0049000b03007388 */ /* 0x008fe80000000400 */
[----:B----4-:R-:W-:Y:S04]  /*99b0*/  STS.U16 [R3+0x5100], R12 ;  /* 0x0051000c03007388 */ /* 0x010fe80000000400 */
[----:B--2---:R0:W-:Y:S02]  /*99c0*/  STS.U16 [R4+0x5900], R13 ;  /* 0x0059000d04007388 */ /* 0x0041e40000000400 */
[----:B0-----:R-:W-:-:S02]  /*99d0*/  IADD3 R4, P1, R5, R28, RZ ;  /* 0x0000001c05047210 */ /* 0x001fc40007f3e0ff */
[----:B------:R-:W2:Y:S01]  /*99e0*/  LDL R5, [R1+0x560] ;  /* 0x0005600001057983 */ /* 0x000ea20000100800 */
[----:B------:R-:W-:Y:S02]  /*99f0*/  PRMT R14, RZ, 0x7610, R14 ;  /* 0x00007610ff0e7816 */ /* 0x000fe4000000000e */
[----:B--2---:R-:W-:-:S05]  /*9a00*/  IMAD.X R5, R5, 0x1, R0, P1 ;  /* 0x0000000105057824 */ /* 0x004fca00008e0600 */
[----:B------:R-:W2:Y:S04]  /*9a10*/  @!P0 LDG.E.U16 R14, [R4.64] ;  /* 0x00000004040e8981 */ /* 0x000ea8000c1e1500 */
[----:B------:R-:W0:Y:S04]  /*9a20*/  S2R R3, SR_TID.X ;  /* 0x0000000000037919 */ /* 0x000e280000002100 */
[----:B--2---:R1:W-:Y:S04]  /*9a30*/  STL [R1+0x40], R14 ;  /* 0x0000400e01007387 */ /* 0x0043e80000100800 */
[----:B-1----:R-:W2:Y:S04]  /*9a40*/  LDL.LU R14, [R1+0xf10] ;  /* 0x000f1000010e7983 */ /* 0x002ea80000300800 */
[----:B------:R-:W3:Y:S04]  /*9a50*/  LDL.LU R4, [R1+0xc] ;  /* 0x00000c0001047983 */ /* 0x000ee80000300800 */
[----:B------:R-:W4:Y:S01]  /*9a60*/  LDL R5, [R1+0x684] ;  /* 0x0006840001057983 */ /* 0x000f220000100800 */
[----:B0-----:R-:W-:-:S05]  /*9a70*/  LOP3.LUT R3, R3, 0x7f, RZ, 0xc0, !PT ;  /* 0x0000007f03037812 */ /* 0x001fca00078ec0ff */
[----:B------:R-:W-:-:S05]  /*9a80*/  IMAD.SHL.U32 R3, R3, 0x2, RZ ;  /* 0x0000000203037824 */ /* 0x000fca00078e00ff */
[----:B------:R-:W-:-:S05]  /*9a90*/  LOP3.LUT R3, R3, 0x20, RZ, 0x3c, !PT ;  /* 0x0000002003037812 */ /* 0x000fca00078e3cff */
[----:B---3--:R4:W-:Y:S02]  /*9aa0*/  STS.U16 [R3+0x4200], R4 ;  /* 0x0042000403007388 */ /* 0x0089e40000000400 */
[----:B----4-:R-:W-:Y:S02]  /*9ab0*/  IADD3 R4, P1, R5, R28, RZ ;  /* 0x0000001c05047210 */ /* 0x010fe40007f3e0ff */
[----:B------:R-:W3:Y:S01]  /*9ac0*/  LDL R5, [R1+0x608] ;  /* 0x0006080001057983 */ /* 0x000ee20000100800 */
[----:B------:R-:W-:Y:S02]  /*9ad0*/  PRMT R13, RZ, 0x7610, R13 ;  /* 0x00007610ff0d7816 */ /* 0x000fe4000000000d */
[----:B---3--:R-:W-:-:S05]  /*9ae0*/  IMAD.X R5, R5, 0x1, R0, P1 ;  /* 0x0000000105057824 */ /* 0x008fca00008e0600 */
[----:B------:R0:W3:Y:S04]  /*9af0*/  @!P0 LDG.E.U16 R13, [R4.64] ;  /* 0x00000004040d8981 */ /* 0x0000e8000c1e1500 */
[----:B0-----:R-:W4:Y:S04]  /*9b00*/  LDL R5, [R1+0x554] ;  /* 0x0005540001057983 */ /* 0x001f280000100800 */
[----:B---3--:R-:W-:Y:S04]  /*9b10*/  STL [R1+0xebc], R13 ;  /* 0x000ebc0d01007387 */ /* 0x008fe80000100800 */
[----:B------:R-:W-:Y:S04]  /*9b20*/  STL [R1+0xec0], R13 ;  /* 0x000ec00d01007387 */ /* 0x000fe80000100800 */
[----:B------:R-:W-:Y:S04]  /*9b30*/  STL [R1+0xec4], R13 ;  /* 0x000ec40d01007387 */ /* 0x000fe80000100800 */
[----:B------:R-:W-:Y:S01]  /*9b40*/  STL [R1+0xed0], R13 ;  /* 0x000ed00d01007387 */ /* 0x000fe20000100800 */
[----:B----4-:R-:W-:-:S03]  /*9b50*/  IADD3 R4, P1, R5, R28, RZ ;  /* 0x0000001c05047210 */ /* 0x010fc60007f3e0ff */
[----:B------:R-:W-:Y:S04]  /*9b60*/  STL [R1+0xed4], R13 ;  /* 0x000ed40d01007387 */ /* 0x000fe80000100800 */
[----:B------:R-:W-:Y:S04]  /*9b70*/  STL [R1+0xed8], R13 ;  /* 0x000ed80d01007387 */ /* 0x000fe80000100800 */
[----:B------:R-:W-:Y:S04]  /*9b80*/  STL [R1+0xedc], R13 ;  /* 0x000edc0d01007387 */ /* 0x000fe80000100800 */
[----:B------:R-:W3:Y:S01]  /*9b90*/  LDL R5, [R1+0x4d4] ;  /* 0x0004d40001057983 */ /* 0x000ee20000100800 */
[----:B------:R-:W-:Y:S01]  /*9ba0*/  PRMT R12, RZ, 0x7610, R12 ;  /* 0x00007610ff0c7816 */ /* 0x000fe2000000000c */
[----:B---3--:R-:W-:-:S05]  /*9bb0*/  IMAD.X R5, R5, 0x1, R0, P1 ;  /* 0x0000000105057824 */ /* 0x008fca00008e0600 */
[----:B------:R0:W3:Y:S04]  /*9bc0*/  @!P0 LDG.E.U16 R12, [R4.64] ;  /* 0x00000004040c8981 */ /* 0x0000e8000c1e1500 */
[----:B0-----:R-:W4:Y:S02]  /*9bd0*/  LDL R5, [R1+0x5fc] ;  /* 0x0005fc0001057983 */ /* 0x001f240000100800 */
[----:B----4-:R-:W-:Y:S02]  /*9be0*/  IADD3 R4, P1, R5, R28, RZ ;  /* 0x0000001c05047210 */ /* 0x010fe40007f3e0ff */
[----:B------:R-:W4:Y:S01]  /*9bf0*/  LDL R5, [R1+0x550] ;  /* 0x0005500001057983 */ /* 0x000f220000100800 */
[----:B------:R-:W-:Y:S02]  /*9c00*/  PRMT R11, RZ, 0x7610, R11 ;  /* 0x00007610ff0b7816 */ /* 0x000fe4000000000b */
[----:B----4-:R-:W-:-:S05]  /*9c10*/  IMAD.X R5, R5, 0x1, R0, P1 ;  /* 0x0000000105057824 */ /* 0x010fca00008e0600 */
[----:B------:R0:W4:Y:S04]  /*9c20*/  @!P0 LDG.E.U16 R11, [R4.64] ;  /* 0x00000004040b8981 */ /* 0x000128000c1e1500 */
[----:B0-----:R-:W0:Y:S02]  /*9c30*/  S2R R5, SR_TID.X ;  /* 0x0000000000057919 */ /* 0x001e240000002100 */
[----:B0-----:R-:W-:-:S05]  /*9c40*/  LOP3.LUT R5, R5, 0x7f, RZ, 0xc0, !PT ;  /* 0x0000007f05057812 */ /* 0x001fca00078ec0ff */
[----:B------:R-:W-:-:S05]  /*9c50*/  IMAD.SHL.U32 R5, R5, 0x2, RZ ;  /* 0x0000000205057824 */ /* 0x000fca00078e00ff */
[----:B------:R-:W-:Y:S02]  /*9c60*/  LOP3.LUT R4, R5, 0x20, RZ, 0x3c, !PT ;  /* 0x0000002005047812 */ /* 0x000fe400078e3cff */
[----:B------:R-:W3:Y:S04]  /*9c70*/  LDL R5, [R1+0x67c] ;  /* 0x00067c0001057983 */ /* 0x000ee80000100800 */
[----:B--2---:R-:W-:Y:S04]  /*9c80*/  STS.U16 [R3+0x4a00], R14 ;  /* 0x004a000e03007388 */ /* 0x004fe80000000400 */
[----:B------:R-:W-:Y:S04]  /*9c90*/  STS.U16 [R3+0x5200], R15 ;  /* 0x0052000f03007388 */ /* 0x000fe80000000400 */
[----:B------:R3:W-:Y:S02]  /*9ca0*/  STS.U16 [R4+0x5a00], R16 ;  /* 0x005a001004007388 */ /* 0x0007e40000000400 */
[----:B---3--:R-:W-:-:S02]  /*9cb0*/  IADD3 R4, P1, R5, R28, RZ ;  /* 0x0000001c05047210 */ /* 0x008fc40007f3e0ff */
[----:B------:R-:W2:Y:S01]  /*9cc0*/  LDL R5, [R1+0x5f8] ;  /* 0x0005f80001057983 */ /* 0x000ea20000100800 */
[----:B------:R-:W-:-:S03]  /*9cd0*/  PRMT R10, RZ, 0x7610, R10 ;  /* 0x00007610ff0a7816 */ /* 0x000fc6000000000a */
[----:B------:R-:W0:Y:S01]  /*9ce0*/  S2R R3, SR_TID.X ;  /* 0x0000000000037919 */ /* 0x000e220000002100 */
[----:B--2---:R-:W-:-:S05]  /*9cf0*/  IMAD.X R5, R5, 0x1, R0, P1 ;  /* 0x0000000105057824 */ /* 0x004fca00008e0600 */
[----:B------:R1:W2:Y:S04]  /*9d00*/  @!P0 LDG.E.U16 R10, [R4.64] ;  /* 0x00000004040a8981 */ /* 0x0002a8000c1e1500 */
[----:B-1----:R-:W3:Y:S04]  /*9d10*/  LDL.LU R4, [R1+0x10] ;  /* 0x0000100001047983 */ /* 0x002ee80000300800 */
[----:B------:R-:W2:Y:S01]  /*9d20*/  LDL R5, [R1+0x544] ;  /* 0x0005440001057983 */ /* 0x000ea20000100800 */
[----:B0-----:R-:W-:-:S05]  /*9d30*/  LOP3.LUT R3, R3, 0x7f, RZ, 0xc0, !PT ;  /* 0x0000007f03037812 */ /* 0x001fca00078ec0ff */
[----:B------:R-:W-:-:S05]  /*9d40*/  IMAD.SHL.U32 R3, R3, 0x2, RZ ;  /* 0x0000000203037824 */ /* 0x000fca00078e00ff */
[----:B------:R-:W-:-:S05]  /*9d50*/  LOP3.LUT R3, R3, 0x30, RZ, 0x3c, !PT ;  /* 0x0000003003037812 */ /* 0x000fca00078e3cff */
[----:B---3--:R2:W-:Y:S02]  /*9d60*/  STS.U16 [R3+0x4300], R4 ;  /* 0x0043000403007388 */ /* 0x0085e40000000400 */
[----:B--2---:R-:W-:Y:S02]  /*9d70*/  IADD3 R4, P1, R5, R28, RZ ;  /* 0x0000001c05047210 */ /* 0x004fe40007f3e0ff */
[----:B------:R-:W2:Y:S01]  /*9d80*/  LDL R5, [R1+0x4cc] ;  /* 0x0004cc0001057983 */ /* 0x000ea20000100800 */
[----:B------:R-:W-:Y:S02]  /*9d90*/  PRMT R9, RZ, 0x7610, R9 ;  /* 0x00007610ff097816 */ /* 0x000fe40000000009 */
[----:B--2---:R-:W-:-:S05]  /*9da0*/  IMAD.X R5, R5, 0x1, R0, P1 ;  /* 0x0000000105057824 */ /* 0x004fca00008e0600 */
[----:B------:R0:W2:Y:S04]  /*9db0*/  @!P0 LDG.E.U16 R9, [R4.64] ;  /* 0x0000000404098981 */ /* 0x0000a8000c1e1500 */
[----:B0-----:R-:W3:Y:S02]  /*9dc0*/  LDL R5, [R1+0x5ec] ;  /* 0x0005ec0001057983 */ /* 0x001ee40000100800 */
[----:B---3--:R-:W-:Y:S02]  /*9dd0*/  IADD3 R4, P1, R5, R28, RZ ;  /* 0x0000001c05047210 */ /* 0x008fe40007f3e0ff */
[----:B------:R-:W3:Y:S01]  /*9de0*/  LDL R5, [R1+0x540] ;  /* 0x0005400001057983 */ /* 0x000ee20000100800 */
[----:B------:R-:W-:Y:S02]  /*9df0*/  PRMT R8, RZ, 0x7610, R8 ;  /* 0x00007610ff087816 */ /* 0x000fe40000000008 */
[----:B---3--:R-:W-:-:S05]  /*9e00*/  IMAD.X R5, R5, 0x1, R0, P1 ;  /* 0x0000000105057824 */ /* 0x008fca00008e0600 */
[----:B------:R0:W3:Y:S04]  /*9e10*/  @!P0 LDG.E.U16 R8, [R4.64] ;  /* 0x0000000404088981 */ /* 0x0000e8000c1e1500 */
[----:B0-----:R-:W2:Y:S02]  /*9e20*/  LDL R5, [R1+0x674] ;  /* 0x0006740001057983 */ /* 0x001ea40000100800 */
[----:B--2---:R-:W-:Y:S02]  /*9e30*/  IADD3 R4, P1, R5, R28, RZ ;  /* 0x0000001c05047210 */ /* 0x004fe40007f3e0ff */
[----:B------:R-:W2:Y:S01]  /*9e40*/  LDL R5, [R1+0x5e8] ;  /* 0x0005e80001057983 */ /* 0x000ea20000100800 */
[----:B------:R-:W-:Y:S02]  /*9e50*/  PRMT R7, RZ, 0x7610, R7 ;  /* 0x00007610ff077816 */ /* 0x000fe40000000007 */
[----:B--2---:R-:W-:-:S05]  /*9e60*/  IMAD.X R5, R5, 0x1, R0, P1 ;  /* 0x0000000105057824 */ /* 0x004fca00008e0600 */
[----:B------:R0:W2:Y:S04]  /*9e70*/  @!P0 LDG.E.U16 R7, [R4.64] ;  /* 0x0000000404078981 */ /* 0x0000a8000c1e1500 */
[----:B0-----:R-:W0:Y:S02]  /*9e80*/  S2R R5, SR_TID.X ;  /* 0x0000000000057919 */ /* 0x001e240000002100 */
[----:B0-----:R-:W-:-:S05]  /*9e90*/  LOP3.LUT R5, R5, 0x7f, RZ, 0xc0, !PT ;  /* 0x0000007f05057812 */ /* 0x001fca00078ec0ff */
[----:B------:R-:W-:-:S05]  /*9ea0*/  IMAD.SHL.U32 R5, R5, 0x2, RZ ;  /* 0x0000000205057824 */ /* 0x000fca00078e00ff */
[----:B------:R-:W-:Y:S02]  /*9eb0*/  LOP3.LUT R4, R5, 0x30, RZ, 0x3c, !PT ;  /* 0x0000003005047812 */ /* 0x000fe400078e3cff */
[----:B------:R-:W2:Y:S04]  /*9ec0*/  LDL R5, [R1+0x534] ;  /* 0x0005340001057983 */ /* 0x000ea80000100800 */
[----:B------:R-:W-:Y:S04]  /*9ed0*/  STS.U16 [R3+0x4b00], R17 ;  /* 0x004b001103007388 */ /* 0x000fe80000000400 */
[----:B------:R-:W-:Y:S04]  /*9ee0*/  STS.U16 [R3+0x5300], R18 ;  /* 0x0053001203007388 */ /* 0x000fe80000000400 */
[----:B------:R2:W-:Y:S02]  /*9ef0*/  STS.U16 [R4+0x5b00], R19 ;  /* 0x005b001304007388 */ /* 0x0005e40000000400 */
[----:B--2---:R-:W-:-:S02]  /*9f00*/  IADD3 R4, P1, R5, R28, RZ ;  /* 0x0000001c05047210 */ /* 0x004fc40007f3e0ff */
[----:B------:R-:W2:Y:S01]  /*9f10*/  LDL R5, [R1+0x4c4] ;  /* 0x0004c40001057983 */ /* 0x000ea20000100800 */
[----:B------:R-:W-:-:S03]  /*9f20*/  PRMT R6, RZ, 0x7610, R6 ;  /* 0x00007610ff067816 */ /* 0x000fc60000000006 */
[----:B------:R-:W0:Y:S01]  /*9f30*/  S2R R3, SR_TID.X ;  /* 0x0000000000037919 */ /* 0x000e220000002100 */
[----:B--2---:R-:W-:-:S05]  /*9f40*/  IMAD.X R5, R5, 0x1, R0, P1 ;  /* 0x0000000105057824 */ /* 0x004fca00008e0600 */
[----:B------:R1:W2:Y:S04]  /*9f50*/  @!P0 LDG.E.U16 R6, [R4.64] ;  /* 0x0000000404068981 */ /* 0x0002a8000c1e1500 */
[----:B-1----:R-:W2:Y:S04]  /*9f60*/  LDL.LU R4, [R1+0x14] ;  /* 0x0000140001047983 */ /* 0x002ea80000300800 */
[----:B------:R-:W3:Y:S01]  /*9f70*/  LDL R5, [R1+0x5dc] ;  /* 0x0005dc0001057983 */ /* 0x000ee20000100800 */
[----:B0-----:R-:W-:-:S05]  /*9f80*/  LOP3.LUT R3, R3, 0x7f, RZ, 0xc0, !PT ;  /* 0x0000007f03037812 */ /* 0x001fca00078ec0ff */
[----:B------:R-:W-:-:S05]  /*9f90*/  IMAD.SHL.U32 R3, R3, 0x2, RZ ;  /* 0x0000000203037824 */ /* 0x000fca00078e00ff */
[----:B------:R-:W-:-:S05]  /*9fa0*/  LOP3.LUT R3, R3, 0x40, RZ, 0x3c, !PT ;  /* 0x0000004003037812 */ /* 0x000fca00078e3cff */
[----:B--2---:R3:W-:Y:S02]  /*9fb0*/  STS.U16 [R3+0x4400], R4 ;  /* 0x0044000403007388 */ /* 0x0047e40000000400 */
[----:B---3--:R-:W-:Y:S02]  /*9fc0*/  IADD3 R4, P1, R5, R28, RZ ;  /* 0x0000001c05047210 */ /* 0x008fe40007f3e0ff */
[----:B------:R-:W2:Y:S01]  /*9fd0*/  LDL R5, [R1+0x530] ;  /* 0x0005300001057983 */ /* 0x000ea20000100800 */
[----:B------:R-:W-:Y:S02]  /*9fe0*/  PRMT R20, RZ, 0x7610, R20 ;  /* 0x00007610ff147816 */ /* 0x000fe40000000014 */
[----:B--2---:R-:W-:-:S05]  /*9ff0*/  IMAD.X R5, R5, 0x1, R0, P1 ;  /* 0x0000000105057824 */ /* 0x004fca00008e0600 */
        /* <DEDUP_REMOVED lines=11> */
[----:B------:R-:W2:Y:S02]  /*a0b0*/  LDL R5, [R1+0x524] ;  /* 0x0005240001057983 */ /* 0x000ea40000100800 */
[----:B--2---:R-:W-:-:S02]  /*a0c0*/  IADD3 R4, P1, R5, R28, RZ ;  /* 0x0000001c05047210 */ /* 0x004fc40007f3e0ff */
[----:B------:R-:W2:Y:S01]  /*a0d0*/  LDL R5, [R1+0x4bc] ;  /* 0x0004bc0001057983 */ /* 0x000ea20000100800 */
[----:B------:R-:W-:Y:S02]  /*a0e0*/  PRMT R24, RZ, 0x7610, R24 ;  /* 0x00007610ff187816 */ /* 0x000fe40000000018 */
[----:B--2---:R-:W-:-:S05]  /*a0f0*/  IMAD.X R5, R5, 0x1, R0, P1 ;  /* 0x0000000105057824 */ /* 0x004fca00008e0600 */
[----:B------:R-:W2:Y:S04]  /*a100*/  @!P0 LDG.E.U16 R24, [R4.64] ;  /* 0x0000000404188981 */ /* 0x000ea8000c1e1500 */
[----:B--2---:R0:W-:Y:S04]  /*a110*/  STL [R1+0x470], R24 ;  /* 0x0004701801007387 */ /* 0x0041e80000100800 */
[----:B0-----:R-:W2:Y:S04]  /*a120*/  LDL.LU R24, [R1+0xf04] ;  /* 0x000f040001187983 */ /* 0x001ea80000300800 */
[----:B------:R-:W2:Y:S04]  /*a130*/  LDL R5, [R1+0x5cc] ;  /* 0x0005cc0001057983 */ /* 0x000ea80000100800 */
[----:B------:R-:W-:Y:S04]  /*a140*/  STS.U16 [R3+0x4c00], R20 ;  /* 0x004c001403007388 */ /* 0x000fe80000000400 */
[----:B---3--:R-:W-:Y:S04]  /*a150*/  STS.U16 [R3+0x5400], R21 ;  /* 0x0054001503007388 */ /* 0x008fe80000000400 */
[----:B------:R0:W-:Y:S04]  /*a160*/  STS.U16 [R3+0x5c00], R22 ;  /* 0x005c001603007388 */ /* 0x0001e80000000400 */
[----:B0-----:R-:W3:Y:S01]  /*a170*/  LDL.LU R3, [R1+0x18] ;  /* 0x0000180001037983 */ /* 0x001ee20000300800 */
[----:B--2---:R-:W-:-:S03]  /*a180*/  IADD3 R4, P1, R5, R28, RZ ;  /* 0x0000001c05047210 */ /* 0x004fc60007f3e0ff */
[----:B------:R-:W2:Y:S01]  /*a190*/  LDL R5, [R1+0x520] ;  /* 0x0005200001057983 */ /* 0x000ea20000100800 */
[----:B------:R-:W-:Y:S01]  /*a1a0*/  PRMT R24, RZ, 0x7610, R24 ;  /* 0x00007610ff187816 */ /* 0x000fe20000000018 */
[----:B--2---:R-:W-:-:S05]  /*a1b0*/  IMAD.X R5, R5, 0x1, R0, P1 ;  /* 0x0000000105057824 */ /* 0x004fca00008e0600 */
[----:B------:R-:W2:Y:S01]  /*a1c0*/  @!P0 LDG.E.U16 R24, [R4.64] ;  /* 0x0000000404188981 */ /* 0x000ea2000c1e1500 */
[----:B------:R-:W-:-:S05]  /*a1d0*/  LOP3.LUT R23, R23, 0x7f, RZ, 0xc0, !PT ;  /* 0x0000007f17177812 */ /* 0x000fca00078ec0ff */
[----:B------:R-:W-:Y:S01]  /*a1e0*/  IMAD.SHL.U32 R23, R23, 0x2, RZ ;  /* 0x0000000217177824 */ /* 0x000fe200078e00ff */
[----:B--2---:R0:W-:Y:S04]  /*a1f0*/  STL [R1+0x46c], R24 ;  /* 0x00046c1801007387 */ /* 0x0041e80000100800 */
[----:B0-----:R-:W2:Y:S04]  /*a200*/  LDL.LU R24, [R1+0xf00] ;  /* 0x000f000001187983 */ /* 0x001ea80000300800 */
[----:B------:R-:W2:Y:S04]  /*a210*/  LDL.LU R4, [R1+0x1c] ;  /* 0x00001c0001047983 */ /* 0x000ea80000300800 */
[----:B------:R-:W3:Y:S01]  /*a220*/  LDL R5, [R1+0x664] ;  /* 0x0006640001057983 */ /* 0x000ee20000100800 */
[----:B------:R-:W-:-:S05]  /*a230*/  LOP3.LUT R23, R23, 0x50, RZ, 0x3c, !PT ;  /* 0x0000005017177812 */ /* 0x000fca00078e3cff */
[----:B--2---:R0:W-:Y:S04]  /*a240*/  STS.U16 [R23+0x4500], R4 ;  /* 0x0045000417007388 */ /* 0x0041e80000000400 */
[----:B0-----:R-:W2:Y:S01]  /*a250*/  LDL.LU R23, [R1+0xefc] ;  /* 0x000efc0001177983 */ /* 0x001ea20000300800 */
[----:B---3--:R-:W-:-:S03]  /*a260*/  IADD3 R4, P1, R5, R28, RZ ;  /* 0x0000001c05047210 */ /* 0x008fc60007f3e0ff */
[----:B------:R-:W3:Y:S01]  /*a270*/  LDL R5, [R1+0x5c8] ;  /* 0x0005c80001057983 */ /* 0x000ee20000100800 */
[----:B--2---:R-:W-:Y:S01]  /*a280*/  PRMT R23, RZ, 0x7610, R23 ;  /* 0x00007610ff177816 */ /* 0x004fe20000000017 */
[----:B---3--:R-:W-:-:S05]  /*a290*/  IMAD.X R5, R5, 0x1, R0, P1 ;  /* 0x0000000105057824 */ /* 0x008fca00008e0600 */
[----:B------:R0:W2:Y:S04]  /*a2a0*/  @!P0 LDG.E.U16 R23, [R4.64] ;  /* 0x0000000404178981 */ /* 0x0000a8000c1e1500 */
[----:B0-----:R-:W0:Y:S02]  /*a2b0*/  S2R R5, SR_TID.X ;  /* 0x0000000000057919 */ /* 0x001e240000002100 */
[----:B0-----:R-:W-:-:S05]  /*a2c0*/  LOP3.LUT R5, R5, 0x7f, RZ, 0xc0, !PT ;  /* 0x0000007f05057812 */ /* 0x001fca00078ec0ff */
[----:B------:R-:W-:-:S05]  /*a2d0*/  IMAD.SHL.U32 R5, R5, 0x2, RZ ;  /* 0x0000000205057824 */ /* 0x000fca00078e00ff */
[----:B------:R-:W-:Y:S01]  /*a2e0*/  LOP3.LUT R4, R5, 0x50, RZ, 0x3c, !PT ;  /* 0x0000005005047812 */ /* 0x000fe200078e3cff */
[----:B--2---:R0:W-:Y:S04]  /*a2f0*/  STL [R1+0x480], R23 ;  /* 0x0004801701007387 */ /* 0x0041e80000100800 */
[----:B0-----:R-:W2:Y:S04]  /*a300*/  LDL.LU R23, [R1+0xef8] ;  /* 0x000ef80001177983 */ /* 0x001ea80000300800 */
[----:B------:R-:W3:Y:S04]  /*a310*/  LDL R5, [R1+0x514] ;  /* 0x0005140001057983 */ /* 0x000ee80000100800 */
[----:B--2---:R3:W-:Y:S02]  /*a320*/  STS.U16 [R4+0x4d00], R23 ;  /* 0x004d001704007388 */ /* 0x0047e40000000400 */
[----:B---3--:R-:W-:-:S02]  /*a330*/  IADD3 R4, P1, R5, R28, RZ ;  /* 0x0000001c05047210 */ /* 0x008fc40007f3e0ff */
        /* <DEDUP_REMOVED lines=24> */
[----:B------:R3:W-:Y:S02]  /*a4c0*/  STS.U16 [R4+0x5d00], R25 ;  /* 0x005d001904007388 */ /* 0x0007e40000000400 */
[----:B---3--:R-:W-:-:S02]  /*a4d0*/  IADD3 R4, P1, R5, R28, RZ ;  /* 0x0000001c05047210 */ /* 0x008fc40007f3e0ff */
[----:B------:R-:W3:Y:S01]  /*a4e0*/  LDL R5, [R1+0x5b8] ;  /* 0x0005b80001057983 */ /* 0x000ee20000100800 */
[----:B--2---:R-:W-:Y:S02]  /*a4f0*/  PRMT R26, RZ, 0x7610, R26 ;  /* 0x00007610ff1a7816 */ /* 0x004fe4000000001a */
[----:B---3--:R-:W-:-:S05]  /*a500*/  IMAD.X R5, R5, 0x1, R0, P1 ;  /* 0x0000000105057824 */ /* 0x008fca00008e0600 */
[----:B------:R-:W2:Y:S01]  /*a510*/  @!P0 LDG.E.U16 R26, [R4.64] ;  /* 0x00000004041a8981 */ /* 0x000ea2000c1e1500 */
[----:B------:R-:W-:-:S03]  /*a520*/  IMAD.SHL.U32 R2, R2, 0x2, RZ ;  /* 0x0000000202027824 */ /* 0x000fc600078e00ff */
[----:B--2---:R0:W-:Y:S04]  /*a530*/  STL [R1+0x30], R26 ;  /* 0x0000301a01007387 */ /* 0x0041e80000100800 */
[----:B0-----:R-:W2:Y:S04]  /*a540*/  LDL.LU R26, [R1+0xeec] ;  /* 0x000eec00011a7983 */ /* 0x001ea80000300800 */
[----:B------:R-:W3:Y:S04]  /*a550*/  LDL.LU R4, [R1+0x20] ;  /* 0x0000200001047983 */ /* 0x000ee80000300800 */
[----:B------:R-:W2:Y:S01]  /*a560*/  LDL R5, [R1+0x504] ;  /* 0x0005040001057983 */ /* 0x000ea20000100800 */
[----:B------:R-:W-:-:S05]  /*a570*/  LOP3.LUT R2, R2, 0x60, RZ, 0x3c, !PT ;  /* 0x0000006002027812 */ /* 0x000fca00078e3cff */
[----:B---3--:R2:W-:Y:S02]  /*a580*/  STS.U16 [R2+0x4600], R4 ;  /* 0x0046000402007388 */ /* 0x0085e40000000400 */
[----:B--2---:R-:W-:Y:S02]  /*a590*/  IADD3 R4, P1, R5, R28, RZ ;  /* 0x0000001c05047210 */ /* 0x004fe40007f3e0ff */
[----:B------:R-:W2:Y:S01]  /*a5a0*/  LDL R5, [R1+0x4ac] ;  /* 0x0004ac0001057983 */ /* 0x000ea20000100800 */
[----:B------:R-:W-:Y:S02]  /*a5b0*/  PRMT R26, RZ, 0x7610, R26 ;  /* 0x00007610ff1a7816 */ /* 0x000fe4000000001a */
[----:B--2---:R-:W-:-:S05]  /*a5c0*/  IMAD.X R5, R5, 0x1, R0, P1 ;  /* 0x0000000105057824 */ /* 0x004fca00008e0600 */
[----:B------:R-:W2:Y:S04]  /*a5d0*/  @!P0 LDG.E.U16 R26, [R4.64] ;  /* 0x00000004041a8981 */ /* 0x000ea8000c1e1500 */
[----:B--2---:R0:W-:Y:S04]  /*a5e0*/  STL [R1+0x2c], R26 ;  /* 0x00002c1a01007387 */ /* 0x0041e80000100800 */
[----:B0-----:R-:W2:Y:S04]  /*a5f0*/  LDL.LU R26, [R1+0xee8] ;  /* 0x000ee800011a7983 */ /* 0x001ea80000300800 */
[----:B------:R-:W3:Y:S04]  /*a600*/  LDL R5, [R1+0x5ac] ;  /* 0x0005ac0001057983 */ /* 0x000ee80000100800 */
[----:B------:R0:W-:Y:S04]  /*a610*/  STS.U16 [R2+0x4e00], R3 ;  /* 0x004e000302007388 */ /* 0x0001e80000000400 */
[----:B0-----:R-:W4:Y:S04]  /*a620*/  LDL.LU R2, [R1+0x640] ;  /* 0x0006400001027983 */ /* 0x001f280000300800 */
[----:B------:R-:W4:Y:S01]  /*a630*/  LDL.LU R3, [R1+0x6a0] ;  /* 0x0006a00001037983 */ /* 0x000f220000300800 */
        /* <DEDUP_REMOVED lines=30> */
[----:B------:R-:W2:Y:S01]  /*a820*/  @!P0 LDG.E.U16 R13, [R4.64] ;  /* 0x00000004040d8981 */ /* 0x000ea2000c1e1500 */
[----:B------:R-:W-:-:S03]  /*a830*/  LOP3.LUT R29, R29, 0x70, RZ, 0x3c, !PT ;  /* 0x000000701d1d7812 */ /* 0x000fc600078e3cff */
[----:B--2---:R0:W-:Y:S04]  /*a840*/  STL [R1+0x20], R13 ;  /* 0x0000200d01007387 */ /* 0x0041e80000100800 */
[----:B0-----:R-:W2:Y:S04]  /*a850*/  LDL.LU R13, [R1+0xedc] ;  /* 0x000edc00010d7983 */ /* 0x001ea80000300800 */
[----:B------:R-:W3:Y:S04]  /*a860*/  LDL.LU R4, [R1+0x494] ;  /* 0x0004940001047983 */ /* 0x000ee80000300800 */
[----:B------:R-:W2:Y:S04]  /*a870*/  LDL R5, [R1+0x644] ;  /* 0x0006440001057983 */ /* 0x000ea80000100800 */
[----:B---3--:R2:W-:Y:S02]  /*a880*/  STS.U16 [R29+0x4700], R4 ;  /* 0x004700041d007388 */ /* 0x0085e40000000400 */
[----:B--2---:R-:W-:-:S02]  /*a890*/  IADD3 R4, P1, R5, R28, RZ ;  /* 0x0000001c05047210 */ /* 0x004fc40007f3e0ff */
[----:B------:R-:W2:Y:S01]  /*a8a0*/  LDL R5, [R1+0x598] ;  /* 0x0005980001057983 */ /* 0x000ea20000100800 */
[----:B------:R-:W-:Y:S02]  /*a8b0*/  PRMT R13, RZ, 0x7610, R13 ;  /* 0x00007610ff0d7816 */ /* 0x000fe4000000000d */
[----:B--2---:R-:W-:-:S05]  /*a8c0*/  IMAD.X R5, R5, 0x1, R0, P1 ;  /* 0x0000000105057824 */ /* 0x004fca00008e0600 */
[----:B------:R-:W2:Y:S04]  /*a8d0*/  @!P0 LDG.E.U16 R13, [R4.64] ;  /* 0x00000004040d8981 */ /* 0x000ea8000c1e1500 */
[----:B--2---:R0:W-:Y:S04]  /*a8e0*/  STL [R1+0x1c], R13 ;  /* 0x00001c0d01007387 */ /* 0x0041e80000100800 */
[----:B0-----:R-:W2:Y:S04]  /*a8f0*/  LDL.LU R13, [R1+0xed8] ;  /* 0x000ed800010d7983 */ /* 0x001ea80000300800 */
[----:B------:R-:W3:Y:S01]  /*a900*/  LDL.LU R5, [R1+0x488] ;  /* 0x0004880001057983 */ /* 0x000ee20000300800 */
[----:B----4-:R-:W-:-:S02]  /*a910*/  IADD3 R4, P1, R3, R28, RZ ;  /* 0x0000001c03047210 */ /* 0x010fc40007f3e0ff */
[----:B--2---:R-:W-:Y:S01]  /*a920*/  PRMT R13, RZ, 0x7610, R13 ;  /* 0x00007610ff0d7816 */ /* 0x004fe2000000000d */
[----:B---3--:R0:W-:Y:S02]  /*a930*/  STS.U16 [R29+0x4f00], R5 ;  /* 0x004f00051d007388 */ /* 0x0081e40000000400 */
[----:B0-----:R-:W-:-:S05]  /*a940*/  IMAD.X R5, R2, 0x1, R0, P1 ;  /* 0x0000000102057824 */ /* 0x001fca00008e0600 */
[----:B------:R-:W2:Y:S04]  /*a950*/  @!P0 LDG.E.U16 R13, [R4.64] ;  /* 0x00000004040d8981 */ /* 0x000ea8000c1e1500 */
[----:B------:R-:W-:Y:S04]  /*a960*/  STL [R1+0x714], R3 ;  /* 0x0007140301007387 */ /* 0x000fe80000100800 */
[----:B------:R0:W-:Y:S04]  /*a970*/  STL [R1+0x718], R2 ;  /* 0x0007180201007387 */ /* 0x0001e80000100800 */
[----:B0-----:R-:W3:Y:S04]  /*a980*/  LDL.LU R2, [R1+0x484] ;  /* 0x0004840001027983 */ /* 0x001ee80000300800 */
[----:B--2---:R0:W-:Y:S04]  /*a990*/  STL [R1+0x18], R13 ;  /* 0x0000180d01007387 */ /* 0x0041e80000100800 */
[----:B0-----:R-:W2:Y:S04]  /*a9a0*/  LDL.LU R13, [R1+0xed4] ;  /* 0x000ed400010d7983 */ /* 0x001ea80000300800 */
[----:B------:R-:W4:Y:S02]  /*a9b0*/  LDL R5, [R1+0x58c] ;  /* 0x00058c0001057983 */ /* 0x000f240000100800 */
[----:B----4-:R-:W-:-:S02]  /*a9c0*/  IADD3 R4, P1, R5, R28, RZ ;  /* 0x0000001c05047210 */ /* 0x010fc40007f3e0ff */
[----:B------:R-:W4:Y:S01]  /*a9d0*/  LDL R5, [R1+0x4f0] ;  /* 0x0004f00001057983 */ /* 0x000f220000100800 */
[----:B--2---:R-:W-:Y:S02]  /*a9e0*/  PRMT R13, RZ, 0x7610, R13 ;  /* 0x00007610ff0d7816 */ /* 0x004fe4000000000d */
[----:B----4-:R-:W-:-:S05]  /*a9f0*/  IMAD.X R5, R5, 0x1, R0, P1 ;  /* 0x0000000105057824 */ /* 0x010fca00008e0600 */
[----:B------:R-:W2:Y:S04]  /*aa00*/  @!P0 LDG.E.U16 R13, [R4.64] ;  /* 0x00000004040d8981 */ /* 0x000ea8000c1e1500 */
[----:B---3--:R0:W-:Y:S04]  /*aa10*/  STS.U16 [R29+0x5700], R2 ;  /* 0x005700021d007388 */ /* 0x0081e80000000400 */
[----:B0-----:R-:W3:Y:S04]  /*aa20*/  LDL R2, [R1+0x4e8] ;  /* 0x0004e80001027983 */ /* 0x001ee80000100800 */
[----:B--2---:R0:W-:Y:S04]  /*aa30*/  STL [R1+0x14], R13 ;  /* 0x0000140d01007387 */ /* 0x0041e80000100800 */
[----:B0-----:R-:W2:Y:S04]  /*aa40*/  LDL.LU R13, [R1+0xed0] ;  /* 0x000ed000010d7983 */ /* 0x001ea80000300800 */
[----:B------:R-:W4:Y:S04]  /*aa50*/  LDL.LU R4, [R1] ;  /* 0x0000000001047983 */ /* 0x000f280000300800 */
[----:B------:R-:W2:Y:S04]  /*aa60*/  LDL R5, [R1+0x634] ;  /* 0x0006340001057983 */ /* 0x000ea80000100800 */
[----:B----4-:R0:W-:Y:S04]  /*aa70*/  STS.U16 [R29+0x5f00], R4 ;  /* 0x005f00041d007388 */ /* 0x0101e80000000400 */
[----:B0-----:R-:W4:Y:S01]  /*aa80*/  LDL.LU R29, [R1+0xecc] ;  /* 0x000ecc00011d7983 */ /* 0x001f220000300800 */
[----:B--2---:R-:W-:-:S03]  /*aa90*/  IADD3 R4, P1, R5, R28, RZ ;  /* 0x0000001c05047210 */ /* 0x004fc60007f3e0ff */
[----:B------:R-:W2:Y:S01]  /*aaa0*/  LDL R5, [R1+0x588] ;  /* 0x0005880001057983 */ /* 0x000ea20000100800 */
[----:B----4-:R-:W-:Y:S01]  /*aab0*/  PRMT R29, RZ, 0x7610, R29 ;  /* 0x00007610ff1d7816 */ /* 0x010fe2000000001d */
[----:B--2---:R-:W-:-:S05]  /*aac0*/  IMAD.X R5, R5, 0x1, R0, P1 ;  /* 0x0000000105057824 */ /* 0x004fca00008e0600 */
[----:B------:R-:W2:Y:S04]  /*aad0*/  @!P0 LDG.E.U16 R29, [R4.64] ;  /* 0x00000004041d8981 */ /* 0x000ea8000c1e1500 */
[----:B--2---:R0:W-:Y:S04]  /*aae0*/  STL [R1+0x10], R29 ;  /* 0x0000101d01007387 */ /* 0x0041e80000100800 */
[----:B0-----:R-:W2:Y:S04]  /*aaf0*/  LDL.LU R29, [R1+0xec8] ;  /* 0x000ec800011d7983 */ /* 0x001ea80000300800 */
[----:B------:R-:W2:Y:S04]  /*ab00*/  LDL.LU R4, [R1+0x4] ;  /* 0x0000040001047983 */ /* 0x000ea80000300800 */
[----:B------:R-:W4:Y:S04]  /*ab10*/  LDL R5, [R1+0x698] ;  /* 0x0006980001057983 */ /* 0x000f280000100800 */
[----:B--2---:R4:W-:Y:S02]  /*ab20*/  STS.U16 [R29], R4 ;  /* 0x000000041d007388 */ /* 0x0049e40000000400 */
[----:B----4-:R-:W-:-:S02]  /*ab30*/  IADD3 R4, P1, R5, R28, RZ ;  /* 0x0000001c05047210 */ /* 0x010fc40007f3e0ff */
[----:B------:R-:W2:Y:S01]  /*ab40*/  LDL R5, [R1+0x630] ;  /* 0x0006300001057983 */ /* 0x000ea20000100800 */
[----:B------:R-:W-:Y:S02]  /*ab50*/  PRMT R13, RZ, 0x7610, R13 ;  /* 0x00007610ff0d7816 */ /* 0x000fe4000000000d */
[----:B--2---:R-:W-:-:S05]  /*ab60*/  IMAD.X R5, R5, 0x1, R0, P1 ;  /* 0x0000000105057824 */ /* 0x004fca00008e0600 */
[----:B------:R-:W2:Y:S04]  /*ab70*/  @!P0 LDG.E.U16 R13, [R4.64] ;  /* 0x00000004040d8981 */ /* 0x000ea8000c1e1500 */
[----:B--2---:R0:W-:Y:S04]  /*ab80*/  STL [R1+0xc], R13 ;  /* 0x00000c0d01007387 */ /* 0x0041e80000100800 */
[----:B0-----:R-:W2:Y:S04]  /*ab90*/  LDL.LU R13, [R1+0xec4] ;  /* 0x000ec400010d7983 */ /* 0x001ea80000300800 */
[----:B------:R-:W4:Y:S04]  /*aba0*/  LDL.LU R4, [R1+0x8] ;  /* 0x0000080001047983 */ /* 0x000f280000300800 */
[----:B------:R-:W3:Y:S04]  /*abb0*/  LDL R5, [R1+0x57c] ;  /* 0x00057c0001057983 */ /* 0x000ee80000100800 */
[----:B----4-:R3:W-:Y:S01]  /*abc0*/  STS.U16 [R29+0x200], R4 ;  /* 0x000200041d007388 */ /* 0x0107e20000000400 */
[----:B--2---:R-:W-:-:S02]  /*abd0*/  PRMT R13, RZ, 0x7610, R13 ;  /* 0x00007610ff0d7816 */ /* 0x004fc4000000000d */
[----:B---3--:R-:W-:-:S05]  /*abe0*/  IADD3 R4, P1, R5, R28, RZ ;  /* 0x0000001c05047210 */ /* 0x008fca0007f3e0ff */
[----:B------:R-:W-:Y:S02]  /*abf0*/  IMAD.X R5, R2, 0x1, R0, P1 ;  /* 0x0000000102057824 */ /* 0x000fe400008e0600 */
[----:B------:R-:W2:Y:S04]  /*ac00*/  LDL R2, [R1+0x4e0] ;  /* 0x0004e00001027983 */ /* 0x000ea80000100800 */
[----:B------:R-:W3:Y:S04]  /*ac10*/  @!P0 LDG.E.U16 R13, [R4.64] ;  /* 0x00000004040d8981 */ /* 0x000ee8000c1e1500 */
[----:B---3--:R0:W-:Y:S04]  /*ac20*/  STL [R1+0x8], R13 ;  /* 0x0000080d01007387 */ /* 0x0081e80000100800 */
[----:B0-----:R-:W3:Y:S04]  /*ac30*/  LDL.LU R13, [R1+0xec0] ;  /* 0x000ec000010d7983 */ /* 0x001ee80000300800 */
[----:B------:R-:W4:Y:S04]  /*ac40*/  LDL.LU R4, [R1+0x34] ;  /* 0x0000340001047983 */ /* 0x000f280000300800 */
[----:B------:R-:W2:Y:S04]  /*ac50*/  LDL R5, [R1+0x624] ;  /* 0x0006240001057983 */ /* 0x000ea80000100800 */
[----:B----4-:R2:W-:Y:S02]  /*ac60*/  STS.U16 [R29+0x400], R4 ;  /* 0x000400041d007388 */ /* 0x0105e40000000400 */
[----:B--2---:R-:W-:-:S02]  /*ac70*/  IADD3 R4, P1, R5, R28, RZ ;  /* 0x0000001c05047210 */ /* 0x004fc40007f3e0ff */
[----:B------:R-:W2:Y:S01]  /*ac80*/  LDL R5, [R1+0x578] ;  /* 0x0005780001057983 */ /* 0x000ea20000100800 */
[----:B---3--:R-:W-:Y:S02]  /*ac90*/  PRMT R13, RZ, 0x7610, R13 ;  /* 0x00007610ff0d7816 */ /* 0x008fe4000000000d */
[----:B--2---:R-:W-:-:S05]  /*aca0*/  IMAD.X R5, R5, 0x1, R0, P1 ;  /* 0x0000000105057824 */ /* 0x004fca00008e0600 */
[----:B------:R-:W2:Y:S04]  /*acb0*/  @!P0 LDG.E.U16 R13, [R4.64] ;  /* 0x00000004040d8981 */ /* 0x000ea8000c1e1500 */
[----:B--2---:R0:W-:Y:S04]  /*acc0*/  STL [R1+0x4], R13 ;  /* 0x0000040d01007387 */ /* 0x0041e80000100800 */
[----:B0-----:R-:W2:Y:S04]  /*acd0*/  LDL.LU R13, [R1+0xebc] ;  /* 0x000ebc00010d7983 */ /* 0x001ea80000300800 */
[----:B------:R-:W3:Y:S04]  /*ace0*/  LDL.LU R4, [R1+0x38] ;  /* 0x0000380001047983 */ /* 0x000ee80000300800 */
[----:B------:R-:W4:Y:S04]  /*acf0*/  LDL R5, [R1+0x690] ;  /* 0x0006900001057983 */ /* 0x000f280000100800 */
[----:B---3--:R4:W-:Y:S02]  /*ad00*/  STS.U16 [R29+0x600], R4 ;  /* 0x000600041d007388 */ /* 0x0089e40000000400 */
[----:B----4-:R-:W-:-:S02]  /*ad10*/  IADD3 R4, P1, R5, R28, RZ ;  /* 0x0000001c05047210 */ /* 0x010fc40007f3e0ff */
[----:B------:R-:W3:Y:S01]  /*ad20*/  LDL R5, [R1+0x620] ;  /* 0x0006200001057983 */ /* 0x000ee20000100800 */
[----:B------:R-:W-:Y:S02]  /*ad30*/  PRMT R3, RZ, 0x7610, R3 ;  /* 0x00007610ff037816 */ /* 0x000fe40000000003 */
[----:B---3--:R-:W-:-:S05]  /*ad40*/  IMAD.X R5, R5, 0x1, R0, P1 ;  /* 0x0000000105057824 */ /* 0x008fca00008e0600 */
[----:B------:R0:W3:Y:S04]  /*ad50*/  @!P0 LDG.E.U16 R3, [R4.64] ;  /* 0x0000000404038981 */ /* 0x0000e8000c1e1500 */
[----:B0-----:R-:W4:Y:S04]  /*ad60*/  LDL.LU R4, [R1+0x468] ;  /* 0x0004680001047983 */ /* 0x001f280000300800 */
[----:B------:R-:W2:Y:S01]  /*ad70*/  LDL R5, [R1+0x56c] ;  /* 0x00056c0001057983 */ /* 0x000ea20000100800 */
[----:B------:R-:W-:-:S03]  /*ad80*/  PRMT R27, RZ, 0x7610, R27 ;  /* 0x00007610ff1b7816 */ /* 0x000fc6000000001b */
[----:B---3--:R0:W-:Y:S04]  /*ad90*/  STL [R1+0xe98], R3 ;  /* 0x000e980301007387 */ /* 0x0081e80000100800 */
[----:B----4-:R2:W-:Y:S04]  /*ada0*/  STS.U16 [R29+0x800], R4 ;  /* 0x000800041d007388 */ /* 0x0105e80000000400 */
[----:B0-----:R-:W3:Y:S01]  /*adb0*/  LDL R3, [R1+0x610] ;  /* 0x0006100001037983 */ /* 0x001ee20000100800 */
[----:B--2---:R-:W-:-:S05]  /*adc0*/  IADD3 R4, P1, R5, R28, RZ ;  /* 0x0000001c05047210 */ /* 0x004fca0007f3e0ff */
[----:B------:R-:W-:Y:S02]  /*add0*/  IMAD.X R5, R2, 0x1, R0, P1 ;  /* 0x0000000102057824 */ /* 0x000fe400008e0600 */
[----:B------:R-:W2:Y:S04]  /*ade0*/  LDL.LU R2, [R1+0x4c] ;  /* 0x00004c0001027983 */ /* 0x000ea80000300800 */
[----:B------:R0:W4:Y:S04]  /*adf0*/  @!P0 LDG.E.U16 R27, [R4.64] ;  /* 0x00000004041b8981 */ /* 0x000128000c1e1500 */
[----:B0-----:R-:W2:Y:S04]  /*ae00*/  LDL.LU R4, [R1+0x464] ;  /* 0x0004640001047983 */ /* 0x001ea80000300800 */
[----:B------:R-:W3:Y:S04]  /*ae10*/  LDL R5, [R1+0x614] ;  /* 0x0006140001057983 */ /* 0x000ee80000100800 */
[----:B----4-:R0:W-:Y:S04]  /*ae20*/  STL [R1+0xe9c], R27 ;  /* 0x000e9c1b01007387 */ /* 0x0101e80000100800 */
[----:B--2---:R3:W-:Y:S01]  /*ae30*/  STS.U16 [R29+0xa00], R4 ;  /* 0x000a00041d007388 */ /* 0x0047e20000000400 */
[----:B------:R-:W-:-:S03]  /*ae40*/  PRMT R26, RZ, 0x7610, R26 ;  /* 0x00007610ff1a7816 */ /* 0x000fc6000000001a */
[----:B0-----:R-:W2:Y:S01]  /*ae50*/  LDL R27, [R1+0x4d8] ;  /* 0x0004d800011b7983 */ /* 0x001ea20000100800 */
[----:B---3--:R-:W-:-:S03]  /*ae60*/  IADD3 R4, P1, R5, R28, RZ ;  /* 0x0000001c05047210 */ /* 0x008fc60007f3e0ff */
[----:B------:R-:W3:Y:S02]  /*ae70*/  LDL R5, [R1+0x568] ;  /* 0x0005680001057983 */ /* 0x000ee40000100800 */
        /* <DEDUP_REMOVED lines=12> */
[----:B0-----:R-:W2:Y:S01]  /*af40*/  LDL.LU R5, [R1+0x58] ;  /* 0x0000580001057983 */ /* 0x001ea20000300800 */
[----:B------:R-:W-:-:S02]  /*af50*/  PRMT R24, RZ, 0x7610, R24 ;  /* 0x00007610ff187816 */ /* 0x000fc40000000018 */
[----:B---3--:R-:W-:Y:S01]  /*af60*/  IADD3 R4, P1, R26, R28, RZ ;  /* 0x0000001c1a047210 */ /* 0x008fe20007f3e0ff */
[----:B----4-:R0:W-:Y:S04]  /*af70*/  STL [R1+0xea4], R25 ;  /* 0x000ea41901007387 */ /* 0x0101e80000100800 */
[----:B------:R-:W3:Y:S04]  /*af80*/  LDL R26, [R1+0x54c] ;  /* 0x00054c00011a7983 */ /* 0x000ee80000100800 */
[----:B--2---:R1:W-:Y:S04]  /*af90*/  STS.U16 [R29+0xe00], R5 ;  /* 0x000e00051d007388 */ /* 0x0043e80000000400 */
[----:B0-----:R-:W2:Y:S01]  /*afa0*/  LDL R25, [R1+0x4d0] ;  /* 0x0004d00001197983 */ /* 0x001ea20000100800 */
[----:B-1----:R-:W-:-:S03]  /*afb0*/  IMAD.X R5, R27, 0x1, R0, P1 ;  /* 0x000000011b057824 */ /* 0x002fc600008e0600 */
[----:B------:R-:W4:Y:S04]  /*afc0*/  LDL.LU R27, [R1+0x40] ;  /* 0x00004000011b7983 */ /* 0x000f280000300800 */
[----:B------:R0:W2:Y:S04]  /*afd0*/  @!P0 LDG.E.U16 R24, [R4.64] ;  /* 0x0000000404188981 */ /* 0x0000a8000c1e1500 */
[----:B0-----:R-:W3:Y:S04]  /*afe0*/  LDL.LU R4, [R1+0x54] ;  /* 0x0000540001047983 */ /* 0x001ee80000300800 */
[----:B------:R-:W4:Y:S04]  /*aff0*/  LDL R5, [R1+0x604] ;  /* 0x0006040001057983 */ /* 0x000f280000100800 */
[----:B--2---:R0:W-:Y:S04]  /*b000*/  STL [R1+0xea8], R24 ;  /* 0x000ea81801007387 */ /* 0x0041e80000100800 */
[----:B---3--:R4:W-:Y:S04]  /*b010*/  STS.U16 [R29+0x1000], R4 ;  /* 0x001000041d007388 */ /* 0x0089e80000000400 */
[----:B0-----:R-:W2:Y:S01]  /*b020*/  LDL.LU R24, [R1+0x48] ;  /* 0x0000480001187983 */ /* 0x001ea20000300800 */
[----:B----4-:R-:W-:-:S03]  /*b030*/  IADD3 R4, P1, R5, R28, RZ ;  /* 0x0000001c05047210 */ /* 0x010fc60007f3e0ff */
[----:B------:R-:W3:Y:S01]  /*b040*/  LDL R5, [R1+0x558] ;  /* 0x0005580001057983 */ /* 0x000ee20000100800 */
[----:B------:R-:W-:Y:S01]  /*b050*/  PRMT R23, RZ, 0x7610, R23 ;  /* 0x00007610ff177816 */ /* 0x000fe20000000017 */
[----:B---3--:R-:W-:-:S05]  /*b060*/  IMAD.X R5, R5, 0x1, R0, P1 ;  /* 0x0000000105057824 */ /* 0x008fca00008e0600 */
[----:B------:R0:W3:Y:S04]  /*b070*/  @!P0 LDG.E.U16 R23, [R4.64] ;  /* 0x0000000404178981 */ /* 0x0000e8000c1e1500 */
[----:B0-----:R-:W4:Y:S04]  /*b080*/  LDL R5, [R1+0x680] ;  /* 0x0006800001057983 */ /* 0x001f280000100800 */
[----:B---3--:R0:W-:Y:S01]  /*b090*/  STL [R1+0xeac], R23 ;  /* 0x000eac1701007387 */ /* 0x0081e20000100800 */
[----:B----4-:R-:W-:-:S03]  /*b0a0*/  IADD3 R4, P1, R5, R28, RZ ;  /* 0x0000001c05047210 */ /* 0x010fc60007f3e0ff */
[----:B------:R1:W-:Y:S04]  /*b0b0*/  STS.U16 [R29+0x1200], R2 ;  /* 0x001200021d007388 */ /* 0x0003e80000000400 */
[----:B------:R-:W3:Y:S01]  /*b0c0*/  LDL R5, [R1+0x600] ;  /* 0x0006000001057983 */ /* 0x000ee20000100800 */
[----:B------:R-:W-:-:S03]  /*b0d0*/  PRMT R22, RZ, 0x7610, R22 ;  /* 0x00007610ff167816 */ /* 0x000fc60000000016 */
[----:B0-----:R-:W4:Y:S04]  /*b0e0*/  LDL R23, [R1+0x548] ;  /* 0x0005480001177983 */ /* 0x001f280000100800 */
[----:B-1----:R-:W2:Y:S01]  /*b0f0*/  LDL R2, [R1+0x5f4] ;  /* 0x0005f40001027983 */ /* 0x002ea20000100800 */
[----:B------:R-:W-:Y:S01]  /*b100*/  PRMT R21, RZ, 0x7610, R21 ;  /* 0x00007610ff157816 */ /* 0x000fe20000000015 */
[----:B---3--:R-:W-:-:S05]  /*b110*/  IMAD.X R5, R5, 0x1, R0, P1 ;  /* 0x0000000105057824 */ /* 0x008fca00008e0600 */
[----:B------:R0:W3:Y:S02]  /*b120*/  @!P0 LDG.E.U16 R22, [R4.64] ;  /* 0x0000000404168981 */ /* 0x0000e4000c1e1500 */
[----:B0-----:R-:W-:-:S05]  /*b130*/  IADD3 R4, P1, R26, R28, RZ ;  /* 0x0000001c1a047210 */ /* 0x001fca0007f3e0ff */
[----:B------:R-:W-:-:S05]  /*b140*/  IMAD.X R5, R25, 0x1, R0, P1 ;  /* 0x0000000119057824 */ /* 0x000fca00008e0600 */
[----:B------:R2:W3:Y:S01]  /*b150*/  @!P0 LDG.E.U16 R21, [R4.64] ;  /* 0x0000000404158981 */ /* 0x0004e2000c1e1500 */
[----:B------:R-:W-:Y:S02]  /*b160*/  PRMT R20, RZ, 0x7610, R20 ;  /* 0x00007610ff147816 */ /* 0x000fe40000000014 */
[----:B--2---:R-:W-:-:S05]  /*b170*/  IADD3 R4, P1, R2, R28, RZ ;  /* 0x0000001c02047210 */ /* 0x004fca0007f3e0ff */
[----:B----4-:R-:W-:Y:S01]  /*b180*/  IMAD.X R5, R23, 0x1, R0, P1 ;  /* 0x0000000117057824 */ /* 0x010fe200008e0600 */
[----:B------:R0:W-:Y:S04]  /*b190*/  STS.U16 [R29+0x1400], R24 ;  /* 0x001400181d007388 */ /* 0x0001e80000000400 */
[----:B------:R-:W2:Y:S04]  /*b1a0*/  @!P0 LDG.E.U16 R20, [R4.64] ;  /* 0x0000000404148981 */ /* 0x000ea8000c1e1500 */
[----:B------:R1:W-:Y:S04]  /*b1b0*/  STS.U16 [R29+0x1600], R3 ;  /* 0x001600031d007388 */ /* 0x0003e80000000400 */
[----:B---3--:R3:W-:Y:S04]  /*b1c0*/  STL [R1+0xeb0], R22 ;  /* 0x000eb01601007387 */ /* 0x0087e80000100800 */
[----:B------:R-:W4:Y:S04]  /*b1d0*/  LDL R25, [R1+0x678] ;  /* 0x0006780001197983 */ /* 0x000f280000100800 */
[----:B0-----:R-:W4:Y:S04]  /*b1e0*/  LDL R24, [R1+0x5f0] ;  /* 0x0005f00001187983 */ /* 0x001f280000100800 */
[----:B------:R0:W-:Y:S04]  /*b1f0*/  STL [R1+0xeb4], R21 ;  /* 0x000eb41501007387 */ /* 0x0001e80000100800 */
[----:B-1----:R-:W4:Y:S04]  /*b200*/  LDL R3, [R1+0x53c] ;  /* 0x00053c0001037983 */ /* 0x002f280000100800 */
[----:B------:R-:W4:Y:S04]  /*b210*/  LDL R2, [R1+0x4c8] ;  /* 0x0004c80001027983 */ /* 0x000f280000100800 */
[----:B------:R-:W4:Y:S04]  /*b220*/  LDL R23, [R1+0x5e4] ;  /* 0x0005e40001177983 */ /* 0x000f280000100800 */
[----:B---3--:R-:W3:Y:S04]  /*b230*/  LDL R22, [R1+0x538] ;  /* 0x0005380001167983 */ /* 0x008ee80000100800 */
[----:B--2---:R1:W-:Y:S01]  /*b240*/  STL [R1+0xeb8], R20 ;  /* 0x000eb81401007387 */ /* 0x0043e20000100800 */
[----:B------:R-:W-:-:S03]  /*b250*/  PRMT R19, RZ, 0x7610, R19 ;  /* 0x00007610ff137816 */ /* 0x000fc60000000013 */
[----:B0-----:R-:W2:Y:S04]  /*b260*/  LDL R21, [R1+0x670] ;  /* 0x0006700001157983 */ /* 0x001ea80000100800 */
[----:B-1----:R-:W2:Y:S01]  /*b270*/  LDL R20, [R1+0x5e0] ;  /* 0x0005e00001147983 */ /* 0x002ea20000100800 */
[----:B----4-:R-:W-:-:S05]  /*b280*/  IADD3 R4, P1, R25, R28, RZ ;  /* 0x0000001c19047210 */ /* 0x010fca0007f3e0ff */
[----:B------:R-:W-:-:S05]  /*b290*/  IMAD.X R5, R24, 0x1, R0, P1 ;  /* 0x0000000118057824 */ /* 0x000fca00008e0600 */
[----:B------:R0:W4:Y:S02]  /*b2a0*/  @!P0 LDG.E.U16 R19, [R4.64] ;  /* 0x0000000404138981 */ /* 0x000124000c1e1500 */
[----:B0-----:R-:W-:Y:S02]  /*b2b0*/  IADD3 R4, P1, R3, R28, RZ ;  /* 0x0000001c03047210 */ /* 0x001fe40007f3e0ff */
[----:B------:R-:W4:Y:S01]  /*b2c0*/  LDL R3, [R1+0x52c] ;  /* 0x00052c0001037983 */ /* 0x000f220000100800 */
[----:B------:R-:W-:Y:S02]  /*b2d0*/  PRMT R18, RZ, 0x7610, R18 ;  /* 0x00007610ff127816 */ /* 0x000fe40000000012 */
[----:B------:R-:W-:Y:S02]  /*b2e0*/  IMAD.X R5, R2, 0x1, R0, P1 ;  /* 0x0000000102057824 */ /* 0x000fe400008e0600 */
[----:B------:R-:W4:Y:S04]  /*b2f0*/  LDL R2, [R1+0x4c0] ;  /* 0x0004c00001027983 */ /* 0x000f280000100800 */
[----:B------:R0:W4:Y:S01]  /*b300*/  @!P0 LDG.E.U16 R18, [R4.64] ;  /* 0x0000000404128981 */ /* 0x000122000c1e1500 */
[----:B------:R-:W-:-:S02]  /*b310*/  PRMT R17, RZ, 0x7610, R17 ;  /* 0x00007610ff117816 */ /* 0x000fc40000000011 */
[----:B0-----:R-:W-:Y:S02]  /*b320*/  IADD3 R4, P1, R23, R28, RZ ;  /* 0x0000001c17047210 */ /* 0x001fe40007f3e0ff */
[----:B------:R-:W4:Y:S03]  /*b330*/  LDL R23, [R1+0x5d4] ;  /* 0x0005d40001177983 */ /* 0x000f260000100800 */
[----:B---3--:R-:W-:Y:S02]  /*b340*/  IMAD.X R5, R22, 0x1, R0, P1 ;  /* 0x0000000116057824 */ /* 0x008fe400008e0600 */
[----:B------:R-:W3:Y:S04]  /*b350*/  LDL R22, [R1+0x528] ;  /* 0x0005280001167983 */ /* 0x000ee80000100800 */
[----:B------:R2:W3:Y:S01]  /*b360*/  @!P0 LDG.E.U16 R17, [R4.64] ;  /* 0x0000000404118981 */ /* 0x0004e2000c1e1500 */
[----:B------:R-:W-:-:S03]  /*b370*/  PRMT R16, RZ, 0x7610, R16 ;  /* 0x00007610ff107816 */ /* 0x000fc60000000010 */
[----:B------:R-:W3:Y:S01]  /*b380*/  LDL.LU R25, [R1+0x478] ;  /* 0x0004780001197983 */ /* 0x000ee20000300800 */
[----:B--2---:R-:W-:-:S03]  /*b390*/  IADD3 R4, P1, R21, R28, RZ ;  /* 0x0000001c15047210 */ /* 0x004fc60007f3e0ff */
[----:B------:R-:W2:Y:S02]  /*b3a0*/  LDL R21, [R1+0x668] ;  /* 0x0006680001157983 */ /* 0x000ea40000100800 */
[----:B------:R-:W-:Y:S01]  /*b3b0*/  IMAD.X R5, R20, 0x1, R0, P1 ;  /* 0x0000000114057824 */ /* 0x000fe200008e0600 */
[----:B------:R-:W-:Y:S01]  /*b3c0*/  PRMT R15, RZ, 0x7610, R15 ;  /* 0x00007610ff0f7816 */ /* 0x000fe2000000000f */
[----:B------:R-:W2:Y:S04]  /*b3d0*/  LDL R20, [R1+0x51c] ;  /* 0x00051c0001147983 */ /* 0x000ea80000100800 */
[----:B------:R4:W2:Y:S02]  /*b3e0*/  @!P0 LDG.E.U16 R16, [R4.64] ;  /* 0x0000000404108981 */ /* 0x0008a4000c1e1500 */
[----:B----4-:R-:W-:-:S02]  /*b3f0*/  IADD3 R4, P1, R3, R28, RZ ;  /* 0x0000001c03047210 */ /* 0x010fc40007f3e0ff */
[----:B------:R-:W4:Y:S03]  /*b400*/  LDL R3, [R1+0x5d0] ;  /* 0x0005d00001037983 */ /* 0x000f260000100800 */
[----:B------:R-:W-:Y:S02]  /*b410*/  IMAD.X R5, R2, 0x1, R0, P1 ;  /* 0x0000000102057824 */ /* 0x000fe400008e0600 */
[----:B------:R-:W4:Y:S04]  /*b420*/  LDL R2, [R1+0x4b8] ;  /* 0x0004b80001027983 */ /* 0x000f280000100800 */
[----:B------:R0:W4:Y:S01]  /*b430*/  @!P0 LDG.E.U16 R15, [R4.64] ;  /* 0x00000004040f8981 */ /* 0x000122000c1e1500 */
[----:B------:R-:W-:-:S03]  /*b440*/  PRMT R14, RZ, 0x7610, R14 ;  /* 0x00007610ff0e7816 */ /* 0x000fc6000000000e */
[----:B------:R-:W4:Y:S01]  /*b450*/  LDL.LU R26, [R1+0x474] ;  /* 0x00047400011a7983 */ /* 0x000f220000300800 */
[----:B0-----:R-:W-:-:S03]  /*b460*/  IADD3 R4, P1, R23, R28, RZ ;  /* 0x0000001c17047210 */ /* 0x001fc60007f3e0ff */
[----:B------:R-:W4:Y:S02]  /*b470*/  LDL R23, [R1+0x5c4] ;  /* 0x0005c40001177983 */ /* 0x000f240000100800 */
[----:B---3--:R-:W-:Y:S02]  /*b480*/  IMAD.X R5, R22, 0x1, R0, P1 ;  /* 0x0000000116057824 */ /* 0x008fe400008e0600 */
[----:B------:R-:W3:Y:S04]  /*b490*/  LDL R22, [R1+0x518] ;  /* 0x0005180001167983 */ /* 0x000ee80000100800 */
[----:B------:R2:W3:Y:S04]  /*b4a0*/  @!P0 LDG.E.U16 R14, [R4.64] ;  /* 0x00000004040e8981 */ /* 0x0004e8000c1e1500 */
[----:B------:R0:W-:Y:S01]  /*b4b0*/  STS.U16 [R29+0x1800], R27 ;  /* 0x0018001b1d007388 */ /* 0x0001e20000000400 */
[----:B--2---:R-:W-:-:S03]  /*b4c0*/  IADD3 R4, P1, R21, R28, RZ ;  /* 0x0000001c15047210 */ /* 0x004fc60007f3e0ff */
[----:B0-----:R-:W2:Y:S04]  /*b4d0*/  LDL.LU R27, [R1+0x470] ;  /* 0x00047000011b7983 */ /* 0x001ea80000300800 */
[----:B------:R0:W-:Y:S04]  /*b4e0*/  STS.U16 [R29+0x1a00], R13 ;  /* 0x001a000d1d007388 */ /* 0x0001e80000000400 */
[----:B------:R-:W2:Y:S01]  /*b4f0*/  LDL R21, [R1+0x5c0] ;  /* 0x0005c00001157983 */ /* 0x000ea20000100800 */
[----:B----4-:R-:W-:-:S03]  /*b500*/  IMAD.X R5, R3, 0x1, R0, P1 ;  /* 0x0000000103057824 */ /* 0x010fc600008e0600 */
[----:B------:R-:W4:Y:S01]  /*b510*/  LDL R3, [R1+0x660] ;  /* 0x0006600001037983 */ /* 0x000f220000100800 */
[----:B0-----:R-:W-:-:S06]  /*b520*/  PRMT R13, RZ, 0x7610, R13 ;  /* 0x00007610ff0d7816 */ /* 0x001fcc000000000d */
[----:B------:R0:W2:Y:S04]  /*b530*/  @!P0 LDG.E.U16 R13, [R4.64] ;  /* 0x00000004040d8981 */ /* 0x0000a8000c1e1500 */
[----:B------:R1:W-:Y:S01]  /*b540*/  STS.U16 [R29+0x1c00], R12 ;  /* 0x001c000c1d007388 */ /* 0x0003e20000000400 */
[----:B0-----:R-:W-:-:S03]  /*b550*/  IADD3 R4, P1, R20, R28, RZ ;  /* 0x0000001c14047210 */ /* 0x001fc60007f3e0ff */
[----:B------:R-:W2:Y:S01]  /*b560*/  LDL R20, [R1+0x50c] ;  /* 0x00050c0001147983 */ /* 0x000ea20000100800 */
[----:B-1----:R-:W-:Y:S01]  /*b570*/  PRMT R12, RZ, 0x7610, R12 ;  /* 0x00007610ff0c7816 */ /* 0x002fe2000000000c */
[----:B------:R-:W-:Y:S02]  /*b580*/  IMAD.X R5, R2, 0x1, R0, P1 ;  /* 0x0000000102057824 */ /* 0x000fe400008e0600 */
[----:B------:R-:W2:Y:S04]  /*b590*/  LDL R2, [R1+0x4b0] ;  /* 0x0004b00001027983 */ /* 0x000ea80000100800 */
[----:B------:R0:W2:Y:S04]  /*b5a0*/  @!P0 LDG.E.U16 R12, [R4.64] ;  /* 0x00000004040c8981 */ /* 0x0000a8000c1e1500 */
[----:B------:R1:W-:Y:S01]  /*b5b0*/  STS.U16 [R29+0x1e00], R11 ;  /* 0x001e000b1d007388 */ /* 0x0003e20000000400 */
[----:B0-----:R-:W-:-:S03]  /*b5c0*/  IADD3 R4, P1, R23, R28, RZ ;  /* 0x0000001c17047210 */ /* 0x001fc60007f3e0ff */
[----:B------:R0:W-:Y:S01]  /*b5d0*/  STS.U16 [R29+0x2a00], R25 ;  /* 0x002a00191d007388 */ /* 0x0001e20000000400 */
[----:B-1----:R-:W-:Y:S01]  /*b5e0*/  PRMT R11, RZ, 0x7610, R11 ;  /* 0x00007610ff0b7816 */ /* 0x002fe2000000000b */
[----:B---3--:R-:W-:-:S05]  /*b5f0*/  IMAD.X R5, R22, 0x1, R0, P1 ;  /* 0x0000000116057824 */ /* 0x008fca00008e0600 */
[----:B------:R4:W3:Y:S04]  /*b600*/  @!P0 LDG.E.U16 R11, [R4.64] ;  /* 0x00000004040b8981 */ /* 0x0008e8000c1e1500 */
[----:B0-----:R-:W3:Y:S01]  /*b610*/  LDL R25, [R1+0x5b4] ;  /* 0x0005b40001197983 */ /* 0x001ee20000100800 */
[----:B----4-:R-:W-:-:S03]  /*b620*/  IADD3 R4, P1, R3, R28, RZ ;  /* 0x0000001c03047210 */ /* 0x010fc60007f3e0ff */
[----:B------:R-:W4:Y:S04]  /*b630*/  LDL R3, [R1+0x508] ;  /* 0x0005080001037983 */ /* 0x000f280000100800 */
[----:B------:R0:W-:Y:S01]  /*b640*/  STS.U16 [R29+0x2000], R10 ;  /* 0x0020000a1d007388 */ /* 0x0001e20000000400 */
[----:B--2---:R-:W-:Y:S01]  /*b650*/  IMAD.X R5, R21, 0x1, R0, P1 ;  /* 0x0000000115057824 */ /* 0x004fe200008e0600 */
[----:B0-----:R-:W-:Y:S02]  /*b660*/  PRMT R10, RZ, 0x7610, R10 ;  /* 0x00007610ff0a7816 */ /* 0x001fe4000000000a */
[----:B------:R0:W-:Y:S04]  /*b670*/  STS.U16 [R29+0x2200], R9 ;  /* 0x002200091d007388 */ /* 0x0001e80000000400 */
[----:B------:R1:W2:Y:S01]  /*b680*/  @!P0 LDG.E.U16 R10, [R4.64] ;  /* 0x00000004040a8981 */ /* 0x0002a2000c1e1500 */
[----:B0-----:R-:W-:-:S02]  /*b690*/  PRMT R9, RZ, 0x7610, R9 ;  /* 0x00007610ff097816 */ /* 0x001fc40000000009 */
[-C--:B-1----:R-:W-:Y:S02]  /*b6a0*/  IADD3 R4, P1, R20, R28.reuse, RZ ;  /* 0x0000001c14047210 */ /* 0x082fe40007f3e0ff */
[----:B------:R-:W2:Y:S03]  /*b6b0*/  LDL.LU R20, [R1+0x47c] ;  /* 0x00047c0001147983 */ /* 0x000ea60000300800 */
[----:B------:R-:W-:Y:S01]  /*b6c0*/  IMAD.X R5, R2, 0x1, R0, P1 ;  /* 0x0000000102057824 */ /* 0x000fe200008e0600 */
[----:B------:R-:W2:Y:S04]  /*b6d0*/  LDL.LU R21, [R1+0x3c] ;  /* 0x00003c0001157983 */ /* 0x000ea80000300800 */
[----:B------:R3:W2:Y:S04]  /*b6e0*/  @!P0 LDG.E.U16 R9, [R4.64] ;  /* 0x0000000404098981 */ /* 0x0006a8000c1e1500 */
[----:B------:R0:W-:Y:S04]  /*b6f0*/  STS.U16 [R29+0x2400], R8 ;  /* 0x002400081d007388 */ /* 0x0001e80000000400 */
[----:B------:R-:W2:Y:S01]  /*b700*/  LDL.LU R22, [R1+0x30] ;  /* 0x0000300001167983 */ /* 0x000ea20000300800 */
[----:B---3--:R-:W-:-:S03]  /*b710*/  IADD3 R4, P1, R25, R28, RZ ;  /* 0x0000001c19047210 */ /* 0x008fc60007f3e0ff */
[----:B------:R-:W3:Y:S01]  /*b720*/  LDL.LU R2, [R1+0x2c] ;  /* 0x00002c0001027983 */ /* 0x000ee20000300800 */
[----:B0-----:R-:W-:-:S03]  /*b730*/  PRMT R8, RZ, 0x7610, R8 ;  /* 0x00007610ff087816 */ /* 0x001fc60000000008 */
[----:B------:R-:W2:Y:S04]  /*b740*/  LDL.LU R23, [R1+0x28] ;  /* 0x0000280001177983 */ /* 0x000ea80000300800 */
[----:B------:R-:W2:Y:S04]  /*b750*/  LDL.LU R24, [R1+0x24] ;  /* 0x0000240001187983 */ /* 0x000ea80000300800 */
[----:B------:R0:W-:Y:S04]  /*b760*/  STS.U16 [R29+0x2c00], R26 ;  /* 0x002c001a1d007388 */ /* 0x0001e80000000400 */
[----:B------:R-:W2:Y:S04]  /*b770*/  LDL.LU R25, [R1+0x498] ;  /* 0x0004980001197983 */ /* 0x000ea80000300800 */
[----:B------:R1:W-:Y:S04]  /*b780*/  STS.U16 [R29+0x2e00], R27 ;  /* 0x002e001b1d007388 */ /* 0x0003e80000000400 */
[----:B0-----:R-:W2:Y:S04]  /*b790*/  LDL.LU R26, [R1+0x20] ;  /* 0x00002000011a7983 */ /* 0x001ea80000300800 */
[----:B-1----:R-:W2:Y:S01]  /*b7a0*/  LDL.LU R27, [R1+0x1c] ;  /* 0x00001c00011b7983 */ /* 0x002ea20000300800 */
[----:B----4-:R-:W-:-:S03]  /*b7b0*/  IMAD.X R5, R3, 0x1, R0, P1 ;  /* 0x0000000103057824 */ /* 0x010fc600008e0600 */
[----:B------:R-:W4:Y:S04]  /*b7c0*/  LDL.LU R3, [R1+0x18] ;  /* 0x0000180001037983 */ /* 0x000f280000300800 */
[----:B------:R0:W2:Y:S04]  /*b7d0*/  @!P0 LDG.E.U16 R8, [R4.64] ;  /* 0x0000000404088981 */ /* 0x0000a8000c1e1500 */
[----:B0-----:R-:W2:Y:S04]  /*b7e0*/  LDL.LU R4, [R1+0x46c] ;  /* 0x00046c0001047983 */ /* 0x001ea80000300800 */
[----:B------:R-:W3:Y:S04]  /*b7f0*/  LDL R5, [R1+0x658] ;  /* 0x0006580001057983 */ /* 0x000ee80000100800 */
[----:B--2---:R3:W-:Y:S02]  /*b800*/  STS.U16 [R29+0x3000], R4 ;  /* 0x003000041d007388 */ /* 0x0047e40000000400 */
[----:B---3--:R-:W-:-:S02]  /*b810*/  IADD3 R4, P1, R5, R28, RZ ;  /* 0x0000001c05047210 */ /* 0x008fc40007f3e0ff */
[----:B------:R-:W2:Y:S04]  /*b820*/  LDL R5, [R1+0x5b0] ;  /* 0x0005b00001057983 */ /* 0x000ea80000100800 */
[----:B------:R0:W-:Y:S02]  /*b830*/  STS.U16 [R29+0x2600], R7 ;  /* 0x002600071d007388 */ /* 0x0001e40000000400 */
[----:B0-----:R-:W-:Y:S01]  /*b840*/  PRMT R7, RZ, 0x7610, R7 ;  /* 0x00007610ff077816 */ /* 0x001fe20000000007 */
[----:B--2---:R-:W-:-:S05]  /*b850*/  IMAD.X R5, R5, 0x1, R0, P1 ;  /* 0x0000000105057824 */ /* 0x004fca00008e0600 */
[----:B------:R0:W2:Y:S04]  /*b860*/  @!P0 LDG.E.U16 R7, [R4.64] ;  /* 0x0000000404078981 */ /* 0x0000a8000c1e1500 */
[----:B0-----:R-:W3:Y:S04]  /*b870*/  LDL.LU R4, [R1+0x480] ;  /* 0x0004800001047983 */ /* 0x001ee80000300800 */
[----:B------:R-:W2:Y:S04]  /*b880*/  LDL R5, [R1+0x4fc] ;  /* 0x0004fc0001057983 */ /* 0x000ea80000100800 */
[----:B---3--:R2:W-:Y:S02]  /*b890*/  STS.U16 [R29+0x3200], R4 ;  /* 0x003200041d007388 */ /* 0x0085e40000000400 */
[----:B--2---:R-:W-:-:S02]  /*b8a0*/  IADD3 R4, P1, R5, R28, RZ ;  /* 0x0000001c05047210 */ /* 0x004fc40007f3e0ff */
[----:B------:R-:W2:Y:S04]  /*b8b0*/  LDL R5, [R1+0x4a8] ;  /* 0x0004a80001057983 */ /* 0x000ea80000100800 */
[----:B------:R0:W-:Y:S04]  /*b8c0*/  STS.U16 [R29+0x2800], R6 ;  /* 0x002800061d007388 */ /* 0x0001e80000000400 */
[----:B------:R1:W-:Y:S01]  /*b8d0*/  STL [R1+0x708], R28 ;  /* 0x0007081c01007387 */ /* 0x0003e20000100800 */
[----:B0-----:R-:W-:-:S03]  /*b8e0*/  PRMT R6, RZ, 0x7610, R6 ;  /* 0x00007610ff067816 */ /* 0x001fc60000000006 */
[----:B-1----:R-:W3:Y:S04]  /*b8f0*/  LDL.LU R28, [R1+0x4] ;  /* 0x00000400011c7983 */ /* 0x002ee80000300800 */
[----:B------:R-:W-:Y:S04]  /*b900*/  STL [R1+0x70c], R0 ;  /* 0x00070c0001007387 */ /* 0x000fe80000100800 */
[----:B------:R-:W-:Y:S04]  /*b910*/  STS.U16 [R29+0x3400], R20 ;  /* 0x003400141d007388 */ /* 0x000fe80000000400 */
[----:B------:R-:W-:Y:S04]  /*b920*/  STS.U16 [R29+0x3600], R21 ;  /* 0x003600151d007388 */ /* 0x000fe80000000400 */
[----:B------:R-:W-:Y:S04]  /*b930*/  STS.U16 [R29+0x3800], R22 ;  /* 0x003800161d007388 */ /* 0x000fe80000000400 */
[----:B------:R0:W-:Y:S04]  /*b940*/  STS.U16 [R29+0x3a00], R2 ;  /* 0x003a00021d007388 */ /* 0x0001e80000000400 */
[----:B------:R1:W-:Y:S04]  /*b950*/  STS.U16 [R29+0x3c00], R23 ;  /* 0x003c00171d007388 */ /* 0x0003e80000000400 */
[----:B------:R1:W-:Y:S01]  /*b960*/  STS.U16 [R29+0x3e00], R24 ;  /* 0x003e00181d007388 */ /* 0x0003e20000000400 */
[----:B0-----:R-:W-:-:S05]  /*b970*/  LOP3.LUT R2, R29, 0x20, RZ, 0x3c, !PT ;  /* 0x000000201d027812 */ /* 0x001fca00078e3cff */
[----:B------:R-:W-:Y:S04]  /*b980*/  STS.U16 [R2+0x3f00], R25 ;  /* 0x003f001902007388 */ /* 0x000fe80000000400 */
[----:B------:R-:W-:Y:S04]  /*b990*/  STS.U16 [R2+0x100], R26 ;  /* 0x0001001a02007388 */ /* 0x000fe80000000400 */
[----:B------:R-:W-:Y:S04]  /*b9a0*/  STS.U16 [R2+0x300], R27 ;  /* 0x0003001b02007388 */ /* 0x000fe80000000400 */
[----:B----4-:R-:W-:Y:S01]  /*b9b0*/  STS.U16 [R2+0x500], R3 ;  /* 0x0005000302007388 */ /* 0x010fe20000000400 */
[----:B--2---:R-:W-:-:S03]  /*b9c0*/  IMAD.X R5, R5, 0x1, R0, P1 ;  /* 0x0000000105057824 */ /* 0x004fc600008e0600 */
[----:B------:R-:W2:Y:S04]  /*b9d0*/  LDL.LU R0, [R1+0x8] ;  /* 0x0000080001007983 */ /* 0x000ea80000300800 */
[----:B------:R0:W4:Y:S04]  /*b9e0*/  @!P0 LDG.E.U16 R6, [R4.64] ;  /* 0x0000000404068981 */ /* 0x000128000c1e1500 */
[----:B0-----:R-:W2:Y:S04]  /*b9f0*/  LDL.LU R4, [R1+0x10] ;  /* 0x0000100001047983 */ /* 0x001ea80000300800 */
[----:B------:R-:W2:Y:S04]  /*ba00*/  LDL.LU R5, [R1+0xc] ;  /* 0x00000c0001057983 */ /* 0x000ea80000300800 */
[----:B------:R-:W2:Y:S04]  /*ba10*/  LDL.LU R20, [R1+0xeb8] ;  /* 0x000eb80001147983 */ /* 0x000ea80000300800 */
[----:B------:R-:W2:Y:S04]  /*ba20*/  LDL.LU R21, [R1+0xeb4] ;  /* 0x000eb40001157983 */ /* 0x000ea80000300800 */
[----:B------:R-:W2:Y:S04]  /*ba30*/  LDL.LU R22, [R1+0xeb0] ;  /* 0x000eb00001167983 */ /* 0x000ea80000300800 */
[----:B-1----:R-:W2:Y:S04]  /*ba40*/  LDL.LU R23, [R1+0xeac] ;  /* 0x000eac0001177983 */ /* 0x002ea80000300800 */
[----:B------:R-:W2:Y:S04]  /*ba50*/  LDL.LU R24, [R1+0xea8] ;  /* 0x000ea80001187983 */ /* 0x000ea80000300800 */
[----:B------:R0:W-:Y:S04]  /*ba60*/  STL [R1+0x710], R29 ;  /* 0x0007101d01007387 */ /* 0x0001e80000100800 */
[----:B0-----:R-:W2:Y:S04]  /*ba70*/  LDL.LU R29, [R1+0x14] ;  /* 0x00001400011d7983 */ /* 0x001ea80000300800 */
[----:B------:R-:W3:Y:S04]  /*ba80*/  LDL.LU R25, [R1+0xea4] ;  /* 0x000ea40001197983 */ /* 0x000ee80000300800 */
[----:B------:R-:W3:Y:S04]  /*ba90*/  LDL.LU R26, [R1+0xea0] ;  /* 0x000ea000011a7983 */ /* 0x000ee80000300800 */
[----:B------:R-:W3:Y:S04]  /*baa0*/  LDL.LU R27, [R1+0xe9c] ;  /* 0x000e9c00011b7983 */ /* 0x000ee80000300800 */
[----:B------:R-:W3:Y:S04]  /*bab0*/  LDL.LU R3, [R1+0xe98] ;  /* 0x000e980001037983 */ /* 0x000ee80000300800 */
[----:B--2---:R-:W-:Y:S04]  /*bac0*/  STS.U16 [R2+0x700], R29 ;  /* 0x0007001d02007388 */ /* 0x004fe80000000400 */
[----:B------:R-:W-:Y:S04]  /*bad0*/  STS.U16 [R2+0x900], R4 ;  /* 0x0009000402007388 */ /* 0x000fe80000000400 */
[----:B------:R-:W-:Y:S04]  /*bae0*/  STS.U16 [R2+0xb00], R5 ;  /* 0x000b000502007388 */ /* 0x000fe80000000400 */
[----:B------:R-:W-:Y:S04]  /*baf0*/  STS.U16 [R2+0xd00], R0 ;  /* 0x000d000002007388 */ /* 0x000fe80000000400 */
[----:B---3--:R-:W-:Y:S04]  /*bb00*/  STS.U16 [R2+0xf00], R28 ;  /* 0x000f001c02007388 */ /* 0x008fe80000000400 */
[----:B------:R0:W-:Y:S04]  /*bb10*/  STS.U16 [R2+0x1100], R3 ;  /* 0x0011000302007388 */ /* 0x0001e80000000400 */
[----:B0-----:R-:W0:Y:S04]  /*bb20*/  S2R R3, SR_TID.X ;  /* 0x0000000000037919 */ /* 0x001e280000002100 */
[----:B------:R-:W1:Y:S04]  /*bb30*/  S2R R28, SR_TID.X ;  /* 0x00000000001c7919 */ /* 0x000e680000002100 */
[----:B------:R-:W-:Y:S04]  /*bb40*/  STS.U16 [R2+0x1300], R27 ;  /* 0x0013001b02007388 */ /* 0x000fe80000000400 */
        /* <DEDUP_REMOVED lines=11> */
[----:B------:R-:W-:Y:S01]  /*bc00*/  STS.U16 [R2+0x2b00], R15 ;  /* 0x002b000f02007388 */ /* 0x000fe20000000400 */
[----:B0-----:R-:W-:-:S03]  /*bc10*/  LOP3.LUT R0, R3, 0x7, RZ, 0xc0, !PT ;  /* 0x0000000703007812 */ /* 0x001fc600078ec0ff */
[----:B------:R-:W-:Y:S04]  /*bc20*/  STS.U16 [R2+0x2d00], R14 ;  /* 0x002d000e02007388 */ /* 0x000fe80000000400 */
[----:B------:R-:W-:Y:S04]  /*bc30*/  STS.U16 [R2+0x2f00], R13 ;  /* 0x002f000d02007388 */ /* 0x000fe80000000400 */
[----:B------:R-:W-:Y:S04]  /*bc40*/  STS.U16 [R2+0x3100], R12 ;  /* 0x0031000c02007388 */ /* 0x000fe80000000400 */
[----:B------:R-:W-:Y:S04]  /*bc50*/  STS.U16 [R2+0x3300], R11 ;  /* 0x0033000b02007388 */ /* 0x000fe80000000400 */
[----:B------:R-:W-:Y:S01]  /*bc60*/  STS.U16 [R2+0x3500], R10 ;  /* 0x0035000a02007388 */ /* 0x000fe20000000400 */
[----:B-1----:R-:W-:-:S03]  /*bc70*/  IMAD.SHL.U32 R4, R28, 0x2, RZ ;  /* 0x000000021c047824 */ /* 0x002fc600078e00ff */
[----:B------:R-:W-:Y:S01]  /*bc80*/  STS.U16 [R2+0x3700], R9 ;  /* 0x0037000902007388 */ /* 0x000fe20000000400 */
[----:B------:R-:W-:-:S03]  /*bc90*/  IMAD R0, R0, 0x110, RZ ;  /* 0x0000011000007824 */ /* 0x000fc600078e02ff */
[----:B------:R-:W-:Y:S04]  /*bca0*/  STS.U16 [R2+0x3900], R8 ;  /* 0x0039000802007388 */ /* 0x000fe80000000400 */
[----:B------:R-:W-:Y:S04]  /*bcb0*/  STS.U16 [R2+0x3b00], R7 ;  /* 0x003b000702007388 */ /* 0x000fe80000000400 */
[----:B----4-:R-:W-:Y:S01]  /*bcc0*/  STS.U16 [R2+0x3d00], R6 ;  /* 0x003d000602007388 */ /* 0x010fe20000000400 */
[----:B------:R-:W-:Y:S01]  /*bcd0*/  IMAD.SHL.U32 R5, R28, 0x80, RZ ;  /* 0x000000801c057824 */ /* 0x000fe200078e00ff */
[----:B------:R-:W-:Y:S01]  /*bce0*/  LOP3.LUT R0, R0, 0x10, R4, 0x78, !PT ;  /* 0x0000001000007812 */ /* 0x000fe200078e7804 */
[----:B------:R-:W-:-:S03]  /*bcf0*/  IMAD.SHL.U32 R28, R28, 0x8, RZ ;  /* 0x000000081c1c7824 */ /* 0x000fc600078e00ff */
[----:B------:R-:W-:Y:S01]  /*bd00*/  LOP3.LUT R0, R0, 0x800, R5, 0xf8, !PT ;  /* 0x0000080000007812 */ /* 0x000fe200078ef805 */
[----:B------:R-:W-:Y:S01]  /*bd10*/  BAR.SYNC.DEFER_BLOCKING 0x0 ;  /* 0x0000000000007b1d */ /* 0x000fe20000010000 */
[C---:B------:R-:W-:Y:S02]  /*bd20*/  LOP3.LUT R5, R3.reuse, 0x60, RZ, 0xc0, !PT ;  /* 0x0000006003057812 */ /* 0x040fe400078ec0ff */
[----:B------:R-:W-:Y:S02]  /*bd30*/  LOP3.LUT R3, R3, 0x7, RZ, 0xc0, !PT ;  /* 0x0000000703037812 */ /* 0x000fe400078ec0ff */
[----:B------:R-:W-:-:S03]  /*bd40*/  LOP3.LUT R28, R28, 0x30, R4, 0x48, !PT ;  /* 0x000000301c1c7812 */ /* 0x000fc600078e4804 */
[----:B------:R-:W-:-:S04]  /*bd50*/  IMAD R3, R3, 0x4, R5 ;  /* 0x0000000403037824 */ /* 0x000fc800078e0205 */
[----:B------:R-:W-:-:S05]  /*bd60*/  IMAD.U32 R3, R3, 0x10, R28 ;  /* 0x0000001003037824 */ /* 0x000fca00078e001c */
[----:B------:R-:W0:Y:S04]  /*bd70*/  LDSM.16.M88.4 R8, [R3] ;  /* 0x000000000308783b */ /* 0x000e280000000200 */
[----:B------:R-:W1:Y:S04]  /*bd80*/  LDSM.16.M88.4 R4, [R3+0x1000] ;  /* 0x001000000304783b */ /* 0x000e680000000200 */
[----:B------:R-:W2:Y:S04]  /*bd90*/  LDSM.16.M88.4 R24, [R3+0x800] ;  /* 0x000800000318783b */ /* 0x000ea80000000200 */
[----:B------:R-:W-:Y:S04]  /*bda0*/  LDSM.16.M88.4 R12, [R3+0x2800] ;  /* 0x00280000030c783b */ /* 0x000fe80000000200 */
[----:B------:R-:W-:Y:S04]  /*bdb0*/  LDSM.16.MT88.4 R16, [R0+0x4000] ;  /* 0x004000000010783b */ /* 0x000fe80000004200 */
[----:B------:R-:W-:Y:S04]  /*bdc0*/  LDSM.16.MT88.4 R20, [R0+0x4080] ;  /* 0x004080000014783b */ /* 0x000fe80000004200 */
[----:B0-----:R-:W-:Y:S04]  /*bdd0*/  STL.64 [R1+0x40], R8 ;  /* 0x0000400801007387 */ /* 0x001fe80000100a00 */
[----:B------:R-:W-:Y:S01]  /*bde0*/  STL.64 [R1+0x48], R10 ;  /* 0x0000480a01007387 */ /* 0x000fe20000100a00 */
[----:B-1----:R-:W-:-:S03]  /*bdf0*/  IMAD.MOV.U32 R2, RZ, RZ, R7 ;  /* 0x000000ffff027224 */ /* 0x002fc600078e0007 */
[----:B------:R-:W0:Y:S04]  /*be00*/  LDSM.16.M88.4 R8, [R3+0x1800] ;  /* 0x001800000308783b */ /* 0x000e280000000200 */
[----:B------:R-:W-:Y:S04]  /*be10*/  STL.64 [R1+0x20], R4 ;  /* 0x0000200401007387 */ /* 0x000fe80000100a00 */
[----:B------:R-:W-:Y:S04]  /*be20*/  STL.64 [R1+0x28], R6 ;  /* 0x0000280601007387 */ /* 0x000fe80000100a00 */
[----:B------:R-:W1:Y:S04]  /*be30*/  LDSM.16.M88.4 R4, [R3+0x2000] ;  /* 0x002000000304783b */ /* 0x000e680000000200 */
[----:B------:R-:W-:Y:S04]  /*be40*/  STL [R1+0xb08], R2 ;  /* 0x000b080201007387 */ /* 0x000fe80000100800 */
[----:B--2---:R-:W-:Y:S04]  /*be50*/  STL.64 [R1+0x38], R26 ;  /* 0x0000381a01007387 */ /* 0x004fe80000100a00 */
[----:B------:R2:W-:Y:S04]  /*be60*/  STL.64 [R1+0xe90], R24 ;  /* 0x000e901801007387 */ /* 0x0005e80000100a00 */
[----:B--2---:R-:W2:Y:S04]  /*be70*/  LDL.LU.64 R24, [R1+0x370] ;  /* 0x0003700001187983 */ /* 0x004ea80000300a00 */
[----:B0-----:R-:W-:Y:S04]  /*be80*/  STL.64 [R1+0x10], R8 ;  /* 0x0000100801007387 */ /* 0x001fe80000100a00 */
[----:B------:R-:W-:Y:S04]  /*be90*/  STL.64 [R1+0x18], R10 ;  /* 0x0000180a01007387 */ /* 0x000fe80000100a00 */
[----:B------:R-:W2:Y:S04]  /*bea0*/  LDL.LU.64 R26, [R1+0x378] ;  /* 0x00037800011a7983 */ /* 0x000ea80000300a00 */
[----:B-1----:R-:W-:Y:S04]  /*beb0*/  STL.64 [R1], R4 ;  /* 0x0000000401007387 */ /* 0x002fe80000100a00 */
[----:B------:R-:W-:Y:S04]  /*bec0*/  STL.64 [R1+0x8], R6 ;  /* 0x0000080601007387 */ /* 0x000fe80000100a00 */
[----:B------:R-:W0:Y:S04]  /*bed0*/  LDSM.16.M88.4 R4, [R3+0x3000] ;  /* 0x003000000304783b */ /* 0x000e280000000200 */
[----:B------:R-:W-:Y:S04]  /*bee0*/  STL.64 [R1+0xe58], R14 ;  /* 0x000e580e01007387 */ /* 0x000fe80000100a00 */
[----:B------:R1:W-:Y:S04]  /*bef0*/  STL.64 [R1+0xe50], R12 ;  /* 0x000e500c01007387 */ /* 0x0003e80000100a00 */
[----:B------:R-:W3:Y:S04]  /*bf00*/  LDSM.16.M88.4 R8, [R3+0x3800] ;  /* 0x003800000308783b */ /* 0x000ee80000000200 */
[----:B-1----:R-:W2:Y:S04]  /*bf10*/  LDL.64 R12, [R1+0x40] ;  /* 0x00004000010c7983 */ /* 0x002ea80000100a00 */
[----:B0-----:R-:W-:Y:S04]  /*bf20*/  STL [R1+0xa9c], R6 ;  /* 0x000a9c0601007387 */ /* 0x001fe80000100800 */
[----:B------:R-:W-:Y:S04]  /*bf30*/  STL [R1+0xa98], R7 ;  /* 0x000a980701007387 */ /* 0x000fe80000100800 */
[----:B------:R0:W-:Y:S04]  /*bf40*/  STL.64 [R1+0xe70], R4 ;  /* 0x000e700401007387 */ /* 0x0001e80000100a00 */
[----:B0-----:R-:W4:Y:S04]  /*bf50*/  LDL.LU.64 R4, [R1+0x340] ;  /* 0x0003400001047983 */ /* 0x001f280000300a00 */
[----:B------:R-:W2:Y:S04]  /*bf60*/  LDL.LU.64 R6, [R1+0x348] ;  /* 0x0003480001067983 */ /* 0x000ea80000300a00 */
[----:B--2---:R-:W-:Y:S04]  /*bf70*/  STL.64 [R1+0xe80], R6 ;  /* 0x000e800601007387 */ /* 0x004fe80000100a00 */
[----:B----4-:R0:W-:Y:S04]  /*bf80*/  STL.64 [R1+0xe78], R4 ;  /* 0x000e780401007387 */ /* 0x0101e80000100a00 */
[----:B0-----:R-:W2:Y:S01]  /*bf90*/  LDL.64 R4, [R1+0x20] ;  /* 0x0000200001047983 */ /* 0x001ea20000100a00 */
[----:B------:R-:W-:Y:S03]  /*bfa0*/  HMMA.16816.F32 R24, R16, R12, R24 ;  /* 0x0000000c1018723c */ /* 0x000fe60000001818 */
[----:B--2---:R0:W-:Y:S04]  /*bfb0*/  STL.64 [R1+0xe88], R4 ;  /* 0x000e880401007387 */ /* 0x0041e80000100a00 */
[----:B0-----:R-:W2:Y:S04]  /*bfc0*/  LDL.LU.64 R4, [R1+0x360] ;  /* 0x0003600001047983 */ /* 0x001ea80000300a00 */
[----:B------:R-:W2:Y:S04]  /*bfd0*/  LDL.LU.64 R6, [R1+0x368] ;  /* 0x0003680001067983 */ /* 0x000ea80000300a00 */
[----:B---3--:R-:W-:Y:S04]  /*bfe0*/  STL [R1+0xb04], R10 ;  /* 0x000b040a01007387 */ /* 0x008fe80000100800 */
[----:B------:R-:W-:Y:S04]  /*bff0*/  STL [R1+0xb00], R11 ;  /* 0x000b000b01007387 */ /* 0x000fe80000100800 */
[----:B------:R-:W-:Y:S04]  /*c000*/  STL.64 [R1+0xe38], R22 ;  /* 0x000e381601007387 */ /* 0x000fe80000100a00 */
[----:B------:R0:W-:Y:S04]  /*c010*/  STL.64 [R1+0xe30], R20 ;  /* 0x000e301401007387 */ /* 0x0001e80000100a00 */
[----:B0-----:R-:W3:Y:S04]  /*c020*/  LDL.64 R20, [R1+0x10] ;  /* 0x0000100001147983 */ /* 0x001ee80000100a00 */
[----:B------:R-:W-:Y:S04]  /*c030*/  STL [R1+0xb90], R0 ;  /* 0x000b900001007387 */ /* 0x000fe80000100800 */
[----:B------:R0:W-:Y:S04]  /*c040*/  STL.64 [R1+0x370], R24 ;  /* 0x0003701801007387 */ /* 0x0001e80000100a00 */
[----:B------:R-:W-:Y:S04]  /*c050*/  STL.64 [R1+0x378], R26 ;  /* 0x0003781a01007387 */ /* 0x000fe80000100a00 */
[----:B0-----:R-:W2:Y:S01]  /*c060*/  LDL.LU.64 R24, [R1+0xe90] ;  /* 0x000e900001187983 */ /* 0x001ea20000300a00 */
[----:B------:R-:W-:-:S02]  /*c070*/  IMAD.MOV.U32 R11, RZ, RZ, R12 ;  /* 0x000000ffff0b7224 */ /* 0x000fc400078e000c */
[----:B------:R-:W-:Y:S02]  /*c080*/  IMAD.MOV.U32 R10, RZ, RZ, R13 ;  /* 0x000000ffff0a7224 */ /* 0x000fe400078e000d */
[----:B------:R-:W4:Y:S04]  /*c090*/  LDL.LU.64 R12, [R1+0x330] ;  /* 0x00033000010c7983 */ /* 0x000f280000300a00 */
[----:B------:R-:W4:Y:S04]  /*c0a0*/  LDL.LU.64 R14, [R1+0x338] ;  /* 0x00033800010e7983 */ /* 0x000f280000300a00 */
[----:B------:R-:W-:Y:S04]  /*c0b0*/  STL.64 [R1+0xe68], R10 ;  /* 0x000e680a01007387 */ /* 0x000fe80000100a00 */
[----:B------:R0:W-:Y:S04]  /*c0c0*/  STL.64 [R1+0xe60], R8 ;  /* 0x000e600801007387 */ /* 0x0001e80000100a00 */
[----:B0-----:R-:W4:Y:S01]  /*c0d0*/  LDL.64 R8, [R1] ;  /* 0x0000000001087983 */ /* 0x001f220000100a00 */
[C---:B--2---:R-:W-:Y:S11]  /*c0e0*/  HMMA.16816.F32 R4, R16.reuse, R24, R4 ;  /* 0x000000181004723c */ /* 0x044ff60000001804 */
[----:B------:R-:W-:Y:S11]  /*c0f0*/  @!UPT UIADD3 URZ, URZ, URZ, URZ ;  /* 0x0000003f3f3ff290 */ /* 0x000ff6000fffe03f */
[----:B------:R-:W-:Y:S01]  /*c100*/  @!UPT UIADD3 URZ, URZ, URZ, URZ ;  /* 0x0000003f3f3ff290 */ /* 0x000fe2000fffe03f */
[----:B------:R0:W-:Y:S04]  /*c110*/  STL.64 [R1+0x360], R4 ;  /* 0x0003600401007387 */ /* 0x0001e80000100a00 */
[----:B------:R-:W-:Y:S04]  /*c120*/  STL.64 [R1+0x368], R6 ;  /* 0x0003680601007387 */ /* 0x000fe80000100a00 */
[----:B0-----:R-:W2:Y:S04]  /*c130*/  LDL.LU.64 R4, [R1+0xe88] ;  /* 0x000e880001047983 */ /* 0x001ea80000300a00 */
[----:B------:R0:W-:Y:S04]  /*c140*/  STL.64 [R1+0xe20], R24 ;  /* 0x000e201801007387 */ /* 0x0001e80000100a00 */
[----:B0-----:R-:W2:Y:S04]  /*c150*/  LDL.LU.64 R24, [R1+0x350] ;  /* 0x0003500001187983 */ /* 0x001ea80000300a00 */
[----:B------:R-:W2:Y:S02]  /*c160*/  LDL.LU.64 R26, [R1+0x358] ;  /* 0x00035800011a7983 */ /* 0x000ea40000300a00 */
[----:B--2---:R-:W-:Y:S11]  /*c170*/  HMMA.16816.F32 R24, R16, R4, R24 ;  /* 0x000000041018723c */ /* 0x004ff60000001818 */
[----:B------:R-:W-:Y:S11]  /*c180*/  @!UPT UIADD3 URZ, URZ, URZ, URZ ;  /* 0x0000003f3f3ff290 */ /* 0x000ff6000fffe03f */
[----:B------:R-:W-:Y:S01]  /*c190*/  @!UPT UIADD3 URZ, URZ, URZ, URZ ;  /* 0x0000003f3f3ff290 */ /* 0x000fe2000fffe03f */
[----:B------:R-:W-:Y:S04]  /*c1a0*/  STL.64 [R1+0x350], R24 ;  /* 0x0003501801007387 */ /* 0x000fe80000100a00 */
[----:B------:R0:W-:Y:S04]  /*c1b0*/  STL.64 [R1+0x358], R26 ;  /* 0x0003581a01007387 */ /* 0x0001e80000100a00 */
[----:B------:R-:W2:Y:S01]  /*c1c0*/  LDL.LU.64 R6, [R1+0xe80] ;  /* 0x000e800001067983 */ /* 0x000ea20000300a00 */
[----:B0-----:R-:W-:Y:S02]  /*c1d0*/  IMAD.MOV.U32 R27, RZ, RZ, R4 ;  /* 0x000000ffff1b7224 */ /* 0x001fe400078e0004 */
[----:B------:R-:W-:-:S02]  /*c1e0*/  IMAD.MOV.U32 R26, RZ, RZ, R5 ;  /* 0x000000ffff1a7224 */ /* 0x000fc400078e0005 */
[----:B------:R-:W2:Y:S01]  /*c1f0*/  LDL.LU.64 R4, [R1+0xe78] ;  /* 0x000e780001047983 */ /* 0x000ea20000300a00 */
[----:B---3--:R-:W-:Y:S02]  /*c200*/  IMAD.MOV.U32 R3, RZ, RZ, R20 ;  /* 0x000000ffff037224 */ /* 0x008fe400078e0014 */
[----:B------:R-:W-:Y:S01]  /*c210*/  IMAD.MOV.U32 R0, RZ, RZ, R21 ;  /* 0x000000ffff007224 */ /* 0x000fe200078e0015 */
[C---:B--2---:R-:W-:Y:S11]  /*c220*/  HMMA.16816.F32 R4, R16.reuse, R20, R4 ;  /* 0x000000141004723c */ /* 0x044ff60000001804 */
[----:B------:R-:W-:Y:S11]  /*c230*/  @!UPT UIADD3 URZ, URZ, URZ, URZ ;  /* 0x0000003f3f3ff290 */ /* 0x000ff6000fffe03f */
[----:B------:R-:W-:Y:S01]  /*c240*/  @!UPT UIADD3 URZ, URZ, URZ, URZ ;  /* 0x0000003f3f3ff290 */ /* 0x000fe2000fffe03f */
[----:B------:R0:W-:Y:S04]  /*c250*/  STL.64 [R1+0x340], R4 ;  /* 0x0003400401007387 */ /* 0x0001e80000100a00 */
[----:B------:R1:W-:Y:S04]  /*c260*/  STL.64 [R1+0x348], R6 ;  /* 0x0003480601007387 */ /* 0x0003e80000100a00 */
[----:B0-----:R-:W2:Y:S04]  /*c270*/  LDL.LU.64 R4, [R1+0xe70] ;  /* 0x000e700001047983 */ /* 0x001ea80000300a00 */
[----:B------:R-:W3:Y:S04]  /*c280*/  LDL.LU.64 R20, [R1+0x310] ;  /* 0x0003100001147983 */ /* 0x000ee80000300a00 */
[----:B------:R-:W2:Y:S01]  /*c290*/  LDL.LU.64 R22, [R1+0x318] ;  /* 0x0003180001167983 */ /* 0x000ea20000300a00 */
[----:B----4-:R-:W-:Y:S01]  /*c2a0*/  HMMA.16816.F32 R12, R16, R8, R12 ;  /* 0x00000008100c723c */ /* 0x010fe2000000180c */
[----:B-1----:R-:W-:-:S02]  /*c2b0*/  IMAD.MOV.U32 R7, RZ, RZ, R8 ;  /* 0x000000ffff077224 */ /* 0x002fc400078e0008 */
[----:B------:R-:W-:Y:S11]  /*c2c0*/  IMAD.MOV.U32 R6, RZ, RZ, R9 ;  /* 0x000000ffff067224 */ /* 0x000ff600078e0009 */
[----:B------:R-:W-:Y:S10]  /*c2d0*/  @!UPT UIADD3 URZ, URZ, URZ, URZ ;  /* 0x0000003f3f3ff290 */ /* 0x000ff4000fffe03f */
[----:B------:R-:W-:Y:S01]  /*c2e0*/  IMAD.MOV.U32 R2, RZ, RZ, R13 ;  /* 0x000000ffff027224 */ /* 0x000fe200078e000d */
[----:B--2---:R-:W-:Y:S04]  /*c2f0*/  STL.64 [R1+0xe48], R22 ;  /* 0x000e481601007387 */ /* 0x004fe80000100a00 */
[----:B---3--:R0:W-:Y:S04]  /*c300*/  STL.64 [R1+0xe40], R20 ;  /* 0x000e401401007387 */ /* 0x0081e80000100a00 */
[----:B0-----:R-:W2:Y:S04]  /*c310*/  LDL.LU.64 R20, [R1+0x320] ;  /* 0x0003200001147983 */ /* 0x001ea80000300a00 */
[----:B------:R-:W2:Y:S04]  /*c320*/  LDL.LU.64 R22, [R1+0x328] ;  /* 0x0003280001167983 */ /* 0x000ea80000300a00 */
[----:B------:R-:W3:Y:S04]  /*c330*/  LDL.LU.64 R10, [R1+0xe68] ;  /* 0x000e6800010a7983 */ /* 0x000ee80000300a00 */
[----:B------:R-:W4:Y:S04]  /*c340*/  LDL.LU.64 R8, [R1+0xe60] ;  /* 0x000e600001087983 */ /* 0x000f280000300a00 */
[----:B------:R-:W-:Y:S04]  /*c350*/  STL [R1+0x330], R12 ;  /* 0x0003300c01007387 */ /* 0x000fe80000100800 */
[----:B------:R0:W-:Y:S04]  /*c360*/  STL.64 [R1+0x338], R14 ;  /* 0x0003380e01007387 */ /* 0x0001e80000100a00 */
[----:B0-----:R-:W2:Y:S04]  /*c370*/  LDL.LU.64 R14, [R1+0xe58] ;  /* 0x000e5800010e7983 */ /* 0x001ea80000300a00 */
[----:B------:R-:W2:Y:S04]  /*c380*/  LDL.LU.64 R12, [R1+0xe50] ;  /* 0x000e5000010c7983 */ /* 0x000ea80000300a00 */
[----:B------:R-:W-:Y:S01]  /*c390*/  STL [R1+0xb94], R2 ;  /* 0x000b940201007387 */ /* 0x000fe20000100800 */
[----:B---3--:R-:W-:-:S02]  /*c3a0*/  IMAD.MOV.U32 R24, RZ, RZ, R11 ;  /* 0x000000ffff187224 */ /* 0x008fc400078e000b */
[----:B------:R-:W-:Y:S01]  /*c3b0*/  IMAD.MOV.U32 R25, RZ, RZ, R10 ;  /* 0x000000ffff197224 */ /* 0x000fe200078e000a */
[----:B--2---:R-:W-:Y:S11]  /*c3c0*/  HMMA.16816.F32 R20, R16, R12, R20 ;  /* 0x0000000c1014723c */ /* 0x004ff60000001814 */
[----:B------:R-:W-:Y:S11]  /*c3d0*/  @!UPT UIADD3 URZ, URZ, URZ, URZ ;  /* 0x0000003f3f3ff290 */ /* 0x000ff6000fffe03f */
[----:B------:R-:W-:Y:S01]  /*c3e0*/  @!UPT UIADD3 URZ, URZ, URZ, URZ ;  /* 0x0000003f3f3ff290 */ /* 0x000fe2000fffe03f */
[----:B------:R0:W-:Y:S01]  /*c3f0*/  STL.64 [R1+0x320], R20 ;  /* 0x0003201401007387 */ /* 0x0001e20000100a00 */
[----:B------:R-:W-:Y:S02]  /*c400*/  IMAD.MOV.U32 R10, RZ, RZ, R22 ;  /* 0x000000ffff0a7224 */ /* 0x000fe400078e0016 */
[----:B------:R-:W-:Y:S02]  /*c410*/  IMAD.MOV.U32 R11, RZ, RZ, R23 ;  /* 0x000000ffff0b7224 */ /* 0x000fe400078e0017 */
[----:B------:R-:W2:Y:S04]  /*c420*/  LDL.LU.64 R22, [R1+0xe48] ;  /* 0x000e480001167983 */ /* 0x000ea80000300a00 */
[----:B0-----:R-:W2:Y:S04]  /*c430*/  LDL.LU.64 R20, [R1+0xe40] ;  /* 0x000e400001147983 */ /* 0x001ea80000300a00 */
[----:B------:R-:W-:Y:S04]  /*c440*/  STL.64 [R1+0xde0], R14 ;  /* 0x000de00e01007387 */ /* 0x000fe80000100a00 */
[----:B------:R0:W-:Y:S02]  /*c450*/  STL.64 [R1+0xdd8], R12 ;  /* 0x000dd80c01007387 */ /* 0x0001e40000100a00 */
[----:B0-----:R-:W-:-:S02]  /*c460*/  IMAD.MOV.U32 R12, RZ, RZ, R7 ;  /* 0x000000ffff0c7224 */ /* 0x001fc400078e0007 */
[----:B------:R-:W-:-:S05]  /*c470*/  IMAD.MOV.U32 R13, RZ, RZ, R6 ;  /* 0x000000ffff0d7224 */ /* 0x000fca00078e0006 */
[----:B------:R0:W-:Y:S04]  /*c480*/  STL.64 [R1+0xdf8], R12 ;  /* 0x000df80c01007387 */ /* 0x0001e80000100a00 */
[----:B0-----:R-:W4:Y:S04]  /*c490*/  LDL.LU.64 R12, [R1+0x200] ;  /* 0x00020000010c7983 */ /* 0x001f280000300a00 */
[----:B------:R-:W4:Y:S04]  /*c4a0*/  LDL.LU.64 R14, [R1+0x208] ;  /* 0x00020800010e7983 */ /* 0x000f280000300a00 */
[----:B------:R-:W-:Y:S01]  /*c4b0*/  STL [R1+0xb98], R10 ;  /* 0x000b980a01007387 */ /* 0x000fe20000100800 */
[C---:B--2---:R-:W-:Y:S11]  /*c4c0*/  HMMA.16816.F32 R20, R16.reuse, R4, R20 ;  /* 0x000000041014723c */ /* 0x044ff60000001814 */
[----:B------:R-:W-:Y:S11]  /*c4d0*/  @!UPT UIADD3 URZ, URZ, URZ, URZ ;  /* 0x0000003f3f3ff290 */ /* 0x000ff6000fffe03f */
[----:B------:R-:W-:Y:S01]  /*c4e0*/  @!UPT UIADD3 URZ, URZ, URZ, URZ ;  /* 0x0000003f3f3ff290 */ /* 0x000fe2000fffe03f */
[----:B------:R-:W-:Y:S01]  /*c4f0*/  STL.64 [R1+0x310], R20 ;  /* 0x0003101401007387 */ /* 0x000fe20000100a00 */
[----:B----4-:R-:W-:Y:S03]  /*c500*/  HMMA.16816.F32 R12, R16, R8, R12 ;  /* 0x00000008100c723c */ /* 0x010fe6000000180c */
[----:B------:R0:W-:Y:S04]  /*c510*/  STL.64 [R1+0x318], R22 ;  /* 0x0003181601007387 */ /* 0x0001e80000100a00 */
[----:B0-----:R-:W2:Y:S04]  /*c520*/  LDL.LU.64 R22, [R1+0xe38] ;  /* 0x000e380001167983 */ /* 0x001ea80000300a00 */
[----:B------:R-:W2:Y:S04]  /*c530*/  LDL.LU.64 R20, [R1+0xe30] ;  /* 0x000e300001147983 */ /* 0x000ea80000300a00 */
[----:B------:R0:W-:Y:S04]  /*c540*/  STL.64 [R1+0xe28], R4 ;  /* 0x000e280401007387 */ /* 0x0001e80000100a00 */
[----:B0-----:R-:W2:Y:S04]  /*c550*/  LDL.LU.64 R4, [R1+0x170] ;  /* 0x0001700001047983 */ /* 0x001ea80000300a00 */
[----:B------:R-:W2:Y:S04]  /*c560*/  LDL.LU.64 R6, [R1+0x178] ;  /* 0x0001780001067983 */ /* 0x000ea80000300a00 */
[----:B------:R0:W-:Y:S04]  /*c570*/  STL.64 [R1+0x200], R12 ;  /* 0x0002000c01007387 */ /* 0x0001e80000100a00 */
[----:B------:R1:W-:Y:S04]  /*c580*/  STL.64 [R1+0x208], R14 ;  /* 0x0002080e01007387 */ /* 0x0003e80000100a00 */
[----:B0-----:R-:W3:Y:S04]  /*c590*/  LDL.LU.64 R12, [R1+0x140] ;  /* 0x00014000010c7983 */ /* 0x001ee80000300a00 */
[----:B-1----:R-:W4:Y:S01]  /*c5a0*/  LDL.LU.64 R14, [R1+0x148] ;  /* 0x00014800010e7983 */ /* 0x002f220000300a00 */
[----:B------:R-:W-:-:S02]  /*c5b0*/  IMAD.MOV.U32 R16, RZ, RZ, R3 ;  /* 0x000000ffff107224 */ /* 0x000fc400078e0003 */
[----:B------:R-:W-:Y:S01]  /*c5c0*/  IMAD.MOV.U32 R17, RZ, RZ, R0 ;  /* 0x000000ffff117224 */ /* 0x000fe200078e0000 */
[----:B----4-:R-:W-:Y:S04]  /*c5d0*/  STL.64 [R1+0xe08], R14 ;  /* 0x000e080e01007387 */ /* 0x010fe80000100a00 */
[----:B---3--:R0:W-:Y:S02]  /*c5e0*/  STL.64 [R1+0xe00], R12 ;  /* 0x000e000c01007387 */ /* 0x0081e40000100a00 */
[----:B0-----:R-:W-:Y:S02]  /*c5f0*/  IMAD.MOV.U32 R12, RZ, RZ, R27 ;  /* 0x000000ffff0c7224 */ /* 0x001fe400078e001b */
[----:B------:R-:W-:Y:S02]  /*c600*/  IMAD.MOV.U32 R13, RZ, RZ, R26 ;  /* 0x000000ffff0d7224 */ /* 0x000fe400078e001a */
[C---:B--2---:R-:W-:Y:S03]  /*c610*/  HMMA.16816.F32 R24, R20.reuse, R24, R4 ;  /* 0x000000181418723c */ /* 0x044fe60000001804 */
[----:B------:R0:W-:Y:S04]  /*c620*/  STL.64 [R1+0xe18], R12 ;  /* 0x000e180c01007387 */ /* 0x0001e80000100a00 */
[----:B0-----:R-:W2:Y:S04]  /*c630*/  LDL.LU.64 R12, [R1+0x160] ;  /* 0x00016000010c7983 */ /* 0x001ea80000300a00 */
[----:B------:R-:W2:Y:S04]  /*c640*/  LDL.LU.64 R14, [R1+0x168] ;  /* 0x00016800010e7983 */ /* 0x000ea80000300a00 */
[----:B------:R0:W-:Y:S04]  /*c650*/  STL.64 [R1+0xe10], R16 ;  /* 0x000e101001007387 */ /* 0x0001e80000100a00 */
[----:B0-----:R-:W3:Y:S04]  /*c660*/  LDL.LU.64 R16, [R1+0x150] ;  /* 0x0001500001107983 */ /* 0x001ee80000300a00 */
[----:B------:R-:W3:Y:S04]  /*c670*/  LDL.LU.64 R18, [R1+0x158] ;  /* 0x0001580001127983 */ /* 0x000ee80000300a00 */
[----:B------:R-:W-:Y:S04]  /*c680*/  STL [R1+0xdf0], R11 ;  /* 0x000df00b01007387 */ /* 0x000fe80000100800 */
[----:B------:R0:W-:Y:S04]  /*c690*/  STL.64 [R1+0xde8], R8 ;  /* 0x000de80801007387 */ /* 0x0001e80000100a00 */
[----:B0-----:R-:W4:Y:S04]  /*c6a0*/  LDL.LU.64 R8, [R1+0x130] ;  /* 0x0001300001087983 */ /* 0x001f280000300a00 */
[----:B------:R-:W4:Y:S04]  /*c6b0*/  LDL.LU.64 R10, [R1+0x138] ;  /* 0x00013800010a7983 */ /* 0x000f280000300a00 */
[----:B------:R-:W2:Y:S04]  /*c6c0*/  LDL.LU.64 R4, [R1+0xe28] ;  /* 0x000e280001047983 */ /* 0x000ea80000300a00 */
[----:B------:R0:W-:Y:S04]  /*c6d0*/  STL.64 [R1+0x170], R24 ;  /* 0x0001701801007387 */ /* 0x0001e80000100a00 */
[----:B------:R-:W-:Y:S04]  /*c6e0*/  STL.64 [R1+0x178], R26 ;  /* 0x0001781a01007387 */ /* 0x000fe80000100a00 */
[----:B0-----:R-:W2:Y:S02]  /*c6f0*/  LDL.LU.64 R24, [R1+0xe20] ;  /* 0x000e200001187983 */ /* 0x001ea40000300a00 */
[C---:B--2---:R-:W-:Y:S11]  /*c700*/  HMMA.16816.F32 R12, R20.reuse, R24, R12 ;  /* 0x00000018140c723c */ /* 0x044ff6000000180c */
[----:B------:R-:W-:Y:S11]  /*c710*/  @!UPT UIADD3 URZ, URZ, URZ, URZ ;  /* 0x0000003f3f3ff290 */ /* 0x000ff6000fffe03f */
[----:B------:R-:W-:Y:S01]  /*c720*/  @!UPT UIADD3 URZ, URZ, URZ, URZ ;  /* 0x0000003f3f3ff290 */ /* 0x000fe2000fffe03f */
[----:B------:R0:W-:Y:S04]  /*c730*/  STL.64 [R1+0x160], R12 ;  /* 0x0001600c01007387 */ /* 0x0001e80000100a00 */
[----:B0-----:R-:W3:Y:S01]  /*c740*/  LDL.LU.64 R12, [R1+0xe18] ;  /* 0x000e1800010c7983 */ /* 0x001ee20000300a00 */
[----:B------:R-:W-:Y:S02]  /*c750*/  IMAD.MOV.U32 R6, RZ, RZ, R14 ;  /* 0x000000ffff067224 */ /* 0x000fe400078e000e */
[----:B------:R-:W-:Y:S01]  /*c760*/  IMAD.MOV.U32 R7, RZ, RZ, R15 ;  /* 0x000000ffff077224 */ /* 0x000fe200078e000f */
[----:B------:R0:W-:Y:S04]  /*c770*/  STL.64 [R1+0xdc8], R24 ;  /* 0x000dc81801007387 */ /* 0x0001e80000100a00 */
[----:B0-----:R-:W2:Y:S04]  /*c780*/  LDL.LU.64 R24, [R1+0x120] ;  /* 0x0001200001187983 */ /* 0x001ea80000300a00 */
[----:B------:R-:W2:Y:S04]  /*c790*/  LDL.LU.64 R26, [R1+0x128] ;  /* 0x00012800011a7983 */ /* 0x000ea80000300a00 */
[----:B------:R-:W-:Y:S04]  /*c7a0*/  STL [R1+0xaa4], R7 ;  /* 0x000aa40701007387 */ /* 0x000fe80000100800 */
[----:B------:R-:W-:Y:S01]  /*c7b0*/  STL [R1+0xaa0], R6 ;  /* 0x000aa00601007387 */ /* 0x000fe20000100800 */
[C---:B---3--:R-:W-:Y:S03]  /*c7c0*/  HMMA.16816.F32 R12, R20.reuse, R12, R16 ;  /* 0x0000000c140c723c */ /* 0x048fe60000001810 */
[----:B------:R-:W3:Y:S11]  /*c7d0*/  LDL.LU.64 R16, [R1+0xe10] ;  /* 0x000e100001107983 */ /* 0x000ef60000300a00 */
[----:B------:R-:W-:Y:S09]  /*c7e0*/  @!UPT UIADD3 URZ, URZ, URZ, URZ ;  /* 0x0000003f3f3ff290 */ /* 0x000ff2000fffe03f */
[----:B------:R-:W-:Y:S04]  /*c7f0*/  STL.64 [R1+0x150], R12 ;  /* 0x0001500c01007387 */ /* 0x000fe80000100a00 */
[----:B------:R0:W-:Y:S04]  /*c800*/  STL.64 [R1+0x158], R14 ;  /* 0x0001580e01007387 */ /* 0x0001e80000100a00 */
[----:B0-----:R-:W3:Y:S04]  /*c810*/  LDL.LU.64 R14, [R1+0xe08] ;  /* 0x000e0800010e7983 */ /* 0x001ee80000300a00 */
[----:B------:R-:W3:Y:S02]  /*c820*/  LDL.LU.64 R12, [R1+0xe00] ;  /* 0x000e0000010c7983 */ /* 0x000ee40000300a00 */
[C---:B---3--:R-:W-:Y:S02]  /*c830*/  HMMA.16816.F32 R16, R20.reuse, R16, R12 ;  /* 0x000000101410723c */ /* 0x048fe4000000180c */
[----:B------:R-:W4:Y:S11]  /*c840*/  LDL.LU.64 R12, [R1+0xdf8] ;  /* 0x000df800010c7983 */ /* 0x000f360000300a00 */
[----:B------:R-:W-:Y:S10]  /*c850*/  @!UPT UIADD3 URZ, URZ, URZ, URZ ;  /* 0x0000003f3f3ff290 */ /* 0x000ff4000fffe03f */
[----:B------:R0:W-:Y:S01]  /*c860*/  STL.64 [R1+0x140], R16 ;  /* 0x0001401001007387 */ /* 0x0001e20000100a00 */
[----:B------:R-:W-:Y:S02]  /*c870*/  IMAD.MOV.U32 R7, RZ, RZ, R18 ;  /* 0x000000ffff077224 */ /* 0x000fe400078e0012 */
[----:B------:R-:W-:Y:S01]  /*c880*/  IMAD.MOV.U32 R6, RZ, RZ, R19 ;  /* 0x000000ffff067224 */ /* 0x000fe200078e0013 */
[----:B0-----:R-:W3:Y:S04]  /*c890*/  LDL.LU.64 R16, [R1+0x60] ;  /* 0x0000600001107983 */ /* 0x001ee80000300a00 */
[----:B------:R-:W3:Y:S01]  /*c8a0*/  LDL.LU.64 R18, [R1+0x68] ;  /* 0x0000680001127983 */ /* 0x000ee20000300a00 */
[C---:B----4-:R-:W-:Y:S03]  /*c8b0*/  HMMA.16816.F32 R12, R20.reuse, R12, R8 ;  /* 0x0000000c140c723c */ /* 0x050fe60000001808 */
[----:B------:R-:W4:Y:S04]  /*c8c0*/  LDL.LU R11, [R1+0xdf0] ;  /* 0x000df000010b7983 */ /* 0x000f280000300800 */
[----:B------:R-:W3:Y:S11]  /*c8d0*/  LDL.LU.64 R8, [R1+0xde8] ;  /* 0x000de80001087983 */ /* 0x000ef60000300a00 */
[----:B------:R-:W-:Y:S05]  /*c8e0*/  @!UPT UIADD3 URZ, URZ, URZ, URZ ;  /* 0x0000003f3f3ff290 */ /* 0x000fea000fffe03f */
[----:B------:R-:W-:Y:S04]  /*c8f0*/  STL.64 [R1+0x130], R12 ;  /* 0x0001300c01007387 */ /* 0x000fe80000100a00 */
[----:B------:R0:W-:Y:S04]  /*c900*/  STL.64 [R1+0x138], R14 ;  /* 0x0001380e01007387 */ /* 0x0001e80000100a00 */
[----:B0-----:R-:W2:Y:S04]  /*c910*/  LDL.LU.64 R14, [R1+0xde0] ;  /* 0x000de000010e7983 */ /* 0x001ea80000300a00 */
[----:B------:R-:W2:Y:S04]  /*c920*/  LDL.LU.64 R12, [R1+0xdd8] ;  /* 0x000dd800010c7983 */ /* 0x000ea80000300a00 */
[----:B------:R-:W3:Y:S01]  /*c930*/  LDL R0, [R1+0x6b8] ;  /* 0x0006b80001007983 */ /* 0x000ee20000100800 */
[C---:B--2---:R-:W-:Y:S11]  /*c940*/  HMMA.16816.F32 R24, R20.reuse, R12, R24 ;  /* 0x0000000c1418723c */ /* 0x044ff60000001818 */
[----:B------:R-:W-:Y:S11]  /*c950*/  @!UPT UIADD3 URZ, URZ, URZ, URZ ;  /* 0x0000003f3f3ff290 */ /* 0x000ff6000fffe03f */
[----:B------:R-:W-:Y:S01]  /*c960*/  @!UPT UIADD3 URZ, URZ, URZ, URZ ;  /* 0x0000003f3f3ff290 */ /* 0x000fe2000fffe03f */
[----:B------:R0:W-:Y:S04]  /*c970*/  STL.64 [R1+0x120], R24 ;  /* 0x0001201801007387 */ /* 0x0001e80000100a00 */
[----:B------:R-:W-:Y:S04]  /*c980*/  STL.64 [R1+0x128], R26 ;  /* 0x0001281a01007387 */ /* 0x000fe80000100a00 */
[----:B0-----:R-:W2:Y:S04]  /*c990*/  LDL.64 R24, [R1+0x40] ;  /* 0x0000400001187983 */ /* 0x001ea80000100a00 */
[----:B------:R-:W-:Y:S04]  /*c9a0*/  STL.64 [R1+0xd80], R14 ;  /* 0x000d800e01007387 */ /* 0x000fe80000100a00 */
[----:B------:R0:W-:Y:S04]  /*c9b0*/  STL.64 [R1+0xd78], R12 ;  /* 0x000d780c01007387 */ /* 0x0001e80000100a00 */
[----:B0-----:R-:W2:Y:S04]  /*c9c0*/  LDL.64 R12, [R1] ;  /* 0x00000000010c7983 */ /* 0x001ea80000100a00 */
[----:B--2---:R0:W-:Y:S04]  /*c9d0*/  STL.64 [R1+0xd98], R12 ;  /* 0x000d980c01007387 */ /* 0x0041e80000100a00 */
[----:B0-----:R-:W2:Y:S04]  /*c9e0*/  LDL.64 R12, [R1+0x10] ;  /* 0x00001000010c7983 */ /* 0x001ea80000100a00 */
[----:B--2---:R0:W-:Y:S04]  /*c9f0*/  STL.64 [R1+0xdb0], R12 ;  /* 0x000db00c01007387 */ /* 0x0041e80000100a00 */
[----:B0-----:R-:W2:Y:S04]  /*ca00*/  LDL.64 R12, [R1+0x20] ;  /* 0x00002000010c7983 */ /* 0x001ea80000100a00 */
[----:B--2---:R0:W-:Y:S04]  /*ca10*/  STL.64 [R1+0xdd0], R12 ;  /* 0x000dd00c01007387 */ /* 0x0041e80000100a00 */
[----:B0-----:R-:W2:Y:S04]  /*ca20*/  LDL.LU.64 R12, [R1+0x110] ;  /* 0x00011000010c7983 */ /* 0x001ea80000300a00 */
[----:B------:R-:W2:Y:S04]  /*ca30*/  LDL.LU.64 R14, [R1+0x118] ;  /* 0x00011800010e7983 */ /* 0x000ea80000300a00 */
[----:B------:R-:W-:Y:S04]  /*ca40*/  STL.64 [R1+0xd70], R6 ;  /* 0x000d700601007387 */ /* 0x000fe80000100a00 */
[----:B------:R3:W-:Y:S01]  /*ca50*/  STL.64 [R1+0xd68], R4 ;  /* 0x000d680401007387 */ /* 0x0007e20000100a00 */
[C---:B--2---:R-:W-:Y:S08]  /*ca60*/  HMMA.16816.F32 R12, R20.reuse, R4, R12 ;  /* 0x00000004140c723c */ /* 0x044ff0000000180c */
[----:B---3--:R-:W-:Y:S01]  /*ca70*/  HMMA.16816.F32 R4, R20, R8, R16 ;  /* 0x000000081404723c */ /* 0x008fe20000001810 */
[----:B------:R-:W0:Y:S04]  /*ca80*/  LDSM.16.MT88.4 R16, [R0+0x4000] ;  /* 0x004000000010783b */ /* 0x000e280000004200 */
[----:B------:R-:W1:Y:S10]  /*ca90*/  LDSM.16.MT88.4 R20, [R0+0x4080] ;  /* 0x004080000014783b */ /* 0x000e740000004200 */
[----:B------:R2:W-:Y:S04]  /*caa0*/  STL.64 [R1+0x110], R12 ;  /* 0x0001100c01007387 */ /* 0x0005e80000100a00 */
[----:B------:R3:W-:Y:S04]  /*cab0*/  STL.64 [R1+0x118], R14 ;  /* 0x0001180e01007387 */ /* 0x0007e80000100a00 */
[----:B--2---:R-:W0:Y:S04]  /*cac0*/  LDL.LU.64 R12, [R1+0x450] ;  /* 0x00045000010c7983 */ /* 0x004e280000300a00 */
[----:B---3--:R-:W0:Y:S04]  /*cad0*/  LDL.LU.64 R14, [R1+0x458] ;  /* 0x00045800010e7983 */ /* 0x008e280000300a00 */
[----:B------:R-:W-:Y:S04]  /*cae0*/  STL.64 [R1+0x60], R4 ;  /* 0x0000600401007387 */ /* 0x000fe80000100a00 */
[----:B------:R-:W-:Y:S04]  /*caf0*/  STL.64 [R1+0x68], R6 ;  /* 0x0000680601007387 */ /* 0x000fe80000100a00 */
[----:B----4-:R-:W-:Y:S04]  /*cb00*/  STL [R1+0xda8], R11 ;  /* 0x000da80b01007387 */ /* 0x010fe80000100800 */
[----:B------:R2:W-:Y:S04]  /*cb10*/  STL.64 [R1+0xda0], R8 ;  /* 0x000da00801007387 */ /* 0x0005e80000100a00 */
[----:B--2---:R-:W2:Y:S04]  /*cb20*/  LDL.LU.64 R8, [R1+0x420] ;  /* 0x0004200001087983 */ /* 0x004ea80000300a00 */
[----:B------:R-:W3:Y:S04]  /*cb30*/  LDL.LU.64 R10, [R1+0x428] ;  /* 0x00042800010a7983 */ /* 0x000ee80000300a00 */
[----:B---3--:R-:W-:Y:S04]  /*cb40*/  STL.64 [R1+0xdc0], R10 ;  /* 0x000dc00a01007387 */ /* 0x008fe80000100a00 */
[----:B--2---:R2:W-:Y:S04]  /*cb50*/  STL.64 [R1+0xdb8], R8 ;  /* 0x000db80801007387 */ /* 0x0045e80000100a00 */
[----:B--2---:R-:W2:Y:S04]  /*cb60*/  LDL.LU.64 R8, [R1+0x430] ;  /* 0x0004300001087983 */ /* 0x004ea80000300a00 */
[----:B------:R-:W2:Y:S04]  /*cb70*/  LDL.LU.64 R10, [R1+0x438] ;  /* 0x00043800010a7983 */ /* 0x000ea80000300a00 */
[----:B------:R-:W3:Y:S04]  /*cb80*/  LDL.LU.64 R4, [R1+0x400] ;  /* 0x0004000001047983 */ /* 0x000ee80000300a00 */
[----:B------:R-:W4:Y:S01]  /*cb90*/  LDL.LU.64 R6, [R1+0x408] ;  /* 0x0004080001067983 */ /* 0x000f220000300a00 */
[----:B0-----:R-:W-:Y:S01]  /*cba0*/  HMMA.16816.F32 R12, R16, R24, R12 ;  /* 0x00000018100c723c */ /* 0x001fe2000000180c */
[----:B------:R-:W-:-:S02]  /*cbb0*/  IMAD.MOV.U32 R2, RZ, RZ, R24 ;  /* 0x000000ffff027224 */ /* 0x000fc400078e0018 */
[----:B------:R-:W-:Y:S01]  /*cbc0*/  IMAD.MOV.U32 R0, RZ, RZ, R25 ;  /* 0x000000ffff007224 */ /* 0x000fe200078e0019 */
[----:B----4-:R-:W-:Y:S04]  /*cbd0*/  STL.64 [R1+0xd90], R6 ;  /* 0x000d900601007387 */ /* 0x010fe80000100a00 */
[----:B---3--:R0:W-:Y:S04]  /*cbe0*/  STL.64 [R1+0xd88], R4 ;  /* 0x000d880401007387 */ /* 0x0081e80000100a00 */
[----:B0-----:R-:W3:Y:S04]  /*cbf0*/  LDL.LU.64 R4, [R1+0x410] ;  /* 0x0004100001047983 */ /* 0x001ee80000300a00 */
[----:B------:R-:W3:Y:S04]  /*cc00*/  LDL.LU.64 R6, [R1+0x418] ;  /* 0x0004180001067983 */ /* 0x000ee80000300a00 */
[----:B-1----:R-:W-:Y:S04]  /*cc10*/  STL.64 [R1+0xd60], R22 ;  /* 0x000d601601007387 */ /* 0x002fe80000100a00 */
[----:B------:R0:W-:Y:S04]  /*cc20*/  STL.64 [R1+0xd58], R20 ;  /* 0x000d581401007387 */ /* 0x0001e80000100a00 */
[----:B0-----:R-:W4:Y:S04]  /*cc30*/  LDL.LU.64 R20, [R1+0x440] ;  /* 0x0004400001147983 */ /* 0x001f280000300a00 */
[----:B------:R-:W4:Y:S04]  /*cc40*/  LDL.LU.64 R22, [R1+0x448] ;  /* 0x0004480001167983 */ /* 0x000f280000300a00 */
[----:B------:R0:W-:Y:S04]  /*cc50*/  STL.64 [R1+0x450], R12 ;  /* 0x0004500c01007387 */ /* 0x0001e80000100a00 */
[----:B------:R-:W-:Y:S04]  /*cc60*/  STL.64 [R1+0x458], R14 ;  /* 0x0004580e01007387 */ /* 0x000fe80000100a00 */
[----:B0-----:R-:W2:Y:S04]  /*cc70*/  LDL.LU.64 R12, [R1+0xdd0] ;  /* 0x000dd000010c7983 */ /* 0x001ea80000300a00 */
[----:B------:R-:W4:Y:S02]  /*cc80*/  LDL.LU.64 R24, [R1+0xdc8] ;  /* 0x000dc80001187983 */ /* 0x000f240000300a00 */
[C---:B----4-:R-:W-:Y:S08]  /*cc90*/  HMMA.16816.F32 R20, R16.reuse, R24, R20 ;  /* 0x000000181014723c */ /* 0x050ff00000001814 */
[----:B--2---:R-:W-:Y:S11]  /*cca0*/  HMMA.16816.F32 R8, R16, R12, R8 ;  /* 0x0000000c1008723c */ /* 0x004ff60000001808 */
[----:B------:R-:W-:Y:S04]  /*ccb0*/  @!UPT UIADD3 URZ, URZ, URZ, URZ ;  /* 0x0000003f3f3ff290 */ /* 0x000fe8000fffe03f */
[----:B------:R0:W-:Y:S04]  /*ccc0*/  STL.64 [R1+0x440], R20 ;  /* 0x0004401401007387 */ /* 0x0001e80000100a00 */
[----:B------:R1:W-:Y:S04]  /*ccd0*/  STL.64 [R1+0x448], R22 ;  /* 0x0004481601007387 */ /* 0x0003e80000100a00 */
[----:B0-----:R-:W2:Y:S04]  /*cce0*/  LDL.LU.64 R20, [R1+0x3f0] ;  /* 0x0003f00001147983 */ /* 0x001ea80000300a00 */
[----:B-1----:R-:W2:Y:S04]  /*ccf0*/  LDL.LU.64 R22, [R1+0x3f8] ;  /* 0x0003f80001167983 */ /* 0x002ea80000300a00 */
[----:B------:R0:W-:Y:S04]  /*cd00*/  STL.64 [R1+0xd40], R24 ;  /* 0x000d401801007387 */ /* 0x0001e80000100a00 */
[----:B------:R-:W-:Y:S04]  /*cd10*/  STL.64 [R1+0x430], R8 ;  /* 0x0004300801007387 */ /* 0x000fe80000100a00 */
[----:B------:R1:W-:Y:S01]  /*cd20*/  STL.64 [R1+0x438], R10 ;  /* 0x0004380a01007387 */ /* 0x0003e20000100a00 */
[----:B0-----:R-:W-:-:S02]  /*cd30*/  IMAD.MOV.U32 R24, RZ, RZ, R2 ;  /* 0x000000ffff187224 */ /* 0x001fc400078e0002 */
[----:B------:R-:W-:Y:S02]  /*cd40*/  IMAD.MOV.U32 R25, RZ, RZ, R0 ;  /* 0x000000ffff197224 */ /* 0x000fe400078e0000 */
[----:B------:R-:W-:Y:S02]  /*cd50*/  IMAD.MOV.U32 R2, RZ, RZ, R12 ;  /* 0x000000ffff027224 */ /* 0x000fe400078e000c */
[----:B------:R-:W-:Y:S01]  /*cd60*/  IMAD.MOV.U32 R0, RZ, RZ, R13 ;  /* 0x000000ffff007224 */ /* 0x000fe200078e000d */
[----:B-1----:R-:W4:Y:S04]  /*cd70*/  LDL.LU.64 R10, [R1+0xdc0] ;  /* 0x000dc000010a7983 */ /* 0x002f280000300a00 */
[----:B------:R-:W4:Y:S04]  /*cd80*/  LDL.LU.64 R8, [R1+0xdb8] ;  /* 0x000db80001087983 */ /* 0x000f280000300a00 */
[----:B------:R-:W4:Y:S02]  /*cd90*/  LDL.LU.64 R12, [R1+0xdb0] ;  /* 0x000db000010c7983 */ /* 0x000f240000300a00 */
[----:B----4-:R-:W-:Y:S01]  /*cda0*/  HMMA.16816.F32 R8, R16, R12, R8 ;  /* 0x0000000c1008723c */ /* 0x010fe20000001808 */
[----:B------:R-:W-:Y:S11]  /*cdb0*/  IMAD.MOV.U32 R3, RZ, RZ, R13 ;  /* 0x000000ffff037224 */ /* 0x000ff600078e000d */
[----:B------:R-:W-:Y:S11]  /*cdc0*/  @!UPT UIADD3 URZ, URZ, URZ, URZ ;  /* 0x0000003f3f3ff290 */ /* 0x000ff6000fffe03f */
[----:B------:R-:W-:Y:S04]  /*cdd0*/  STL.64 [R1+0x420], R8 ;  /* 0x0004200801007387 */ /* 0x000fe80000100a00 */
[----:B------:R0:W-:Y:S04]  /*cde0*/  STL.64 [R1+0x428], R10 ;  /* 0x0004280a01007387 */ /* 0x0001e80000100a00 */
[----:B0-----:R-:W4:Y:S01]  /*cdf0*/  LDL.LU R11, [R1+0xda8] ;  /* 0x000da800010b7983 */ /* 0x001f220000300800 */
[----:B------:R-:W-:-:S03]  /*ce00*/  IMAD.MOV.U32 R10, RZ, RZ, R12 ;  /* 0x000000ffff0a7224 */ /* 0x000fc600078e000c */
[----:B------:R-:W2:Y:S04]  /*ce10*/  LDL.LU.64 R8, [R1+0xda0] ;  /* 0x000da00001087983 */ /* 0x000ea80000300a00 */
[----:B------:R-:W3:Y:S02]  /*ce20*/  LDL.LU.64 R12, [R1+0xd98] ;  /* 0x000d9800010c7983 */ /* 0x000ee40000300a00 */
[C---:B---3--:R-:W-:Y:S01]  /*ce30*/  HMMA.16816.F32 R4, R16.reuse, R12, R4 ;  /* 0x0000000c1004723c */ /* 0x048fe20000001804 */
[----:B------:R-:W-:Y:S02]  /*ce40*/  IMAD.MOV.U32 R27, RZ, RZ, R12 ;  /* 0x000000ffff1b7224 */ /* 0x000fe400078e000c */
[----:B------:R-:W-:Y:S11]  /*ce50*/  IMAD.MOV.U32 R26, RZ, RZ, R13 ;  /* 0x000000ffff1a7224 */ /* 0x000ff600078e000d */
[----:B------:R-:W-:Y:S09]  /*ce60*/  @!UPT UIADD3 URZ, URZ, URZ, URZ ;  /* 0x0000003f3f3ff290 */ /* 0x000ff2000fffe03f */
[----:B------:R-:W-:Y:S04]  /*ce70*/  STL.64 [R1+0x410], R4 ;  /* 0x0004100401007387 */ /* 0x000fe80000100a00 */
[----:B------:R0:W-:Y:S04]  /*ce80*/  STL.64 [R1+0x418], R6 ;  /* 0x0004180601007387 */ /* 0x0001e80000100a00 */
[----:B0-----:R-:W3:Y:S04]  /*ce90*/  LDL.LU.64 R6, [R1+0xd90] ;  /* 0x000d900001067983 */ /* 0x001ee80000300a00 */
[----:B------:R-:W3:Y:S04]  /*cea0*/  LDL.LU.64 R4, [R1+0xd88] ;  /* 0x000d880001047983 */ /* 0x000ee80000300a00 */
[----:B------:R-:W2:Y:S04]  /*ceb0*/  LDL.LU.64 R14, [R1+0xd80] ;  /* 0x000d8000010e7983 */ /* 0x000ea80000300a00 */
[----:B------:R-:W3:Y:S02]  /*cec0*/  LDL.LU.64 R12, [R1+0xd78] ;  /* 0x000d7800010c7983 */ /* 0x000ee40000300a00 */
[----:B---3--:R-:W-:Y:S11]  /*ced0*/  HMMA.16816.F32 R4, R16, R12, R4 ;  /* 0x0000000c1004723c */ /* 0x008ff60000001804 */
[----:B------:R-:W-:Y:S11]  /*cee0*/  @!UPT UIADD3 URZ, URZ, URZ, URZ ;  /* 0x0000003f3f3ff290 */ /* 0x000ff6000fffe03f */
[----:B------:R-:W-:Y:S01]  /*cef0*/  @!UPT UIADD3 URZ, URZ, URZ, URZ ;  /* 0x0000003f3f3ff290 */ /* 0x000fe2000fffe03f */
[----:B------:R-:W-:Y:S04]  /*cf00*/  STL.64 [R1+0x400], R4 ;  /* 0x0004000401007387 */ /* 0x000fe80000100a00 */
[----:B------:R0:W-:Y:S04]  /*cf10*/  STL.64 [R1+0x408], R6 ;  /* 0x0004080601007387 */ /* 0x0001e80000100a00 */
[----:B0-----:R-:W3:Y:S04]  /*cf20*/  LDL.LU.64 R6, [R1+0xd70] ;  /* 0x000d700001067983 */ /* 0x001ee80000300a00 */
[----:B------:R-:W3:Y:S04]  /*cf30*/  LDL.LU.64 R4, [R1+0xd68] ;  /* 0x000d680001047983 */ /* 0x000ee80000300a00 */
[----:B--2---:R-:W-:Y:S04]  /*cf40*/  STL.64 [R1+0xcf8], R14 ;  /* 0x000cf80e01007387 */ /* 0x004fe80000100a00 */
[----:B------:R0:W-:Y:S02]  /*cf50*/  STL.64 [R1+0xcf0], R12 ;  /* 0x000cf00c01007387 */ /* 0x0001e40000100a00 */
[----:B0-----:R-:W-:-:S02]  /*cf60*/  IMAD.MOV.U32 R12, RZ, RZ, R27 ;  /* 0x000000ffff0c7224 */ /* 0x001fc400078e001b */
[----:B------:R-:W-:-:S05]  /*cf70*/  IMAD.MOV.U32 R13, RZ, RZ, R26 ;  /* 0x000000ffff0d7224 */ /* 0x000fca00078e001a */
[----:B------:R0:W-:Y:S02]  /*cf80*/  STL.64 [R1+0xd10], R12 ;  /* 0x000d100c01007387 */ /* 0x0001e40000100a00 */
[----:B0-----:R-:W-:Y:S02]  /*cf90*/  IMAD.MOV.U32 R12, RZ, RZ, R10 ;  /* 0x000000ffff0c7224 */ /* 0x001fe400078e000a */
[----:B------:R-:W-:-:S05]  /*cfa0*/  IMAD.MOV.U32 R13, RZ, RZ, R3 ;  /* 0x000000ffff0d7224 */ /* 0x000fca00078e0003 */
[----:B------:R3:W-:Y:S02]  /*cfb0*/  STL.64 [R1+0xd28], R12 ;  /* 0x000d280c01007387 */ /* 0x0007e40000100a00 */
[C---:B---3--:R-:W-:Y:S02]  /*cfc0*/  HMMA.16816.F32 R12, R16.reuse, R4, R20 ;  /* 0x00000004100c723c */ /* 0x048fe40000001814 */
[----:B------:R-:W2:Y:S04]  /*cfd0*/  LDL.LU.64 R20, [R1+0x300] ;  /* 0x0003000001147983 */ /* 0x000ea80000300a00 */
[----:B------:R-:W2:Y:S11]  /*cfe0*/  LDL.LU.64 R22, [R1+0x308] ;  /* 0x0003080001167983 */ /* 0x000eb60000300a00 */
[----:B------:R-:W-:Y:S06]  /*cff0*/  @!UPT UIADD3 URZ, URZ, URZ, URZ ;  /* 0x0000003f3f3ff290 */ /* 0x000fec000fffe03f */
[----:B------:R0:W-:Y:S04]  /*d000*/  STL.64 [R1+0x3f0], R12 ;  /* 0x0003f00c01007387 */ /* 0x0001e80000100a00 */
[----:B------:R1:W-:Y:S04]  /*d010*/  STL.64 [R1+0x3f8], R14 ;  /* 0x0003f80e01007387 */ /* 0x0003e80000100a00 */
[----:B0-----:R-:W3:Y:S04]  /*d020*/  LDL.LU.64 R12, [R1+0x260] ;  /* 0x00026000010c7983 */ /* 0x001ee80000300a00 */
[----:B-1----:R-:W2:Y:S04]  /*d030*/  LDL.LU.64 R14, [R1+0x268] ;  /* 0x00026800010e7983 */ /* 0x002ea80000300a00 */
[----:B--2---:R-:W-:Y:S04]  /*d040*/  STL.64 [R1+0xd38], R14 ;  /* 0x000d380e01007387 */ /* 0x004fe80000100a00 */
[----:B---3--:R0:W-:Y:S04]  /*d050*/  STL.64 [R1+0xd30], R12 ;  /* 0x000d300c01007387 */ /* 0x0081e80000100a00 */
[----:B0-----:R-:W2:Y:S04]  /*d060*/  LDL.LU.64 R12, [R1+0x270] ;  /* 0x00027000010c7983 */ /* 0x001ea80000300a00 */
[----:B------:R-:W3:Y:S04]  /*d070*/  LDL.LU.64 R14, [R1+0x278] ;  /* 0x00027800010e7983 */ /* 0x000ee80000300a00 */
[----:B---3--:R-:W-:Y:S04]  /*d080*/  STL.64 [R1+0xd50], R14 ;  /* 0x000d500e01007387 */ /* 0x008fe80000100a00 */
[----:B--2---:R0:W-:Y:S04]  /*d090*/  STL.64 [R1+0xd48], R12 ;  /* 0x000d480c01007387 */ /* 0x0041e80000100a00 */
[----:B0-----:R-:W2:Y:S04]  /*d0a0*/  LDL.LU.64 R12, [R1+0x280] ;  /* 0x00028000010c7983 */ /* 0x001ea80000300a00 */
[----:B------:R-:W2:Y:S04]  /*d0b0*/  LDL.LU.64 R14, [R1+0x288] ;  /* 0x00028800010e7983 */ /* 0x000ea80000300a00 */
[----:B------:R-:W-:Y:S04]  /*d0c0*/  STL.64 [R1+0xd08], R6 ;  /* 0x000d080601007387 */ /* 0x000fe80000100a00 */
[----:B------:R0:W-:Y:S04]  /*d0d0*/  STL.64 [R1+0xd00], R4 ;  /* 0x000d000401007387 */ /* 0x0001e80000100a00 */
[----:B0-----:R-:W3:Y:S04]  /*d0e0*/  LDL.LU.64 R4, [R1+0x240] ;  /* 0x0002400001047983 */ /* 0x001ee80000300a00 */
[----:B------:R-:W2:Y:S01]  /*d0f0*/  LDL.LU.64 R6, [R1+0x248] ;  /* 0x0002480001067983 */ /* 0x000ea20000300a00 */
[----:B------:R-:W-:Y:S03]  /*d100*/  HMMA.16816.F32 R16, R16, R8, R20 ;  /* 0x000000081010723c */ /* 0x000fe60000001814 */
[----:B--2---:R-:W-:Y:S04]  /*d110*/  STL.64 [R1+0xd20], R6 ;  /* 0x000d200601007387 */ /* 0x004fe80000100a00 */
[----:B---3--:R0:W-:Y:S04]  /*d120*/  STL.64 [R1+0xd18], R4 ;  /* 0x000d180401007387 */ /* 0x0081e80000100a00 */
[----:B0-----:R-:W2:Y:S04]  /*d130*/  LDL.LU.64 R4, [R1+0x250] ;  /* 0x0002500001047983 */ /* 0x001ea80000300a00 */
[----:B------:R-:W2:Y:S04]  /*d140*/  LDL.LU.64 R6, [R1+0x258] ;  /* 0x0002580001067983 */ /* 0x000ea80000300a00 */
[----:B------:R-:W3:Y:S04]  /*d150*/  LDL.LU.64 R22, [R1+0xd60] ;  /* 0x000d600001167983 */ /* 0x000ee80000300a00 */
[----:B------:R-:W3:Y:S04]  /*d160*/  LDL.LU.64 R20, [R1+0xd58] ;  /* 0x000d580001147983 */ /* 0x000ee80000300a00 */
[----:B------:R-:W-:Y:S04]  /*d170*/  STL.64 [R1+0x300], R16 ;  /* 0x0003001001007387 */ /* 0x000fe80000100a00 */
[----:B------:R-:W-:Y:S01]  /*d180*/  STL.64 [R1+0x308], R18 ;  /* 0x0003081201007387 */ /* 0x000fe20000100a00 */
[C---:B---3--:R-:W-:Y:S03]  /*d190*/  HMMA.16816.F32 R24, R20.reuse, R24, R12 ;  /* 0x000000181418723c */ /* 0x048fe6000000180c */
[----:B------:R-:W3:Y:S04]  /*d1a0*/  LDL.LU.64 R14, [R1+0xd50] ;  /* 0x000d5000010e7983 */ /* 0x000ee80000300a00 */
[----:B------:R-:W3:Y:S11]  /*d1b0*/  LDL.LU.64 R12, [R1+0xd48] ;  /* 0x000d4800010c7983 */ /* 0x000ef60000300a00 */
[----:B------:R-:W-:Y:S05]  /*d1c0*/  @!UPT UIADD3 URZ, URZ, URZ, URZ ;  /* 0x0000003f3f3ff290 */ /* 0x000fea000fffe03f */
[----:B------:R0:W-:Y:S04]  /*d1d0*/  STL.64 [R1+0x280], R24 ;  /* 0x0002801801007387 */ /* 0x0001e80000100a00 */
[----:B------:R-:W-:Y:S04]  /*d1e0*/  STL.64 [R1+0x288], R26 ;  /* 0x0002881a01007387 */ /* 0x000fe80000100a00 */
[----:B0-----:R-:W3:Y:S02]  /*d1f0*/  LDL.LU.64 R24, [R1+0xd40] ;  /* 0x000d400001187983 */ /* 0x001ee40000300a00 */
[----:B---3--:R-:W-:Y:S11]  /*d200*/  HMMA.16816.F32 R12, R20, R24, R12 ;  /* 0x00000018140c723c */ /* 0x008ff6000000180c */
[----:B------:R-:W-:Y:S11]  /*d210*/  @!UPT UIADD3 URZ, URZ, URZ, URZ ;  /* 0x0000003f3f3ff290 */ /* 0x000ff6000fffe03f */
[----:B------:R-:W-:Y:S01]  /*d220*/  @!UPT UIADD3 URZ, URZ, URZ, URZ ;  /* 0x0000003f3f3ff290 */ /* 0x000fe2000fffe03f */
[----:B------:R-:W-:Y:S04]  /*d230*/  STL.64 [R1+0x270], R12 ;  /* 0x0002700c01007387 */ /* 0x000fe80000100a00 */
[----:B------:R0:W-:Y:S04]  /*d240*/  STL.64 [R1+0x278], R14 ;  /* 0x0002780e01007387 */ /* 0x0001e80000100a00 */
[----:B0-----:R-:W3:Y:S04]  /*d250*/  LDL.LU.64 R14, [R1+0xd38] ;  /* 0x000d3800010e7983 */ /* 0x001ee80000300a00 */
[----:B------:R-:W3:Y:S01]  /*d260*/  LDL.LU.64 R12, [R1+0xd30] ;  /* 0x000d3000010c7983 */ /* 0x000ee20000300a00 */
[----:B------:R-:W-:-:S02]  /*d270*/  IMAD.MOV.U32 R16, RZ, RZ, R2 ;  /* 0x000000ffff107224 */ /* 0x000fc400078e0002 */
[----:B------:R-:W-:Y:S01]  /*d280*/  IMAD.MOV.U32 R17, RZ, RZ, R0 ;  /* 0x000000ffff117224 */ /* 0x000fe200078e0000 */
[----:B------:R0:W-:Y:S04]  /*d290*/  STL.64 [R1+0xce0], R24 ;  /* 0x000ce01801007387 */ /* 0x0001e80000100a00 */
[----:B0-----:R-:W2:Y:S04]  /*d2a0*/  LDL.LU.64 R24, [R1+0x230] ;  /* 0x0002300001187983 */ /* 0x001ea80000300a00 */
[----:B------:R-:W2:Y:S01]  /*d2b0*/  LDL.LU.64 R26, [R1+0x238] ;  /* 0x00023800011a7983 */ /* 0x000ea20000300a00 */
[C---:B---3--:R-:W-:Y:S03]  /*d2c0*/  HMMA.16816.F32 R16, R20.reuse, R16, R12 ;  /* 0x000000101410723c */ /* 0x048fe6000000180c */
[----:B------:R-:W2:Y:S11]  /*d2d0*/  LDL.LU.64 R12, [R1+0xd28] ;  /* 0x000d2800010c7983 */ /* 0x000eb60000300a00 */
[----:B------:R-:W-:Y:S09]  /*d2e0*/  @!UPT UIADD3 URZ, URZ, URZ, URZ ;  /* 0x0000003f3f3ff290 */ /* 0x000ff2000fffe03f */
[----:B------:R0:W-:Y:S04]  /*d2f0*/  STL.64 [R1+0x260], R16 ;  /* 0x0002601001007387 */ /* 0x0001e80000100a00 */
[----:B------:R1:W-:Y:S04]  /*d300*/  STL.64 [R1+0x268], R18 ;  /* 0x0002681201007387 */ /* 0x0003e80000100a00 */
[----:B0-----:R-:W3:Y:S04]  /*d310*/  LDL.LU.64 R16, [R1+0x100] ;  /* 0x0001000001107983 */ /* 0x001ee80000300a00 */
[----:B-1----:R-:W3:Y:S01]  /*d320*/  LDL.LU.64 R18, [R1+0x108] ;  /* 0x0001080001127983 */ /* 0x002ee20000300a00 */
[C---:B--2---:R-:W-:Y:S03]  /*d330*/  HMMA.16816.F32 R12, R20.reuse, R12, R4 ;  /* 0x0000000c140c723c */ /* 0x044fe60000001804 */
[----:B------:R-:W2:Y:S04]  /*d340*/  LDL.LU.64 R6, [R1+0xd20] ;  /* 0x000d200001067983 */ /* 0x000ea80000300a00 */
[----:B------:R-:W2:Y:S11]  /*d350*/  LDL.LU.64 R4, [R1+0xd18] ;  /* 0x000d180001047983 */ /* 0x000eb60000300a00 */
[----:B------:R-:W-:Y:S05]  /*d360*/  @!UPT UIADD3 URZ, URZ, URZ, URZ ;  /* 0x0000003f3f3ff290 */ /* 0x000fea000fffe03f */
[----:B------:R0:W-:Y:S04]  /*d370*/  STL.64 [R1+0x250], R12 ;  /* 0x0002500c01007387 */ /* 0x0001e80000100a00 */
[----:B------:R2:W-:Y:S04]  /*d380*/  STL.64 [R1+0x258], R14 ;  /* 0x0002580e01007387 */ /* 0x0005e80000100a00 */
[----:B0-----:R-:W2:Y:S02]  /*d390*/  LDL.LU.64 R12, [R1+0xd10] ;  /* 0x000d1000010c7983 */ /* 0x001ea40000300a00 */
[C---:B--2---:R-:W-:Y:S02]  /*d3a0*/  HMMA.16816.F32 R12, R20.reuse, R12, R4 ;  /* 0x0000000c140c723c */ /* 0x044fe40000001804 */
[----:B------:R-:W2:Y:S04]  /*d3b0*/  LDL.LU.64 R6, [R1+0xd08] ;  /* 0x000d080001067983 */ /* 0x000ea80000300a00 */
[----:B------:R-:W2:Y:S11]  /*d3c0*/  LDL.LU.64 R4, [R1+0xd00] ;  /* 0x000d000001047983 */ /* 0x000eb60000300a00 */
[----:B------:R-:W-:Y:S06]  /*d3d0*/  @!UPT UIADD3 URZ, URZ, URZ, URZ ;  /* 0x0000003f3f3ff290 */ /* 0x000fec000fffe03f */
        /* <DEDUP_REMOVED lines=120> */
[----:B------:R-:W2:Y:S04]  /*db60*/  LDL.LU.64 R14, [R1+0x3e8] ;  /* 0x0003e800010e7983 */ /* 0x000ea80000300a00 */
[----:B------:R-:W-:Y:S04]  /*db70*/  STL.64 [R1+0xc10], R6 ;  /* 0x000c100601007387 */ /* 0x000fe80000100a00 */
[----:B------:R0:W-:Y:S04]  /*db80*/  STL.64 [R1+0xc08], R4 ;  /* 0x000c080401007387 */ /* 0x0001e80000100a00 */
[----:B0-----:R-:W3:Y:S04]  /*db90*/  LDL.LU.64 R4, [R1+0x390] ;  /* 0x0003900001047983 */ /* 0x001ee80000300a00 */
[----:B------:R-:W2:Y:S04]  /*dba0*/  LDL.LU.64 R6, [R1+0x398] ;  /* 0x0003980001067983 */ /* 0x000ea80000300a00 */
[----:B--2---:R-:W-:Y:S04]  /*dbb0*/  STL.64 [R1+0xc30], R6 ;  /* 0x000c300601007387 */ /* 0x004fe80000100a00 */
[----:B---3--:R0:W-:Y:S04]  /*dbc0*/  STL.64 [R1+0xc28], R4 ;  /* 0x000c280401007387 */ /* 0x0081e80000100a00 */
[----:B0-----:R-:W2:Y:S04]  /*dbd0*/  LDL.LU.64 R4, [R1+0x3a0] ;  /* 0x0003a00001047983 */ /* 0x001ea80000300a00 */
[----:B------:R-:W3:Y:S01]  /*dbe0*/  LDL.LU.64 R6, [R1+0x3a8] ;  /* 0x0003a80001067983 */ /* 0x000ee20000300a00 */
[----:B------:R-:W-:Y:S03]  /*dbf0*/  HMMA.16816.F32 R16, R16, R8, R20 ;  /* 0x000000081010723c */ /* 0x000fe60000001814 */
[----:B---3--:R-:W-:Y:S04]  /*dc00*/  STL.64 [R1+0xc48], R6 ;  /* 0x000c480601007387 */ /* 0x008fe80000100a00 */
[----:B--2---:R0:W-:Y:S04]  /*dc10*/  STL.64 [R1+0xc40], R4 ;  /* 0x000c400401007387 */ /* 0x0041e80000100a00 */
[----:B0-----:R-:W2:Y:S04]  /*dc20*/  LDL.LU.64 R4, [R1+0x3b0] ;  /* 0x0003b00001047983 */ /* 0x001ea80000300a00 */
[----:B------:R-:W2:Y:S04]  /*dc30*/  LDL.LU.64 R6, [R1+0x3b8] ;  /* 0x0003b80001067983 */ /* 0x000ea80000300a00 */
[----:B------:R-:W3:Y:S04]  /*dc40*/  LDL.LU.64 R22, [R1+0xc78] ;  /* 0x000c780001167983 */ /* 0x000ee80000300a00 */
[----:B------:R-:W3:Y:S04]  /*dc50*/  LDL.LU.64 R20, [R1+0xc70] ;  /* 0x000c700001147983 */ /* 0x000ee80000300a00 */
[----:B------:R0:W-:Y:S04]  /*dc60*/  STL.64 [R1+0x70], R16 ;  /* 0x0000701001007387 */ /* 0x0001e80000100a00 */
[----:B------:R1:W-:Y:S04]  /*dc70*/  STL.64 [R1+0x78], R18 ;  /* 0x0000781201007387 */ /* 0x0003e80000100a00 */
[----:B0-----:R-:W2:Y:S04]  /*dc80*/  LDL.LU.64 R16, [R1+0x3d0] ;  /* 0x0003d00001107983 */ /* 0x001ea80000300a00 */
[----:B-1----:R-:W2:Y:S01]  /*dc90*/  LDL.LU.64 R18, [R1+0x3d8] ;  /* 0x0003d80001127983 */ /* 0x002ea20000300a00 */
[C---:B---3--:R-:W-:Y:S03]  /*dca0*/  HMMA.16816.F32 R24, R20.reuse, R24, R12 ;  /* 0x000000181418723c */ /* 0x048fe6000000180c */
[----:B------:R-:W3:Y:S04]  /*dcb0*/  LDL.LU.64 R14, [R1+0xc68] ;  /* 0x000c6800010e7983 */ /* 0x000ee80000300a00 */
[----:B------:R-:W3:Y:S11]  /*dcc0*/  LDL.LU.64 R12, [R1+0xc60] ;  /* 0x000c6000010c7983 */ /* 0x000ef60000300a00 */
[----:B------:R-:W-:Y:S05]  /*dcd0*/  @!UPT UIADD3 URZ, URZ, URZ, URZ ;  /* 0x0000003f3f3ff290 */ /* 0x000fea000fffe03f */
[----:B------:R0:W-:Y:S04]  /*dce0*/  STL.64 [R1+0x3e0], R24 ;  /* 0x0003e01801007387 */ /* 0x0001e80000100a00 */
[----:B------:R-:W-:Y:S04]  /*dcf0*/  STL.64 [R1+0x3e8], R26 ;  /* 0x0003e81a01007387 */ /* 0x000fe80000100a00 */
[----:B0-----:R-:W2:Y:S02]  /*dd00*/  LDL.LU.64 R24, [R1+0xc58] ;  /* 0x000c580001187983 */ /* 0x001ea40000300a00 */
[----:B--2---:R-:W-:Y:S11]  /*dd10*/  HMMA.16816.F32 R16, R20, R24, R16 ;  /* 0x000000181410723c */ /* 0x004ff60000001810 */
[----:B------:R-:W-:Y:S11]  /*dd20*/  @!UPT UIADD3 URZ, URZ, URZ, URZ ;  /* 0x0000003f3f3ff290 */ /* 0x000ff6000fffe03f */
[----:B------:R-:W-:Y:S01]  /*dd30*/  @!UPT UIADD3 URZ, URZ, URZ, URZ ;  /* 0x0000003f3f3ff290 */ /* 0x000fe2000fffe03f */
[----:B------:R0:W-:Y:S04]  /*dd40*/  STL.64 [R1+0x3d0], R16 ;  /* 0x0003d01001007387 */ /* 0x0001e80000100a00 */
[----:B------:R1:W-:Y:S04]  /*dd50*/  STL.64 [R1+0x3d8], R18 ;  /* 0x0003d81201007387 */ /* 0x0003e80000100a00 */
[----:B0-----:R-:W2:Y:S04]  /*dd60*/  LDL.LU.64 R16, [R1+0x210] ;  /* 0x0002100001107983 */ /* 0x001ea80000300a00 */
[----:B-1----:R-:W2:Y:S04]  /*dd70*/  LDL.LU.64 R18, [R1+0x218] ;  /* 0x0002180001127983 */ /* 0x002ea80000300a00 */
[----:B------:R0:W-:Y:S02]  /*dd80*/  STL.64 [R1+0xbf0], R24 ;  /* 0x000bf01801007387 */ /* 0x0001e40000100a00 */
[----:B0-----:R-:W-:-:S02]  /*dd90*/  IMAD.MOV.U32 R24, RZ, RZ, R2 ;  /* 0x000000ffff187224 */ /* 0x001fc400078e0002 */
[----:B------:R-:W-:-:S07]  /*dda0*/  IMAD.MOV.U32 R25, RZ, RZ, R0 ;  /* 0x000000ffff197224 */ /* 0x000fce00078e0000 */
[C---:B---3--:R-:W-:Y:S01]  /*ddb0*/  HMMA.16816.F32 R24, R20.reuse, R24, R12 ;  /* 0x000000181418723c */ /* 0x048fe2000000180c */
[----:B------:R-:W3:Y:S11]  /*ddc0*/  LDL.LU.64 R12, [R1+0xc50] ;  /* 0x000c5000010c7983 */ /* 0x000ef60000300a00 */
[----:B------:R-:W-:Y:S11]  /*ddd0*/  @!UPT UIADD3 URZ, URZ, URZ, URZ ;  /* 0x0000003f3f3ff290 */ /* 0x000ff6000fffe03f */
[----:B------:R0:W-:Y:S04]  /*dde0*/  STL.64 [R1+0x3c0], R24 ;  /* 0x0003c01801007387 */ /* 0x0001e80000100a00 */
[----:B------:R-:W-:Y:S04]  /*ddf0*/  STL.64 [R1+0x3c8], R26 ;  /* 0x0003c81a01007387 */ /* 0x000fe80000100a00 */
[----:B0-----:R-:W2:Y:S01]  /*de00*/  LDL.LU.64 R24, [R1+0x40] ;  /* 0x0000400001187983 */ /* 0x001ea20000300a00 */
[C---:B---3--:R-:W-:Y:S03]  /*de10*/  HMMA.16816.F32 R12, R20.reuse, R12, R4 ;  /* 0x0000000c140c723c */ /* 0x048fe60000001804 */
[----:B------:R-:W3:Y:S04]  /*de20*/  LDL.LU.64 R6, [R1+0xc48] ;  /* 0x000c480001067983 */ /* 0x000ee80000300a00 */
[----:B------:R-:W3:Y:S11]  /*de30*/  LDL.LU.64 R4, [R1+0xc40] ;  /* 0x000c400001047983 */ /* 0x000ef60000300a00 */
[----:B------:R-:W-:Y:S05]  /*de40*/  @!UPT UIADD3 URZ, URZ, URZ, URZ ;  /* 0x0000003f3f3ff290 */ /* 0x000fea000fffe03f */
[----:B------:R0:W-:Y:S04]  /*de50*/  STL.64 [R1+0x3b0], R12 ;  /* 0x0003b00c01007387 */ /* 0x0001e80000100a00 */
[----:B------:R3:W-:Y:S04]  /*de60*/  STL.64 [R1+0x3b8], R14 ;  /* 0x0003b80e01007387 */ /* 0x0007e80000100a00 */
[----:B0-----:R-:W3:Y:S02]  /*de70*/  LDL.LU.64 R12, [R1+0xc38] ;  /* 0x000c3800010c7983 */ /* 0x001ee40000300a00 */
[C---:B---3--:R-:W-:Y:S02]  /*de80*/  HMMA.16816.F32 R12, R20.reuse, R12, R4 ;  /* 0x0000000c140c723c */ /* 0x048fe40000001804 */
[----:B------:R-:W3:Y:S04]  /*de90*/  LDL.LU.64 R6, [R1+0xc30] ;  /* 0x000c300001067983 */ /* 0x000ee80000300a00 */
[----:B------:R-:W3:Y:S11]  /*dea0*/  LDL.LU.64 R4, [R1+0xc28] ;  /* 0x000c280001047983 */ /* 0x000ef60000300a00 */
[----:B------:R-:W-:Y:S06]  /*deb0*/  @!UPT UIADD3 URZ, URZ, URZ, URZ ;  /* 0x0000003f3f3ff290 */ /* 0x000fec000fffe03f */
[----:B------:R-:W-:Y:S04]  /*dec0*/  STL.64 [R1+0x3a0], R12 ;  /* 0x0003a00c01007387 */ /* 0x000fe80000100a00 */
[----:B------:R0:W-:Y:S04]  /*ded0*/  STL.64 [R1+0x3a8], R14 ;  /* 0x0003a80e01007387 */ /* 0x0001e80000100a00 */
[----:B0-----:R-:W2:Y:S04]  /*dee0*/  LDL.LU.64 R14, [R1+0xc20] ;  /* 0x000c2000010e7983 */ /* 0x001ea80000300a00 */
[----:B------:R-:W3:Y:S04]  /*def0*/  LDL.LU.64 R12, [R1+0xc18] ;  /* 0x000c1800010c7983 */ /* 0x000ee80000300a00 */
[----:B------:R-:W2:Y:S01]  /*df00*/  LDL R0, [R1+0x6b0] ;  /* 0x0006b00001007983 */ /* 0x000ea20000100800 */
[C---:B---3--:R-:W-:Y:S11]  /*df10*/  HMMA.16816.F32 R4, R20.reuse, R12, R4 ;  /* 0x0000000c1404723c */ /* 0x048ff60000001804 */
[----:B------:R-:W-:Y:S11]  /*df20*/  @!UPT UIADD3 URZ, URZ, URZ, URZ ;  /* 0x0000003f3f3ff290 */ /* 0x000ff6000fffe03f */
[----:B------:R-:W-:Y:S01]  /*df30*/  @!UPT UIADD3 URZ, URZ, URZ, URZ ;  /* 0x0000003f3f3ff290 */ /* 0x000fe2000fffe03f */
[----:B------:R-:W-:Y:S04]  /*df40*/  STL.64 [R1+0x390], R4 ;  /* 0x0003900401007387 */ /* 0x000fe80000100a00 */
[----:B------:R0:W-:Y:S04]  /*df50*/  STL.64 [R1+0x398], R6 ;  /* 0x0003980601007387 */ /* 0x0001e80000100a00 */
[----:B0-----:R-:W3:Y:S04]  /*df60*/  LDL.LU.64 R6, [R1+0xc10] ;  /* 0x000c100001067983 */ /* 0x001ee80000300a00 */
[----:B------:R-:W3:Y:S04]  /*df70*/  LDL.LU.64 R4, [R1+0xc08] ;  /* 0x000c080001047983 */ /* 0x000ee80000300a00 */
[----:B--2---:R-:W-:Y:S04]  /*df80*/  STL.64 [R1+0xbb8], R14 ;  /* 0x000bb80e01007387 */ /* 0x004fe80000100a00 */
[----:B------:R0:W-:Y:S04]  /*df90*/  STL.64 [R1+0xbb0], R12 ;  /* 0x000bb00c01007387 */ /* 0x0001e80000100a00 */
[----:B0-----:R-:W2:Y:S04]  /*dfa0*/  LDL.LU.64 R12, [R1] ;  /* 0x00000000010c7983 */ /* 0x001ea80000300a00 */
[----:B--2---:R0:W-:Y:S04]  /*dfb0*/  STL.64 [R1+0xbd0], R12 ;  /* 0x000bd00c01007387 */ /* 0x0041e80000100a00 */
[----:B0-----:R-:W2:Y:S04]  /*dfc0*/  LDL.LU.64 R12, [R1+0x10] ;  /* 0x00001000010c7983 */ /* 0x001ea80000300a00 */
[----:B--2---:R0:W-:Y:S04]  /*dfd0*/  STL.64 [R1+0xbe8], R12 ;  /* 0x000be80c01007387 */ /* 0x0041e80000100a00 */
[----:B0-----:R-:W2:Y:S04]  /*dfe0*/  LDL.LU.64 R12, [R1+0x380] ;  /* 0x00038000010c7983 */ /* 0x001ea80000300a00 */
[----:B------:R-:W2:Y:S04]  /*dff0*/  LDL.LU.64 R14, [R1+0x388] ;  /* 0x00038800010e7983 */ /* 0x000ea80000300a00 */
[----:B---3--:R-:W-:Y:S04]  /*e000*/  STL.64 [R1+0xba8], R6 ;  /* 0x000ba80601007387 */ /* 0x008fe80000100a00 */
[----:B------:R0:W-:Y:S01]  /*e010*/  STL.64 [R1+0xba0], R4 ;  /* 0x000ba00401007387 */ /* 0x0001e20000100a00 */
[C---:B--2---:R-:W-:Y:S08]  /*e020*/  HMMA.16816.F32 R12, R20.reuse, R4, R12 ;  /* 0x00000004140c723c */ /* 0x044ff0000000180c */
[----:B0-----:R-:W-:Y:S01]  /*e030*/  HMMA.16816.F32 R4, R20, R8, R16 ;  /* 0x000000081404723c */ /* 0x001fe20000001810 */
[----:B------:R-:W0:Y:S04]  /*e040*/  LDSM.16.MT88.4 R20, [R0+0x4000] ;  /* 0x004000000014783b */ /* 0x000e280000004200 */
[----:B------:R-:W1:Y:S10]  /*e050*/  LDSM.16.MT88.4 R16, [R0+0x4080] ;  /* 0x004080000010783b */ /* 0x000e740000004200 */
[----:B------:R-:W-:Y:S04]  /*e060*/  STL.64 [R1+0x380], R12 ;  /* 0x0003800c01007387 */ /* 0x000fe80000100a00 */
[----:B------:R-:W-:Y:S04]  /*e070*/  STL.64 [R1+0x388], R14 ;  /* 0x0003880e01007387 */ /* 0x000fe80000100a00 */
[----:B----4-:R-:W-:Y:S04]  /*e080*/  STL [R1+0xc00], R11 ;  /* 0x000c000b01007387 */ /* 0x010fe80000100800 */
[----:B------:R2:W-:Y:S04]  /*e090*/  STL.64 [R1+0xbf8], R8 ;  /* 0x000bf80801007387 */ /* 0x0005e80000100a00 */
[----:B------:R3:W-:Y:S04]  /*e0a0*/  STL.64 [R1+0x210], R4 ;  /* 0x0002100401007387 */ /* 0x0007e80000100a00 */
[----:B------:R4:W-:Y:S04]  /*e0b0*/  STL.64 [R1+0x218], R6 ;  /* 0x0002180601007387 */ /* 0x0009e80000100a00 */
[----:B--2---:R-:W0:Y:S04]  /*e0c0*/  LDL.LU.64 R8, [R1+0x2f0] ;  /* 0x0002f00001087983 */ /* 0x004e280000300a00 */
[----:B------:R-:W0:Y:S04]  /*e0d0*/  LDL.LU.64 R10, [R1+0x2f8] ;  /* 0x0002f800010a7983 */ /* 0x000e280000300a00 */
[----:B------:R-:W2:Y:S04]  /*e0e0*/  LDL.LU.64 R12, [R1+0x2e0] ;  /* 0x0002e000010c7983 */ /* 0x000ea80000300a00 */
[----:B------:R-:W2:Y:S04]  /*e0f0*/  LDL.LU.64 R14, [R1+0x2e8] ;  /* 0x0002e800010e7983 */ /* 0x000ea80000300a00 */
[----:B---3--:R-:W3:Y:S04]  /*e100*/  LDL.LU.64 R4, [R1+0x2a0] ;  /* 0x0002a00001047983 */ /* 0x008ee80000300a00 */
[----:B----4-:R-:W4:Y:S04]  /*e110*/  LDL.LU.64 R6, [R1+0x2a8] ;  /* 0x0002a80001067983 */ /* 0x010f280000300a00 */
[----:B----4-:R-:W-:Y:S04]  /*e120*/  STL.64 [R1+0xbc8], R6 ;  /* 0x000bc80601007387 */ /* 0x010fe80000100a00 */
[----:B---3--:R3:W-:Y:S04]  /*e130*/  STL.64 [R1+0xbc0], R4 ;  /* 0x000bc00401007387 */ /* 0x0087e80000100a00 */
[----:B---3--:R-:W3:Y:S04]  /*e140*/  LDL.LU.64 R4, [R1+0x2b0] ;  /* 0x0002b00001047983 */ /* 0x008ee80000300a00 */
[----:B------:R-:W4:Y:S01]  /*e150*/  LDL.LU.64 R6, [R1+0x2b8] ;  /* 0x0002b80001067983 */ /* 0x000f220000300a00 */
[----:B0-----:R-:W-:Y:S01]  /*e160*/  HMMA.16816.F32 R8, R20, R24, R8 ;  /* 0x000000181408723c */ /* 0x001fe20000001808 */
[----:B------:R-:W-:-:S02]  /*e170*/  IMAD.MOV.U32 R2, RZ, RZ, R25 ;  /* 0x000000ffff027224 */ /* 0x000fc400078e0019 */
[----:B----4-:R-:W-:Y:S04]  /*e180*/  STL.64 [R1+0xbe0], R6 ;  /* 0x000be00601007387 */ /* 0x010fe80000100a00 */
[----:B---3--:R0:W-:Y:S04]  /*e190*/  STL.64 [R1+0xbd8], R4 ;  /* 0x000bd80401007387 */ /* 0x0081e80000100a00 */
[----:B0-----:R-:W3:Y:S04]  /*e1a0*/  LDL.LU.64 R4, [R1+0x2c0] ;  /* 0x0002c00001047983 */ /* 0x001ee80000300a00 */
[----:B------:R-:W3:Y:S04]  /*e1b0*/  LDL.LU.64 R6, [R1+0x2c8] ;  /* 0x0002c80001067983 */ /* 0x000ee80000300a00 */
[----:B-1----:R-:W-:Y:S04]  /*e1c0*/  STL.64 [R1+0xb88], R18 ;  /* 0x000b881201007387 */ /* 0x002fe80000100a00 */
[----:B------:R0:W-:Y:S04]  /*e1d0*/  STL.64 [R1+0xb80], R16 ;  /* 0x000b801001007387 */ /* 0x0001e80000100a00 */
[----:B0-----:R-:W4:Y:S04]  /*e1e0*/  LDL.LU.64 R16, [R1+0x20] ;  /* 0x0000200001107983 */ /* 0x001f280000300a00 */
[----:B------:R-:W-:Y:S04]  /*e1f0*/  STL.64 [R1+0x2f0], R8 ;  /* 0x0002f00801007387 */ /* 0x000fe80000100a00 */
[----:B------:R0:W-:Y:S04]  /*e200*/  STL.64 [R1+0x2f8], R10 ;  /* 0x0002f80a01007387 */ /* 0x0001e80000100a00 */
[----:B0-----:R-:W2:Y:S01]  /*e210*/  LDL.LU R11, [R1+0xc00] ;  /* 0x000c0000010b7983 */ /* 0x001ea20000300800 */
[----:B------:R-:W-:-:S03]  /*e220*/  IMAD.MOV.U32 R10, RZ, RZ, R24 ;  /* 0x000000ffff0a7224 */ /* 0x000fc600078e0018 */
[----:B------:R-:W2:Y:S04]  /*e230*/  LDL.LU.64 R8, [R1+0xbf8] ;  /* 0x000bf80001087983 */ /* 0x000ea80000300a00 */
[----:B------:R-:W2:Y:S02]  /*e240*/  LDL.LU.64 R24, [R1+0xbf0] ;  /* 0x000bf00001187983 */ /* 0x000ea40000300a00 */
[C---:B--2---:R-:W-:Y:S11]  /*e250*/  HMMA.16816.F32 R12, R20.reuse, R24, R12 ;  /* 0x00000018140c723c */ /* 0x044ff6000000180c */
[----:B------:R-:W-:Y:S11]  /*e260*/  @!UPT UIADD3 URZ, URZ, URZ, URZ ;  /* 0x0000003f3f3ff290 */ /* 0x000ff6000fffe03f */
[----:B------:R-:W-:Y:S01]  /*e270*/  @!UPT UIADD3 URZ, URZ, URZ, URZ ;  /* 0x0000003f3f3ff290 */ /* 0x000fe2000fffe03f */
[----:B------:R0:W-:Y:S04]  /*e280*/  STL.64 [R1+0x2e0], R12 ;  /* 0x0002e00c01007387 */ /* 0x0001e80000100a00 */
[----:B------:R-:W-:Y:S04]  /*e290*/  STL.64 [R1+0x2e8], R14 ;  /* 0x0002e80e01007387 */ /* 0x000fe80000100a00 */
[----:B0-----:R-:W3:Y:S04]  /*e2a0*/  LDL.LU.64 R12, [R1+0xbe8] ;  /* 0x000be800010c7983 */ /* 0x001ee80000300a00 */
[----:B------:R0:W-:Y:S04]  /*e2b0*/  STL.64 [R1+0xb70], R24 ;  /* 0x000b701801007387 */ /* 0x0001e80000100a00 */
[----:B0-----:R-:W2:Y:S04]  /*e2c0*/  LDL.LU.64 R24, [R1+0x2d0] ;  /* 0x0002d00001187983 */ /* 0x001ea80000300a00 */
[----:B------:R-:W2:Y:S01]  /*e2d0*/  LDL.LU.64 R26, [R1+0x2d8] ;  /* 0x0002d800011a7983 */ /* 0x000ea20000300a00 */
[----:B----4-:R-:W-:Y:S01]  /*e2e0*/  IMAD.MOV.U32 R3, RZ, RZ, R17 ;  /* 0x000000ffff037224 */ /* 0x010fe200078e0011 */
[C---:B---3--:R-:W-:Y:S08]  /*e2f0*/  HMMA.16816.F32 R4, R20.reuse, R12, R4 ;  /* 0x0000000c1404723c */ /* 0x048ff00000001804 */
[----:B--2---:R-:W-:Y:S01]  /*e300*/  HMMA.16816.F32 R24, R20, R16, R24 ;  /* 0x000000101418723c */ /* 0x004fe20000001818 */
[----:B------:R-:W-:Y:S11]  /*e310*/  IMAD.MOV.U32 R28, RZ, RZ, R12 ;  /* 0x000000ffff1c7224 */ /* 0x000ff600078e000c */
[----:B------:R-:W-:Y:S11]  /*e320*/  @!UPT UIADD3 URZ, URZ, URZ, URZ ;  /* 0x0000003f3f3ff290 */ /* 0x000ff6000fffe03f */
[----:B------:R-:W-:Y:S04]  /*e330*/  STL.64 [R1+0x2d0], R24 ;  /* 0x0002d01801007387 */ /* 0x000fe80000100a00 */
[----:B------:R0:W-:Y:S02]  /*e340*/  STL.64 [R1+0x2d8], R26 ;  /* 0x0002d81a01007387 */ /* 0x0001e40000100a00 */
[----:B0-----:R-:W-:Y:S02]  /*e350*/  IMAD.MOV.U32 R26, RZ, RZ, R16 ;  /* 0x000000ffff1a7224 */ /* 0x001fe400078e0010 */
[----:B------:R-:W2:Y:S04]  /*e360*/  LDL.LU.64 R16, [R1+0x290] ;  /* 0x0002900001107983 */ /* 0x000ea80000300a00 */
[----:B------:R-:W2:Y:S01]  /*e370*/  LDL.LU.64 R18, [R1+0x298] ;  /* 0x0002980001127983 */ /* 0x000ea20000300a00 */
[----:B------:R-:W-:-:S03]  /*e380*/  IMAD.MOV.U32 R27, RZ, RZ, R13 ;  /* 0x000000ffff1b7224 */ /* 0x000fc600078e000d */
[----:B------:R-:W-:Y:S04]  /*e390*/  STL.64 [R1+0x2c0], R4 ;  /* 0x0002c00401007387 */ /* 0x000fe80000100a00 */
[----:B------:R0:W-:Y:S04]  /*e3a0*/  STL.64 [R1+0x2c8], R6 ;  /* 0x0002c80601007387 */ /* 0x0001e80000100a00 */
[----:B0-----:R-:W3:Y:S04]  /*e3b0*/  LDL.LU.64 R6, [R1+0xbe0] ;  /* 0x000be00001067983 */ /* 0x001ee80000300a00 */
[----:B------:R-:W3:Y:S04]  /*e3c0*/  LDL.LU.64 R4, [R1+0xbd8] ;  /* 0x000bd80001047983 */ /* 0x000ee80000300a00 */
[----:B------:R-:W3:Y:S02]  /*e3d0*/  LDL.LU.64 R12, [R1+0xbd0] ;  /* 0x000bd000010c7983 */ /* 0x000ee40000300a00 */
[----:B---3--:R-:W-:Y:S01]  /*e3e0*/  HMMA.16816.F32 R4, R20, R12, R4 ;  /* 0x0000000c1404723c */ /* 0x008fe20000001804 */
[----:B------:R-:W-:-:S02]  /*e3f0*/  IMAD.MOV.U32 R0, RZ, RZ, R12 ;  /* 0x000000ffff007224 */ /* 0x000fc400078e000c */
[----:B------:R-:W-:Y:S11]  /*e400*/  IMAD.MOV.U32 R29, RZ, RZ, R13 ;  /* 0x000000ffff1d7224 */ /* 0x000ff600078e000d */
[----:B------:R-:W-:Y:S09]  /*e410*/  @!UPT UIADD3 URZ, URZ, URZ, URZ ;  /* 0x0000003f3f3ff290 */ /* 0x000ff2000fffe03f */
[----:B------:R-:W-:Y:S04]  /*e420*/  STL.64 [R1+0x2b0], R4 ;  /* 0x0002b00401007387 */ /* 0x000fe80000100a00 */
[----:B------:R0:W-:Y:S04]  /*e430*/  STL.64 [R1+0x2b8], R6 ;  /* 0x0002b80601007387 */ /* 0x0001e80000100a00 */
[----:B0-----:R-:W3:Y:S04]  /*e440*/  LDL.LU.64 R6, [R1+0xbc8] ;  /* 0x000bc80001067983 */ /* 0x001ee80000300a00 */
[----:B------:R-:W3:Y:S04]  /*e450*/  LDL.LU.64 R4, [R1+0xbc0] ;  /* 0x000bc00001047983 */ /* 0x000ee80000300a00 */
[----:B------:R-:W4:Y:S04]  /*e460*/  LDL.LU.64 R14, [R1+0xbb8] ;  /* 0x000bb800010e7983 */ /* 0x000f280000300a00 */
[----:B------:R-:W3:Y:S02]  /*e470*/  LDL.LU.64 R12, [R1+0xbb0] ;  /* 0x000bb000010c7983 */ /* 0x000ee40000300a00 */
[----:B---3--:R-:W-:Y:S11]  /*e480*/  HMMA.16816.F32 R4, R20, R12, R4 ;  /* 0x0000000c1404723c */ /* 0x008ff60000001804 */
[----:B------:R-:W-:Y:S11]  /*e490*/  @!UPT UIADD3 URZ, URZ, URZ, URZ ;  /* 0x0000003f3f3ff290 */ /* 0x000ff6000fffe03f */
[----:B------:R-:W-:Y:S01]  /*e4a0*/  @!UPT UIADD3 URZ, URZ, URZ, URZ ;  /* 0x0000003f3f3ff290 */ /* 0x000fe2000fffe03f */
[----:B------:R-:W-:Y:S04]  /*e4b0*/  STL.64 [R1+0x2a0], R4 ;  /* 0x0002a00401007387 */ /* 0x000fe80000100a00 */
[----:B------:R0:W-:Y:S04]  /*e4c0*/  STL.64 [R1+0x2a8], R6 ;  /* 0x0002a80601007387 */ /* 0x0001e80000100a00 */
[----:B0-----:R-:W3:Y:S04]  /*e4d0*/  LDL.LU.64 R6, [R1+0xba8] ;  /* 0x000ba80001067983 */ /* 0x001ee80000300a00 */
[----:B------:R-:W2:Y:S01]  /*e4e0*/  LDL.LU.64 R4, [R1+0xba0] ;  /* 0x000ba00001047983 */ /* 0x000ea20000300a00 */
[----:B------:R-:W-:-:S02]  /*e4f0*/  IMAD.MOV.U32 R24, RZ, RZ, R10 ;  /* 0x000000ffff187224 */ /* 0x000fc400078e000a */
[----:B------:R-:W-:Y:S01]  /*e500*/  IMAD.MOV.U32 R25, RZ, RZ, R2 ;  /* 0x000000ffff197224 */ /* 0x000fe200078e0002 */
[----:B------:R-:W3:Y:S04]  /*e510*/  LDL.LU R10, [R1+0xb98] ;  /* 0x000b9800010a7983 */ /* 0x000ee80000300800 */
[----:B------:R-:W3:Y:S04]  /*e520*/  LDL.LU R2, [R1+0xb94] ;  /* 0x000b940001027983 */ /* 0x000ee80000300800 */
[----:B----4-:R-:W-:Y:S04]  /*e530*/  STL.64 [R1+0xb28], R14 ;  /* 0x000b280e01007387 */ /* 0x010fe80000100a00 */
[----:B------:R0:W-:Y:S02]  /*e540*/  STL.64 [R1+0xb20], R12 ;  /* 0x000b200c01007387 */ /* 0x0001e40000100a00 */
[----:B0-----:R-:W-:-:S02]  /*e550*/  IMAD.MOV.U32 R12, RZ, RZ, R0 ;  /* 0x000000ffff0c7224 */ /* 0x001fc400078e0000 */
[----:B------:R-:W-:Y:S01]  /*e560*/  IMAD.MOV.U32 R13, RZ, RZ, R29 ;  /* 0x000000ffff0d7224 */ /* 0x000fe200078e001d */
[----:B------:R-:W4:Y:S04]  /*e570*/  LDL.LU R0, [R1+0xb90] ;  /* 0x000b900001007983 */ /* 0x000f280000300800 */
[----:B------:R0:W-:Y:S02]  /*e580*/  STL.64 [R1+0xb40], R12 ;  /* 0x000b400c01007387 */ /* 0x0001e40000100a00 */
[----:B0-----:R-:W-:Y:S02]  /*e590*/  IMAD.MOV.U32 R12, RZ, RZ, R28 ;  /* 0x000000ffff0c7224 */ /* 0x001fe400078e001c */
[----:B------:R-:W-:-:S05]  /*e5a0*/  IMAD.MOV.U32 R13, RZ, RZ, R27 ;  /* 0x000000ffff0d7224 */ /* 0x000fca00078e001b */
[----:B------:R0:W-:Y:S02]  /*e5b0*/  STL.64 [R1+0xb58], R12 ;  /* 0x000b580c01007387 */ /* 0x0001e40000100a00 */
[----:B0-----:R-:W-:Y:S02]  /*e5c0*/  IMAD.MOV.U32 R12, RZ, RZ, R26 ;  /* 0x000000ffff0c7224 */ /* 0x001fe400078e001a */
[----:B------:R-:W-:-:S05]  /*e5d0*/  IMAD.MOV.U32 R13, RZ, RZ, R3 ;  /* 0x000000ffff0d7224 */ /* 0x000fca00078e0003 */
[----:B------:R2:W-:Y:S02]  /*e5e0*/  STL.64 [R1+0xb78], R12 ;  /* 0x000b780c01007387 */ /* 0x0005e40000100a00 */
[C---:B--2---:R-:W-:Y:S02]  /*e5f0*/  HMMA.16816.F32 R12, R20.reuse, R4, R16 ;  /* 0x00000004140c723c */ /* 0x044fe40000001810 */
[----:B------:R-:W2:Y:S04]  /*e600*/  LDL.LU.64 R16, [R1+0x180] ;  /* 0x0001800001107983 */ /* 0x000ea80000300a00 */
[----:B------:R-:W2:Y:S11]  /*e610*/  LDL.LU.64 R18, [R1+0x188] ;  /* 0x0001880001127983 */ /* 0x000eb60000300a00 */
[----:B------:R-:W-:Y:S06]  /*e620*/  @!UPT UIADD3 URZ, URZ, URZ, URZ ;  /* 0x0000003f3f3ff290 */ /* 0x000fec000fffe03f */
[----:B------:R0:W-:Y:S04]  /*e630*/  STL.64 [R1+0x290], R12 ;  /* 0x0002900c01007387 */ /* 0x0001e80000100a00 */
[----:B------:R1:W-:Y:S04]  /*e640*/  STL.64 [R1+0x298], R14 ;  /* 0x0002980e01007387 */ /* 0x0003e80000100a00 */
[----:B0-----:R-:W2:Y:S04]  /*e650*/  LDL.LU.64 R12, [R1+0xe0] ;  /* 0x0000e000010c7983 */ /* 0x001ea80000300a00 */
[----:B-1----:R-:W2:Y:S04]  /*e660*/  LDL.LU.64 R14, [R1+0xe8] ;  /* 0x0000e800010e7983 */ /* 0x002ea80000300a00 */
[----:B---3--:R-:W-:Y:S04]  /*e670*/  STL.64 [R1+0xb18], R6 ;  /* 0x000b180601007387 */ /* 0x008fe80000100a00 */
[----:B------:R0:W-:Y:S04]  /*e680*/  STL.64 [R1+0xb10], R4 ;  /* 0x000b100401007387 */ /* 0x0001e80000100a00 */
[----:B0-----:R-:W3:Y:S04]  /*e690*/  LDL.LU.64 R4, [R1+0x80] ;  /* 0x0000800001047983 */ /* 0x001ee80000300a00 */
[----:B------:R-:W2:Y:S04]  /*e6a0*/  LDL.LU.64 R6, [R1+0x88] ;  /* 0x0000880001067983 */ /* 0x000ea80000300a00 */
[----:B--2---:R-:W-:Y:S04]  /*e6b0*/  STL.64 [R1+0xb38], R6 ;  /* 0x000b380601007387 */ /* 0x004fe80000100a00 */
[----:B---3--:R0:W-:Y:S04]  /*e6c0*/  STL.64 [R1+0xb30], R4 ;  /* 0x000b300401007387 */ /* 0x0081e80000100a00 */
[----:B0-----:R-:W2:Y:S04]  /*e6d0*/  LDL.LU.64 R4, [R1+0x90] ;  /* 0x0000900001047983 */ /* 0x001ea80000300a00 */
[----:B------:R-:W3:Y:S04]  /*e6e0*/  LDL.LU.64 R6, [R1+0x98] ;  /* 0x0000980001067983 */ /* 0x000ee80000300a00 */
[----:B---3--:R-:W-:Y:S04]  /*e6f0*/  STL.64 [R1+0xb50], R6 ;  /* 0x000b500601007387 */ /* 0x008fe80000100a00 */
[----:B--2---:R0:W-:Y:S04]  /*e700*/  STL.64 [R1+0xb48], R4 ;  /* 0x000b480401007387 */ /* 0x0041e80000100a00 */
        /* <DEDUP_REMOVED lines=14> */
[----:B------:R-:W3:Y:S11]  /*e7f0*/  LDL.LU.64 R12, [R1+0xb78] ;  /* 0x000b7800010c7983 */ /* 0x000ef60000300a00 */
[----:B------:R-:W-:Y:S09]  /*e800*/  @!UPT UIADD3 URZ, URZ, URZ, URZ ;  /* 0x0000003f3f3ff290 */ /* 0x000ff2000fffe03f */
[----:B------:R0:W-:Y:S04]  /*e810*/  STL.64 [R1+0xe0], R24 ;  /* 0x0000e01801007387 */ /* 0x0001e80000100a00 */
[----:B------:R2:W-:Y:S04]  /*e820*/  STL.64 [R1+0xe8], R26 ;  /* 0x0000e81a01007387 */ /* 0x0005e80000100a00 */
[----:B0-----:R-:W2:Y:S02]  /*e830*/  LDL.LU.64 R24, [R1+0xb70] ;  /* 0x000b700001187983 */ /* 0x001ea40000300a00 */
[C---:B--2---:R-:W-:Y:S02]  /*e840*/  HMMA.16816.F32 R24, R16.reuse, R24, R20 ;  /* 0x000000181018723c */ /* 0x044fe40000001814 */
[----:B----4-:R-:W-:Y:S11]  /*e850*/  LDSM.16.MT88.4 R20, [R0+0x5000] ;  /* 0x005000000014783b */ /* 0x010ff60000004200 */
[----:B------:R-:W-:Y:S10]  /*e860*/  @!UPT UIADD3 URZ, URZ, URZ, URZ ;  /* 0x0000003f3f3ff290 */ /* 0x000ff4000fffe03f */
[----:B------:R-:W-:Y:S04]  /*e870*/  STL.64 [R1+0xd0], R24 ;  /* 0x0000d01801007387 */ /* 0x000fe80000100a00 */
[----:B------:R-:W-:Y:S04]  /*e880*/  STL.64 [R1+0xd8], R26 ;  /* 0x0000d81a01007387 */ /* 0x000fe80000100a00 */
[----:B------:R-:W0:Y:S01]  /*e890*/  LDSM.16.MT88.4 R24, [R0+0x5080] ;  /* 0x005080000018783b */ /* 0x000e220000004200 */
[C---:B---3--:R-:W-:Y:S03]  /*e8a0*/  HMMA.16816.F32 R12, R16.reuse, R12, R4 ;  /* 0x0000000c100c723c */ /* 0x048fe60000001804 */
[----:B0-----:R-:W-:Y:S04]  /*e8b0*/  STL.64 [R1+0xa88], R26 ;  /* 0x000a881a01007387 */ /* 0x001fe80000100a00 */
[----:B------:R0:W-:Y:S04]  /*e8c0*/  STL.64 [R1+0xa80], R24 ;  /* 0x000a801801007387 */ /* 0x0001e80000100a00 */
[----:B0-----:R-:W2:Y:S04]  /*e8d0*/  LDL.LU.64 R24, [R1+0xf0] ;  /* 0x0000f00001187983 */ /* 0x001ea80000300a00 */
[----:B------:R-:W2:Y:S04]  /*e8e0*/  LDL.LU.64 R26, [R1+0xf8] ;  /* 0x0000f800011a7983 */ /* 0x000ea80000300a00 */
[----:B------:R-:W3:Y:S04]  /*e8f0*/  LDL.LU.64 R6, [R1+0xb68] ;  /* 0x000b680001067983 */ /* 0x000ee80000300a00 */
[----:B------:R-:W3:Y:S04]  /*e900*/  LDL.LU.64 R4, [R1+0xb60] ;  /* 0x000b600001047983 */ /* 0x000ee80000300a00 */
[----:B------:R0:W-:Y:S04]  /*e910*/  STL.64 [R1+0xc0], R12 ;  /* 0x0000c00c01007387 */ /* 0x0001e80000100a00 */
[----:B------:R3:W-:Y:S04]  /*e920*/  STL.64 [R1+0xc8], R14 ;  /* 0x0000c80e01007387 */ /* 0x0007e80000100a00 */
[----:B0-----:R-:W3:Y:S02]  /*e930*/  LDL.LU.64 R12, [R1+0xb58] ;  /* 0x000b5800010c7983 */ /* 0x001ee40000300a00 */
[C---:B---3--:R-:W-:Y:S02]  /*e940*/  HMMA.16816.F32 R12, R16.reuse, R12, R4 ;  /* 0x0000000c100c723c */ /* 0x048fe40000001804 */
[----:B------:R-:W3:Y:S04]  /*e950*/  LDL.LU.64 R6, [R1+0xb50] ;  /* 0x000b500001067983 */ /* 0x000ee80000300a00 */
[----:B------:R-:W3:Y:S11]  /*e960*/  LDL.LU.64 R4, [R1+0xb48] ;  /* 0x000b480001047983 */ /* 0x000ef60000300a00 */
[----:B------:R-:W-:Y:S06]  /*e970*/  @!UPT UIADD3 URZ, URZ, URZ, URZ ;  /* 0x0000003f3f3ff290 */ /* 0x000fec000fffe03f */
        /* <DEDUP_REMOVED lines=9> */
[----:B0-----:R-:W4:Y:S04]  /*ea10*/  LDL.LU.64 R14, [R1+0xb28] ;  /* 0x000b2800010e7983 */ /* 0x001f280000300a00 */
[----:B------:R-:W3:Y:S02]  /*ea20*/  LDL.LU.64 R12, [R1+0xb20] ;  /* 0x000b2000010c7983 */ /* 0x000ee40000300a00 */
[C---:B---3--:R-:W-:Y:S11]  /*ea30*/  HMMA.16816.F32 R4, R16.reuse, R12, R4 ;  /* 0x0000000c1004723c */ /* 0x048ff60000001804 */
[----:B------:R-:W-:Y:S11]  /*ea40*/  @!UPT UIADD3 URZ, URZ, URZ, URZ ;  /* 0x0000003f3f3ff290 */ /* 0x000ff6000fffe03f */
[----:B------:R-:W-:Y:S01]  /*ea50*/  @!UPT UIADD3 URZ, URZ, URZ, URZ ;  /* 0x0000003f3f3ff290 */ /* 0x000fe2000fffe03f */
[----:B------:R-:W-:Y:S04]  /*ea60*/  STL.64 [R1+0x80], R4 ;  /* 0x0000800401007387 */ /* 0x000fe80000100a00 */
[----:B------:R0:W-:Y:S04]  /*ea70*/  STL.64 [R1+0x88], R6 ;  /* 0x0000880601007387 */ /* 0x0001e80000100a00 */
[----:B0-----:R-:W3:Y:S04]  /*ea80*/  LDL.LU.64 R6, [R1+0xb18] ;  /* 0x000b180001067983 */ /* 0x001ee80000300a00 */
[----:B------:R-:W2:Y:S04]  /*ea90*/  LDL.LU.64 R4, [R1+0xb10] ;  /* 0x000b100001047983 */ /* 0x000ea80000300a00 */
[----:B----4-:R0:W-:Y:S01]  /*eaa0*/  STL.64 [R1+0xaa8], R14 ;  /* 0x000aa80e01007387 */ /* 0x0101e20000100a00 */
[----:B------:R-:W-:Y:S01]  /*eab0*/  IMAD.MOV.U32 R13, RZ, RZ, R2 ;  /* 0x000000ffff0d7224 */ /* 0x000fe200078e0002 */
[----:B--2---:R-:W-:Y:S11]  /*eac0*/  HMMA.16816.F32 R24, R16, R4, R24 ;  /* 0x000000041018723c */ /* 0x004ff60000001818 */
[----:B------:R-:W-:Y:S11]  /*ead0*/  @!UPT UIADD3 URZ, URZ, URZ, URZ ;  /* 0x0000003f3f3ff290 */ /* 0x000ff6000fffe03f */
[----:B------:R-:W-:Y:S02]  /*eae0*/  @!UPT UIADD3 URZ, URZ, URZ, URZ ;  /* 0x0000003f3f3ff290 */ /* 0x000fe4000fffe03f */
[----:B------:R-:W-:Y:S02]  /*eaf0*/  IMAD.MOV.U32 R3, RZ, RZ, R24 ;  /* 0x000000ffff037224 */ /* 0x000fe400078e0018 */
[----:B------:R-:W-:Y:S02]  /*eb00*/  IMAD.MOV.U32 R29, RZ, RZ, R25 ;  /* 0x000000ffff1d7224 */ /* 0x000fe400078e0019 */
[----:B------:R-:W-:Y:S01]  /*eb10*/  IMAD.MOV.U32 R0, RZ, RZ, R26 ;  /* 0x000000ffff007224 */ /* 0x000fe200078e001a */
[----:B------:R-:W2:Y:S01]  /*eb20*/  LDL.LU.64 R24, [R1+0xa0] ;  /* 0x0000a00001187983 */ /* 0x000ea20000300a00 */
[----:B------:R-:W-:-:S03]  /*eb30*/  IMAD.MOV.U32 R28, RZ, RZ, R27 ;  /* 0x000000ffff1c7224 */ /* 0x000fc600078e001b */
[----:B------:R-:W2:Y:S04]  /*eb40*/  LDL.LU.64 R26, [R1+0xa8] ;  /* 0x0000a800011a7983 */ /* 0x000ea80000300a00 */
[----:B---3--:R-:W-:Y:S04]  /*eb50*/  STL.64 [R1+0xae0], R6 ;  /* 0x000ae00601007387 */ /* 0x008fe80000100a00 */
[----:B------:R-:W3:Y:S04]  /*eb60*/  LDL.LU R12, [R1+0x330] ;  /* 0x00033000010c7983 */ /* 0x000ee80000300800 */
[----:B------:R-:W4:Y:S04]  /*eb70*/  LDL.LU R2, [R1+0xb08] ;  /* 0x000b080001027983 */ /* 0x000f280000300800 */
[----:B0-----:R-:W2:Y:S04]  /*eb80*/  LDL.LU R14, [R1+0x338] ;  /* 0x00033800010e7983 */ /* 0x001ea80000300800 */
[----:B------:R-:W2:Y:S04]  /*eb90*/  LDL.LU R15, [R1+0x33c] ;  /* 0x00033c00010f7983 */ /* 0x000ea80000300800 */
[----:B--2---:R0:W-:Y:S04]  /*eba0*/  STL.64 [R1+0xab8], R14 ;  /* 0x000ab80e01007387 */ /* 0x0041e80000100a00 */
[----:B---3--:R-:W-:Y:S04]  /*ebb0*/  STL.64 [R1+0xab0], R12 ;  /* 0x000ab00c01007387 */ /* 0x008fe80000100a00 */
[----:B0-----:R-:W2:Y:S01]  /*ebc0*/  LDL.64 R14, [R1+0x18] ;  /* 0x00001800010e7983 */ /* 0x001ea20000100a00 */
[----:B------:R-:W-:Y:S03]  /*ebd0*/  HMMA.16816.F32 R4, R16, R8, R24 ;  /* 0x000000081004723c */ /* 0x000fe60000001818 */
[----:B--2---:R0:W-:Y:S04]  /*ebe0*/  STL.64 [R1+0xac0], R14 ;  /* 0x000ac00e01007387 */ /* 0x0041e80000100a00 */
[----:B0-----:R-:W2:Y:S01]  /*ebf0*/  LDL R14, [R1+0x28] ;  /* 0x00002800010e7983 */ /* 0x001ea20000100800 */
[----:B----4-:R-:W-:Y:S11]  /*ec00*/  IMAD.MOV.U32 R15, RZ, RZ, R2 ;  /* 0x000000ffff0f7224 */ /* 0x010ff600078e0002 */
[----:B------:R-:W-:Y:S05]  /*ec10*/  @!UPT UIADD3 URZ, URZ, URZ, URZ ;  /* 0x0000003f3f3ff290 */ /* 0x000fea000fffe03f */
[----:B------:R-:W-:Y:S01]  /*ec20*/  IMAD.MOV.U32 R2, RZ, RZ, R7 ;  /* 0x000000ffff027224 */ /* 0x000fe200078e0007 */
[----:B--2---:R-:W-:Y:S04]  /*ec30*/  STL.64 [R1+0xad8], R14 ;  /* 0x000ad80e01007387 */ /* 0x004fe80000100a00 */
[----:B------:R-:W-:Y:S04]  /*ec40*/  STL [R1+0x988], R0 ;  /* 0x0009880001007387 */ /* 0x000fe80000100800 */
[----:B------:R0:W-:Y:S04]  /*ec50*/  STL [R1+0x80c], R29 ;  /* 0x00080c1d01007387 */ /* 0x0001e80000100800 */
[----:B0-----:R-:W2:Y:S04]  /*ec60*/  LDL R29, [R1+0x6b4] ;  /* 0x0006b400011d7983 */ /* 0x001ea80000100800 */
[----:B------:R-:W-:Y:S04]  /*ec70*/  STL [R1+0x808], R3 ;  /* 0x0008080301007387 */ /* 0x000fe80000100800 */
[----:B------:R0:W-:Y:S04]  /*ec80*/  STL.64 [R1+0xa0], R4 ;  /* 0x0000a00401007387 */ /* 0x0001e80000100a00 */
[----:B------:R1:W-:Y:S04]  /*ec90*/  STL [R1+0xa8], R6 ;  /* 0x0000a80601007387 */ /* 0x0003e80000100800 */
[----:B0-----:R-:W3:Y:S04]  /*eca0*/  LDL.LU R4, [R1+0x360] ;  /* 0x0003600001047983 */ /* 0x001ee80000300800 */
[----:B------:R-:W3:Y:S04]  /*ecb0*/  LDL.LU R5, [R1+0x364] ;  /* 0x0003640001057983 */ /* 0x000ee80000300800 */
[----:B-1----:R-:W4:Y:S04]  /*ecc0*/  LDL.LU R6, [R1+0x368] ;  /* 0x0003680001067983 */ /* 0x002f280000300800 */
[----:B------:R-:W4:Y:S04]  /*ecd0*/  LDL.LU R7, [R1+0x36c] ;  /* 0x00036c0001077983 */ /* 0x000f280000300800 */
[----:B----4-:R0:W-:Y:S04]  /*ece0*/  STL.64 [R1+0xaf0], R6 ;  /* 0x000af00601007387 */ /* 0x0101e80000100a00 */
[----:B---3--:R-:W-:Y:S04]  /*ecf0*/  STL.64 [R1+0xae8], R4 ;  /* 0x000ae80401007387 */ /* 0x008fe80000100a00 */
[----:B------:R-:W3:Y:S04]  /*ed00*/  LDL.64 R14, [R1+0x38] ;  /* 0x00003800010e7983 */ /* 0x000ee80000100a00 */
[----:B0-----:R-:W4:Y:S01]  /*ed10*/  LDL.64 R6, [R1+0x48] ;  /* 0x0000480001067983 */ /* 0x001f220000100a00 */
[----:B------:R-:W-:-:S02]  /*ed20*/  IMAD.MOV.U32 R26, RZ, RZ, R10 ;  /* 0x000000ffff1a7224 */ /* 0x000fc400078e000a */
[----:B------:R-:W-:Y:S01]  /*ed30*/  IMAD.MOV.U32 R27, RZ, RZ, R11 ;  /* 0x000000ffff1b7224 */ /* 0x000fe200078e000b */
[----:B---3--:R0:W-:Y:S04]  /*ed40*/  STL.64 [R1+0xaf8], R14 ;  /* 0x000af80e01007387 */ /* 0x0081e80000100a00 */
[----:B------:R-:W4:Y:S04]  /*ed50*/  LDL.LU R12, [R1+0x370] ;  /* 0x00037000010c7983 */ /* 0x000f280000300800 */
[----:B------:R-:W4:Y:S04]  /*ed60*/  LDL.LU R13, [R1+0x374] ;  /* 0x00037400010d7983 */ /* 0x000f280000300800 */
[----:B0-----:R-:W4:Y:S04]  /*ed70*/  LDL.LU R14, [R1+0x378] ;  /* 0x00037800010e7983 */ /* 0x001f280000300800 */
[----:B------:R-:W4:Y:S04]  /*ed80*/  LDL.LU R15, [R1+0x37c] ;  /* 0x00037c00010f7983 */ /* 0x000f280000300800 */
[----:B------:R-:W3:Y:S04]  /*ed90*/  LDL.LU R24, [R1+0x320] ;  /* 0x0003200001187983 */ /* 0x000ee80000300800 */
[----:B------:R-:W3:Y:S04]  /*eda0*/  LDL.LU R25, [R1+0x324] ;  /* 0x0003240001197983 */ /* 0x000ee80000300800 */
[----:B------:R-:W2:Y:S04]  /*edb0*/  LDL.LU R10, [R1+0xb04] ;  /* 0x000b0400010a7983 */ /* 0x000ea80000300800 */
[----:B------:R-:W2:Y:S04]  /*edc0*/  LDL.LU R11, [R1+0xb00] ;  /* 0x000b0000010b7983 */ /* 0x000ea80000300800 */
[----:B------:R-:W-:Y:S04]  /*edd0*/  STL.64 [R1+0xad0], R26 ;  /* 0x000ad01a01007387 */ /* 0x000fe80000100a00 */
[----:B---3--:R0:W-:Y:S04]  /*ede0*/  STL.64 [R1+0xac8], R24 ;  /* 0x000ac81801007387 */ /* 0x0081e80000100a00 */
[----:B0-----:R-:W3:Y:S04]  /*edf0*/  LDL.LU R24, [R1+0x350] ;  /* 0x0003500001187983 */ /* 0x001ee80000300800 */
[----:B------:R-:W3:Y:S04]  /*ee00*/  LDL.LU R25, [R1+0x354] ;  /* 0x0003540001197983 */ /* 0x000ee80000300800 */
[----:B------:R-:W3:Y:S04]  /*ee10*/  LDL.LU R26, [R1+0x358] ;  /* 0x00035800011a7983 */ /* 0x000ee80000300800 */
[----:B------:R-:W3:Y:S04]  /*ee20*/  LDL.LU R27, [R1+0x35c] ;  /* 0x00035c00011b7983 */ /* 0x000ee80000300800 */
[----:B--2---:R0:W-:Y:S04]  /*ee30*/  STL.64 [R1+0xa90], R10 ;  /* 0x000a900a01007387 */ /* 0x0041e80000100a00 */
[----:B------:R-:W2:Y:S04]  /*ee40*/  LDL.LU R8, [R1+0x340] ;  /* 0x0003400001087983 */ /* 0x000ea80000300800 */
[----:B------:R-:W2:Y:S04]  /*ee50*/  LDL.LU R9, [R1+0x344] ;  /* 0x0003440001097983 */ /* 0x000ea80000300800 */
[----:B0-----:R-:W2:Y:S04]  /*ee60*/  LDL.LU R10, [R1+0x348] ;  /* 0x00034800010a7983 */ /* 0x001ea80000300800 */
[----:B------:R-:W2:Y:S04]  /*ee70*/  LDL.LU R11, [R1+0x34c] ;  /* 0x00034c00010b7983 */ /* 0x000ea80000300800 */
[----:B------:R-:W2:Y:S04]  /*ee80*/  LDL.LU R16, [R1+0x60] ;  /* 0x0000600001107983 */ /* 0x000ea80000300800 */
[----:B------:R-:W2:Y:S04]  /*ee90*/  LDL.LU R17, [R1+0x64] ;  /* 0x0000640001117983 */ /* 0x000ea80000300800 */
[----:B------:R-:W2:Y:S04]  /*eea0*/  LDL.LU R18, [R1+0x68] ;  /* 0x0000680001127983 */ /* 0x000ea80000300800 */
[----:B------:R-:W2:Y:S01]  /*eeb0*/  LDL.LU R19, [R1+0x6c] ;  /* 0x00006c0001137983 */ /* 0x000ea20000300800 */
[----:B----4-:R-:W-:Y:S03]  /*eec0*/  HMMA.16816.F32 R12, R20, R6, R12 ;  /* 0x00000006140c723c */ /* 0x010fe6000000180c */
[----:B--2---:R-:W-:Y:S04]  /*eed0*/  STL.64 [R1+0xa00], R18 ;  /* 0x000a001201007387 */ /* 0x004fe80000100a00 */
[----:B------:R0:W-:Y:S04]  /*eee0*/  STL.64 [R1+0x9f8], R16 ;  /* 0x0009f81001007387 */ /* 0x0001e80000100a00 */
[----:B0-----:R-:W2:Y:S04]  /*eef0*/  LDL.LU R16, [R1+0x120] ;  /* 0x0001200001107983 */ /* 0x001ea80000300800 */
[----:B------:R-:W2:Y:S04]  /*ef00*/  LDL.LU R17, [R1+0x124] ;  /* 0x0001240001117983 */ /* 0x000ea80000300800 */
[----:B------:R-:W4:Y:S04]  /*ef10*/  LDL.LU R18, [R1+0x128] ;  /* 0x0001280001127983 */ /* 0x000f280000300800 */
[----:B------:R-:W4:Y:S01]  /*ef20*/  LDL.LU R19, [R1+0x12c] ;  /* 0x00012c0001137983 */ /* 0x000f220000300800 */
[----:B------:R-:W-:-:S02]  /*ef30*/  IMAD.MOV.U32 R3, RZ, RZ, R6 ;  /* 0x000000ffff037224 */ /* 0x000fc400078e0006 */
[----:B------:R-:W-:Y:S01]  /*ef40*/  IMAD.MOV.U32 R0, RZ, RZ, R7 ;  /* 0x000000ffff007224 */ /* 0x000fe200078e0007 */
[----:B----4-:R0:W-:Y:S04]  /*ef50*/  STL.64 [R1+0xa10], R18 ;  /* 0x000a101201007387 */ /* 0x0101e80000100a00 */
[----:B--2---:R-:W-:Y:S04]  /*ef60*/  STL.64 [R1+0xa08], R16 ;  /* 0x000a081001007387 */ /* 0x004fe80000100a00 */
[----:B0-----:R-:W2:Y:S04]  /*ef70*/  LDL R18, [R1+0x8] ;  /* 0x0000080001127983 */ /* 0x001ea80000100800 */
[----:B------:R-:W2:Y:S04]  /*ef80*/  LDL R19, [R1+0xc] ;  /* 0x00000c0001137983 */ /* 0x000ea80000100800 */
[----:B------:R-:W-:Y:S04]  /*ef90*/  STL.64 [R1+0x370], R12 ;  /* 0x0003700c01007387 */ /* 0x000fe80000100a00 */
[----:B------:R0:W-:Y:S04]  /*efa0*/  STL.64 [R1+0x378], R14 ;  /* 0x0003780e01007387 */ /* 0x0001e80000100a00 */
[----:B0-----:R-:W4:Y:S04]  /*efb0*/  LDL.LU.64 R14, [R1+0xaf8] ;  /* 0x000af800010e7983 */ /* 0x001f280000300a00 */
[----:B------:R-:W4:Y:S04]  /*efc0*/  LDL.LU.64 R6, [R1+0xaf0] ;  /* 0x000af00001067983 */ /* 0x000f280000300a00 */
[----:B------:R-:W4:Y:S02]  /*efd0*/  LDL.LU.64 R4, [R1+0xae8] ;  /* 0x000ae80001047983 */ /* 0x000f240000300a00 */
[C---:B----4-:R-:W-:Y:S11]  /*efe0*/  HMMA.16816.F32 R4, R20.reuse, R14, R4 ;  /* 0x0000000e1404723c */ /* 0x050ff60000001804 */
[----:B------:R-:W-:Y:S11]  /*eff0*/  @!UPT UIADD3 URZ, URZ, URZ, URZ ;  /* 0x0000003f3f3ff290 */ /* 0x000ff6000fffe03f */
[----:B------:R-:W-:Y:S01]  /*f000*/  @!UPT UIADD3 URZ, URZ, URZ, URZ ;  /* 0x0000003f3f3ff290 */ /* 0x000fe2000fffe03f */
[----:B------:R0:W-:Y:S04]  /*f010*/  STL.64 [R1+0x360], R4 ;  /* 0x0003600401007387 */ /* 0x0001e80000100a00 */
[----:B------:R1:W-:Y:S01]  /*f020*/  STL.64 [R1+0x368], R6 ;  /* 0x0003680601007387 */ /* 0x0003e20000100a00 */
[----:B0-----:R-:W-:Y:S02]  /*f030*/  IMAD.MOV.U32 R5, RZ, RZ, R14 ;  /* 0x000000ffff057224 */ /* 0x001fe400078e000e */
[----:B------:R-:W-:Y:S01]  /*f040*/  IMAD.MOV.U32 R4, RZ, RZ, R15 ;  /* 0x000000ffff047224 */ /* 0x000fe200078e000f */
[----:B-1----:R-:W4:Y:S04]  /*f050*/  LDL.LU.64 R6, [R1+0xae0] ;  /* 0x000ae00001067983 */ /* 0x002f280000300a00 */
[----:B------:R-:W3:Y:S02]  /*f060*/  LDL.LU.64 R14, [R1+0xad8] ;  /* 0x000ad800010e7983 */ /* 0x000ee40000300a00 */
[C---:B---3--:R-:W-:Y:S02]  /*f070*/  HMMA.16816.F32 R12, R20.reuse, R14, R24 ;  /* 0x0000000e140c723c */ /* 0x048fe40000001818 */
[----:B------:R-:W3:Y:S04]  /*f080*/  LDL.LU.64 R26, [R1+0xad0] ;  /* 0x000ad000011a7983 */ /* 0x000ee80000300a00 */
[----:B------:R-:W3:Y:S11]  /*f090*/  LDL.LU.64 R24, [R1+0xac8] ;  /* 0x000ac80001187983 */ /* 0x000ef60000300a00 */
[----:B------:R-:W-:Y:S06]  /*f0a0*/  @!UPT UIADD3 URZ, URZ, URZ, URZ ;  /* 0x0000003f3f3ff290 */ /* 0x000fec000fffe03f */
[----:B------:R-:W-:Y:S04]  /*f0b0*/  STL.64 [R1+0x350], R12 ;  /* 0x0003500c01007387 */ /* 0x000fe80000100a00 */
[----:B------:R0:W-:Y:S04]  /*f0c0*/  STL.64 [R1+0x358], R14 ;  /* 0x0003580e01007387 */ /* 0x0001e80000100a00 */
[----:B0-----:R-:W2:Y:S02]  /*f0d0*/  LDL.LU.64 R14, [R1+0xac0] ;  /* 0x000ac000010e7983 */ /* 0x001ea40000300a00 */
[C---:B--2---:R-:W-:Y:S11]  /*f0e0*/  HMMA.16816.F32 R8, R20.reuse, R14, R8 ;  /* 0x0000000e1408723c */ /* 0x044ff60000001808 */
[----:B------:R-:W-:Y:S11]  /*f0f0*/  @!UPT UIADD3 URZ, URZ, URZ, URZ ;  /* 0x0000003f3f3ff290 */ /* 0x000ff6000fffe03f */
[----:B------:R-:W-:Y:S01]  /*f100*/  @!UPT UIADD3 URZ, URZ, URZ, URZ ;  /* 0x0000003f3f3ff290 */ /* 0x000fe2000fffe03f */
[----:B------:R0:W-:Y:S04]  /*f110*/  STL.64 [R1+0x340], R8 ;  /* 0x0003400801007387 */ /* 0x0001e80000100a00 */
[----:B------:R-:W-:Y:S01]  /*f120*/  STL.64 [R1+0x348], R10 ;  /* 0x0003480a01007387 */ /* 0x000fe20000100a00 */
[----:B0-----:R-:W-:Y:S02]  /*f130*/  IMAD.MOV.U32 R9, RZ, RZ, R14 ;  /* 0x000000ffff097224 */ /* 0x001fe400078e000e */
[----:B------:R-:W-:Y:S02]  /*f140*/  IMAD.MOV.U32 R8, RZ, RZ, R15 ;  /* 0x000000ffff087224 */ /* 0x000fe400078e000f */
[----:B------:R-:W2:Y:S04]  /*f150*/  LDL.LU.64 R14, [R1+0xab8] ;  /* 0x000ab800010e7983 */ /* 0x000ea80000300a00 */
[----:B------:R-:W2:Y:S02]  /*f160*/  LDL.LU.64 R12, [R1+0xab0] ;  /* 0x000ab000010c7983 */ /* 0x000ea40000300a00 */
[----:B--2---:R-:W-:Y:S11]  /*f170*/  HMMA.16816.F32 R12, R20, R18, R12 ;  /* 0x00000012140c723c */ /* 0x004ff6000000180c */
[----:B------:R-:W-:Y:S11]  /*f180*/  @!UPT UIADD3 URZ, URZ, URZ, URZ ;  /* 0x0000003f3f3ff290 */ /* 0x000ff6000fffe03f */
[----:B------:R-:W-:Y:S01]  /*f190*/  @!UPT UIADD3 URZ, URZ, URZ, URZ ;  /* 0x0000003f3f3ff290 */ /* 0x000fe2000fffe03f */
[----:B------:R-:W-:Y:S04]  /*f1a0*/  STL.64 [R1+0x330], R12 ;  /* 0x0003300c01007387 */ /* 0x000fe80000100a00 */
[----:B------:R0:W-:Y:S04]  /*f1b0*/  STL.64 [R1+0x338], R14 ;  /* 0x0003380e01007387 */ /* 0x0001e80000100a00 */
[----:B0-----:R-:W3:Y:S04]  /*f1c0*/  LDL.LU.64 R14, [R1+0xaa8] ;  /* 0x000aa800010e7983 */ /* 0x001ee80000300a00 */
[----:B------:R0:W-:Y:S02]  /*f1d0*/  STL.64 [R1+0xa20], R18 ;  /* 0x000a201201007387 */ /* 0x0001e40000100a00 */
[----:B0-----:R-:W-:-:S02]  /*f1e0*/  IMAD.MOV.U32 R18, RZ, RZ, R9 ;  /* 0x000000ffff127224 */ /* 0x001fc400078e0009 */
[----:B------:R-:W-:-:S05]  /*f1f0*/  IMAD.MOV.U32 R19, RZ, RZ, R8 ;  /* 0x000000ffff137224 */ /* 0x000fca00078e0008 */
[----:B------:R0:W-:Y:S04]  /*f200*/  STL.64 [R1+0xa38], R18 ;  /* 0x000a381201007387 */ /* 0x0001e80000100a00 */
[----:B0-----:R-:W2:Y:S01]  /*f210*/  LDL.64 R18, [R1+0x28] ;  /* 0x0000280001127983 */ /* 0x001ea20000100a00 */
[----:B---3--:R-:W-:Y:S03]  /*f220*/  HMMA.16816.F32 R24, R20, R14, R24 ;  /* 0x0000000e1418723c */ /* 0x008fe60000001818 */
[----:B--2---:R0:W-:Y:S02]  /*f230*/  STL.64 [R1+0xa50], R18 ;  /* 0x000a501201007387 */ /* 0x0041e40000100a00 */
[----:B0-----:R-:W-:-:S02]  /*f240*/  IMAD.MOV.U32 R18, RZ, RZ, R5 ;  /* 0x000000ffff127224 */ /* 0x001fc400078e0005 */
[----:B------:R-:W-:-:S05]  /*f250*/  IMAD.MOV.U32 R19, RZ, RZ, R4 ;  /* 0x000000ffff137224 */ /* 0x000fca00078e0004 */
[----:B------:R-:W-:Y:S04]  /*f260*/  STL.64 [R1+0xa68], R18 ;  /* 0x000a681201007387 */ /* 0x000fe80000100a00 */
[----:B------:R-:W2:Y:S07]  /*f270*/  LDL.LU R8, [R1+0x310] ;  /* 0x0003100001087983 */ /* 0x000eae0000300800 */
[----:B------:R0:W-:Y:S04]  /*f280*/  STL.64 [R1+0x320], R24 ;  /* 0x0003201801007387 */ /* 0x0001e80000100a00 */
[----:B------:R1:W-:Y:S04]  /*f290*/  STL.64 [R1+0x328], R26 ;  /* 0x0003281a01007387 */ /* 0x0003e80000100a00 */
[----:B------:R-:W2:Y:S04]  /*f2a0*/  LDL.LU R9, [R1+0x314] ;  /* 0x0003140001097983 */ /* 0x000ea80000300800 */
[----:B------:R-:W2:Y:S04]  /*f2b0*/  LDL.LU R10, [R1+0x318] ;  /* 0x00031800010a7983 */ /* 0x000ea80000300800 */
[----:B------:R-:W2:Y:S04]  /*f2c0*/  LDL.LU R11, [R1+0x31c] ;  /* 0x00031c00010b7983 */ /* 0x000ea80000300800 */
[----:B0-----:R-:W3:Y:S04]  /*f2d0*/  LDL.LU R24, [R1+0x200] ;  /* 0x0002000001187983 */ /* 0x001ee80000300800 */
[----:B------:R-:W3:Y:S04]  /*f2e0*/  LDL.LU R25, [R1+0x204] ;  /* 0x0002040001197983 */ /* 0x000ee80000300800 */
[----:B-1----:R-:W3:Y:S04]  /*f2f0*/  LDL.LU R26, [R1+0x208] ;  /* 0x00020800011a7983 */ /* 0x002ee80000300800 */
[----:B------:R-:W3:Y:S04]  /*f300*/  LDL.LU R27, [R1+0x20c] ;  /* 0x00020c00011b7983 */ /* 0x000ee80000300800 */
[----:B------:R0:W-:Y:S04]  /*f310*/  STL.64 [R1+0xa18], R14 ;  /* 0x000a180e01007387 */ /* 0x0001e80000100a00 */
[----:B------:R-:W2:Y:S04]  /*f320*/  LDL.LU R12, [R1+0x130] ;  /* 0x00013000010c7983 */ /* 0x000ea80000300800 */
[----:B------:R-:W2:Y:S04]  /*f330*/  LDL.LU R13, [R1+0x134] ;  /* 0x00013400010d7983 */ /* 0x000ea80000300800 */
[----:B0-----:R-:W2:Y:S04]  /*f340*/  LDL.LU R14, [R1+0x138] ;  /* 0x00013800010e7983 */ /* 0x001ea80000300800 */
[----:B------:R-:W2:Y:S04]  /*f350*/  LDL.LU R15, [R1+0x13c] ;  /* 0x00013c00010f7983 */ /* 0x000ea80000300800 */
[----:B--2---:R-:W-:Y:S04]  /*f360*/  STL.64 [R1+0xa30], R14 ;  /* 0x000a300e01007387 */ /* 0x004fe80000100a00 */
[----:B------:R0:W-:Y:S04]  /*f370*/  STL.64 [R1+0xa28], R12 ;  /* 0x000a280c01007387 */ /* 0x0001e80000100a00 */
[----:B0-----:R-:W2:Y:S04]  /*f380*/  LDL.LU R12, [R1+0x140] ;  /* 0x00014000010c7983 */ /* 0x001ea80000300800 */
[----:B------:R-:W2:Y:S01]  /*f390*/  LDL.LU R13, [R1+0x144] ;  /* 0x00014400010d7983 */ /* 0x000ea20000300800 */
[----:B----4-:R-:W-:-:S02]  /*f3a0*/  IMAD.MOV.U32 R14, RZ, RZ, R7 ;  /* 0x000000ffff0e7224 */ /* 0x010fc400078e0007 */
[----:B------:R-:W-:Y:S01]  /*f3b0*/  IMAD.MOV.U32 R15, RZ, RZ, R6 ;  /* 0x000000ffff0f7224 */ /* 0x000fe200078e0006 */
[----:B------:R-:W4:Y:S04]  /*f3c0*/  LDL.LU R7, [R1+0xaa4] ;  /* 0x000aa40001077983 */ /* 0x000f280000300800 */
[----:B------:R-:W3:Y:S04]  /*f3d0*/  LDL.LU R6, [R1+0xaa0] ;  /* 0x000aa00001067983 */ /* 0x000ee80000300800 */
[----:B------:R-:W-:Y:S04]  /*f3e0*/  STL.64 [R1+0xa48], R14 ;  /* 0x000a480e01007387 */ /* 0x000fe80000100a00 */
[----:B--2---:R0:W-:Y:S04]  /*f3f0*/  STL.64 [R1+0xa40], R12 ;  /* 0x000a400c01007387 */ /* 0x0041e80000100a00 */
[----:B0-----:R-:W2:Y:S04]  /*f400*/  LDL.LU R12, [R1+0x150] ;  /* 0x00015000010c7983 */ /* 0x001ea80000300800 */
[----:B------:R-:W2:Y:S04]  /*f410*/  LDL.LU R13, [R1+0x154] ;  /* 0x00015400010d7983 */ /* 0x000ea80000300800 */
[----:B------:R-:W2:Y:S04]  /*f420*/  LDL.LU R14, [R1+0x158] ;  /* 0x00015800010e7983 */ /* 0x000ea80000300800 */
[----:B------:R-:W2:Y:S04]  /*f430*/  LDL.LU R15, [R1+0x15c] ;  /* 0x00015c00010f7983 */ /* 0x000ea80000300800 */
[----:B--2---:R3:W-:Y:S04]  /*f440*/  STL.64 [R1+0xa60], R14 ;  /* 0x000a600e01007387 */ /* 0x0047e80000100a00 */
[----:B------:R0:W-:Y:S01]  /*f450*/  STL.64 [R1+0xa58], R12 ;  /* 0x000a580c01007387 */ /* 0x0001e20000100a00 */
[----:B---3--:R-:W-:-:S02]  /*f460*/  IMAD.MOV.U32 R14, RZ, RZ, R6 ;  /* 0x000000ffff0e7224 */ /* 0x008fc400078e0006 */
[----:B----4-:R-:W-:Y:S01]  /*f470*/  IMAD.MOV.U32 R15, RZ, RZ, R7 ;  /* 0x000000ffff0f7224 */ /* 0x010fe200078e0007 */
[----:B0-----:R-:W2:Y:S04]  /*f480*/  LDL.LU R12, [R1+0x160] ;  /* 0x00016000010c7983 */ /* 0x001ea80000300800 */
[----:B------:R-:W2:Y:S04]  /*f490*/  LDL.LU R13, [R1+0x164] ;  /* 0x00016400010d7983 */ /* 0x000ea80000300800 */
[----:B------:R-:W3:Y:S04]  /*f4a0*/  LDL.LU R6, [R1+0xa9c] ;  /* 0x000a9c0001067983 */ /* 0x000ee80000300800 */
[----:B------:R-:W3:Y:S04]  /*f4b0*/  LDL.LU R7, [R1+0xa98] ;  /* 0x000a980001077983 */ /* 0x000ee80000300800 */
[----:B------:R-:W-:Y:S01]  /*f4c0*/  STL.64 [R1+0xa78], R14 ;  /* 0x000a780e01007387 */ /* 0x000fe20000100a00 */
[----:B---3--:R-:W-:Y:S03]  /*f4d0*/  HMMA.16816.F32 R8, R20, R6, R8 ;  /* 0x000000061408723c */ /* 0x008fe60000001808 */
[----:B--2---:R0:W-:Y:S04]  /*f4e0*/  STL.64 [R1+0xa70], R12 ;  /* 0x000a700c01007387 */ /* 0x0041e80000100a00 */
[----:B0-----:R-:W2:Y:S04]  /*f4f0*/  LDL.LU R12, [R1+0x170] ;  /* 0x00017000010c7983 */ /* 0x001ea80000300800 */
[----:B------:R-:W2:Y:S04]  /*f500*/  LDL.LU R13, [R1+0x174] ;  /* 0x00017400010d7983 */ /* 0x000ea80000300800 */
[----:B------:R-:W2:Y:S04]  /*f510*/  LDL.LU R14, [R1+0x178] ;  /* 0x00017800010e7983 */ /* 0x000ea80000300800 */
[----:B------:R-:W2:Y:S04]  /*f520*/  LDL.LU R15, [R1+0x17c] ;  /* 0x00017c00010f7983 */ /* 0x000ea80000300800 */
[----:B------:R-:W-:Y:S04]  /*f530*/  STL.64 [R1+0x310], R8 ;  /* 0x0003100801007387 */ /* 0x000fe80000100a00 */
[----:B------:R0:W-:Y:S04]  /*f540*/  STL.64 [R1+0x318], R10 ;  /* 0x0003180a01007387 */ /* 0x0001e80000100a00 */
[----:B0-----:R-:W3:Y:S01]  /*f550*/  LDL.LU.64 R10, [R1+0xa90] ;  /* 0x000a9000010a7983 */ /* 0x001ee20000300a00 */
[----:B------:R-:W-:-:S02]  /*f560*/  IMAD.MOV.U32 R18, RZ, RZ, R3 ;  /* 0x000000ffff127224 */ /* 0x000fc400078e0003 */
[----:B------:R-:W-:Y:S01]  /*f570*/  IMAD.MOV.U32 R19, RZ, RZ, R0 ;  /* 0x000000ffff137224 */ /* 0x000fe200078e0000 */
[----:B---3--:R-:W-:Y:S01]  /*f580*/  HMMA.16816.F32 R20, R20, R10, R24 ;  /* 0x0000000a1414723c */ /* 0x008fe20000001818 */
[----:B------:R-:W2:Y:S04]  /*f590*/  LDL.LU.64 R26, [R1+0xa88] ;  /* 0x000a8800011a7983 */ /* 0x000ea80000300a00 */
[----:B------:R-:W2:Y:S11]  /*f5a0*/  LDL.LU.64 R24, [R1+0xa80] ;  /* 0x000a800001187983 */ /* 0x000eb60000300a00 */
[----:B------:R-:W-:Y:S07]  /*f5b0*/  @!UPT UIADD3 URZ, URZ, URZ, URZ ;  /* 0x0000003f3f3ff290 */ /* 0x000fee000fffe03f */
[----:B------:R0:W-:Y:S04]  /*f5c0*/  STL.64 [R1+0x200], R20 ;  /* 0x0002001401007387 */ /* 0x0001e80000100a00 */
[----:B------:R1:W-:Y:S04]  /*f5d0*/  STL.64 [R1+0x208], R22 ;  /* 0x0002081601007387 */ /* 0x0003e80000100a00 */
[----:B0-----:R-:W3:Y:S04]  /*f5e0*/  LDL.LU R20, [R1+0x110] ;  /* 0x0001100001147983 */ /* 0x001ee80000300800 */
[----:B------:R-:W3:Y:S04]  /*f5f0*/  LDL.LU R21, [R1+0x114] ;  /* 0x0001140001157983 */ /* 0x000ee80000300800 */
[----:B-1----:R-:W3:Y:S04]  /*f600*/  LDL.LU R22, [R1+0x118] ;  /* 0x0001180001167983 */ /* 0x002ee80000300800 */
[----:B------:R-:W3:Y:S01]  /*f610*/  LDL.LU R23, [R1+0x11c] ;  /* 0x00011c0001177983 */ /* 0x000ee20000300800 */
[C---:B--2---:R-:W-:Y:S03]  /*f620*/  HMMA.16816.F32 R16, R24.reuse, R18, R12 ;  /* 0x000000121810723c */ /* 0x044fe6000000180c */
[----:B------:R-:W2:Y:S04]  /*f630*/  LDL.LU.64 R14, [R1+0xa78] ;  /* 0x000a7800010e7983 */ /* 0x000ea80000300a00 */
[----:B------:R-:W2:Y:S11]  /*f640*/  LDL.LU.64 R12, [R1+0xa70] ;  /* 0x000a7000010c7983 */ /* 0x000eb60000300a00 */
[----:B------:R-:W-:Y:S05]  /*f650*/  @!UPT UIADD3 URZ, URZ, URZ, URZ ;  /* 0x0000003f3f3ff290 */ /* 0x000fea000fffe03f */
[----:B------:R-:W-:Y:S04]  /*f660*/  STL.64 [R1+0x170], R16 ;  /* 0x0001701001007387 */ /* 0x000fe80000100a00 */
[----:B------:R0:W-:Y:S04]  /*f670*/  STL.64 [R1+0x178], R18 ;  /* 0x0001781201007387 */ /* 0x0001e80000100a00 */
[----:B0-----:R-:W2:Y:S04]  /*f680*/  LDL.LU.64 R18, [R1+0xa68] ;  /* 0x000a680001127983 */ /* 0x001ea80000300a00 */
[----:B------:R-:W4:Y:S01]  /*f690*/  LDL R0, [R1+0x6b8] ;  /* 0x0006b80001007983 */ /* 0x000f220000100800 */
[C---:B--2---:R-:W-:Y:S03]  /*f6a0*/  HMMA.16816.F32 R16, R24.reuse, R18, R12 ;  /* 0x000000121810723c */ /* 0x044fe6000000180c */
[----:B------:R-:W2:Y:S04]  /*f6b0*/  LDL.LU.64 R14, [R1+0xa60] ;  /* 0x000a6000010e7983 */ /* 0x000ea80000300a00 */
[----:B------:R-:W2:Y:S11]  /*f6c0*/  LDL.LU.64 R12, [R1+0xa58] ;  /* 0x000a5800010c7983 */ /* 0x000eb60000300a00 */
[----:B------:R-:W-:Y:S05]  /*f6d0*/  @!UPT UIADD3 URZ, URZ, URZ, URZ ;  /* 0x0000003f3f3ff290 */ /* 0x000fea000fffe03f */
[----:B------:R-:W-:Y:S04]  /*f6e0*/  STL.64 [R1+0x160], R16 ;  /* 0x0001601001007387 */ /* 0x000fe80000100a00 */
[----:B------:R0:W-:Y:S04]  /*f6f0*/  STL.64 [R1+0x168], R18 ;  /* 0x0001681201007387 */ /* 0x0001e80000100a00 */
[----:B0-----:R-:W2:Y:S02]  /*f700*/  LDL.LU.64 R18, [R1+0xa50] ;  /* 0x000a500001127983 */ /* 0x001ea40000300a00 */
[----:B--2---:R-:W-:Y:S01]  /*f710*/  HMMA.16816.F32 R12, R24, R18, R12 ;  /* 0x00000012180c723c */ /* 0x004fe2000000180c */
[----:B------:R-:W-:-:S02]  /*f720*/  IMAD.MOV.U32 R4, RZ, RZ, R18 ;  /* 0x000000ffff047224 */ /* 0x000fc400078e0012 */
[----:B------:R-:W-:Y:S11]  /*f730*/  IMAD.MOV.U32 R3, RZ, RZ, R19 ;  /* 0x000000ffff037224 */ /* 0x000ff600078e0013 */
[----:B------:R-:W-:Y:S09]  /*f740*/  @!UPT UIADD3 URZ, URZ, URZ, URZ ;  /* 0x0000003f3f3ff290 */ /* 0x000ff2000fffe03f */
[----:B------:R-:W-:Y:S04]  /*f750*/  STL.64 [R1+0x150], R12 ;  /* 0x0001500c01007387 */ /* 0x000fe80000100a00 */
[----:B------:R0:W-:Y:S04]  /*f760*/  STL.64 [R1+0x158], R14 ;  /* 0x0001580e01007387 */ /* 0x0001e80000100a00 */
[----:B0-----:R-:W2:Y:S04]  /*f770*/  LDL.LU.64 R14, [R1+0xa48] ;  /* 0x000a4800010e7983 */ /* 0x001ea80000300a00 */
[----:B------:R-:W2:Y:S04]  /*f780*/  LDL.LU.64 R12, [R1+0xa40] ;  /* 0x000a4000010c7983 */ /* 0x000ea80000300a00 */
[----:B------:R-:W2:Y:S02]  /*f790*/  LDL.LU.64 R18, [R1+0xa38] ;  /* 0x000a380001127983 */ /* 0x000ea40000300a00 */
[C---:B--2---:R-:W-:Y:S02]  /*f7a0*/  HMMA.16816.F32 R16, R24.reuse, R18, R12 ;  /* 0x000000121810723c */ /* 0x044fe4000000180c */
[----:B------:R-:W2:Y:S04]  /*f7b0*/  LDL.LU.64 R14, [R1+0xa30] ;  /* 0x000a3000010e7983 */ /* 0x000ea80000300a00 */
[----:B------:R-:W2:Y:S11]  /*f7c0*/  LDL.LU.64 R12, [R1+0xa28] ;  /* 0x000a2800010c7983 */ /* 0x000eb60000300a00 */
[----:B------:R-:W-:Y:S06]  /*f7d0*/  @!UPT UIADD3 URZ, URZ, URZ, URZ ;  /* 0x0000003f3f3ff290 */ /* 0x000fec000fffe03f */
[----:B------:R-:W-:Y:S04]  /*f7e0*/  STL.64 [R1+0x140], R16 ;  /* 0x0001401001007387 */ /* 0x000fe80000100a00 */
[----:B------:R0:W-:Y:S04]  /*f7f0*/  STL.64 [R1+0x148], R18 ;  /* 0x0001481201007387 */ /* 0x0001e80000100a00 */
[----:B0-----:R-:W2:Y:S02]  /*f800*/  LDL.LU.64 R18, [R1+0xa20] ;  /* 0x000a200001127983 */ /* 0x001ea40000300a00 */
[C---:B--2---:R-:W-:Y:S02]  /*f810*/  HMMA.16816.F32 R16, R24.reuse, R18, R12 ;  /* 0x000000121810723c */ /* 0x044fe4000000180c */
[----:B------:R-:W2:Y:S11]  /*f820*/  LDL.LU.64 R14, [R1+0xa18] ;  /* 0x000a1800010e7983 */ /* 0x000eb60000300a00 */
[----:B------:R-:W-:Y:S10]  /*f830*/  @!UPT UIADD3 URZ, URZ, URZ, URZ ;  /* 0x0000003f3f3ff290 */ /* 0x000ff4000fffe03f */
[----:B------:R-:W-:Y:S04]  /*f840*/  STL.64 [R1+0x130], R16 ;  /* 0x0001301001007387 */ /* 0x000fe80000100a00 */
[----:B------:R0:W-:Y:S04]  /*f850*/  STL.64 [R1+0x138], R18 ;  /* 0x0001381201007387 */ /* 0x0001e80000100a00 */
[----:B0-----:R-:W2:Y:S04]  /*f860*/  LDL.LU.64 R18, [R1+0xa10] ;  /* 0x000a100001127983 */ /* 0x001ea80000300a00 */
[----:B------:R-:W2:Y:S02]  /*f870*/  LDL.LU.64 R16, [R1+0xa08] ;  /* 0x000a080001107983 */ /* 0x000ea40000300a00 */
[C---:B--2---:R-:W-:Y:S11]  /*f880*/  HMMA.16816.F32 R16, R24.reuse, R14, R16 ;  /* 0x0000000e1810723c */ /* 0x044ff60000001810 */
[----:B------:R-:W-:Y:S11]  /*f890*/  @!UPT UIADD3 URZ, URZ, URZ, URZ ;  /* 0x0000003f3f3ff290 */ /* 0x000ff6000fffe03f */
[----:B------:R-:W-:Y:S01]  /*f8a0*/  @!UPT UIADD3 URZ, URZ, URZ, URZ ;  /* 0x0000003f3f3ff290 */ /* 0x000fe2000fffe03f */
[----:B------:R-:W-:Y:S04]  /*f8b0*/  STL.64 [R1+0x120], R16 ;  /* 0x0001201001007387 */ /* 0x000fe80000100a00 */
[----:B------:R0:W-:Y:S04]  /*f8c0*/  STL.64 [R1+0x128], R18 ;  /* 0x0001281201007387 */ /* 0x0001e80000100a00 */
[----:B0-----:R-:W2:Y:S04]  /*f8d0*/  LDL.LU.64 R18, [R1+0xa00] ;  /* 0x000a000001127983 */ /* 0x001ea80000300a00 */
[----:B------:R-:W2:Y:S04]  /*f8e0*/  LDL.LU.64 R16, [R1+0x9f8] ;  /* 0x0009f80001107983 */ /* 0x000ea80000300a00 */
[----:B------:R0:W-:Y:S04]  /*f8f0*/  STL.64 [R1+0x9b8], R14 ;  /* 0x0009b80e01007387 */ /* 0x0001e80000100a00 */
[----:B------:R-:W2:Y:S04]  /*f900*/  LDL.LU R12, [R1+0x420] ;  /* 0x00042000010c7983 */ /* 0x000ea80000300800 */
[----:B------:R-:W2:Y:S04]  /*f910*/  LDL.LU R13, [R1+0x424] ;  /* 0x00042400010d7983 */ /* 0x000ea80000300800 */
[----:B0-----:R-:W2:Y:S04]  /*f920*/  LDL.LU R14, [R1+0x428] ;  /* 0x00042800010e7983 */ /* 0x001ea80000300800 */
[----:B------:R-:W2:Y:S01]  /*f930*/  LDL.LU R15, [R1+0x42c] ;  /* 0x00042c00010f7983 */ /* 0x000ea20000300800 */
[----:B---3--:R-:W-:Y:S03]  /*f940*/  HMMA.16816.F32 R20, R24, R6, R20 ;  /* 0x000000061814723c */ /* 0x008fe60000001814 */
[----:B--2---:R0:W-:Y:S04]  /*f950*/  STL.64 [R1+0x9c8], R14 ;  /* 0x0009c80e01007387 */ /* 0x0041e80000100a00 */
[----:B------:R-:W-:Y:S01]  /*f960*/  STL.64 [R1+0x9c0], R12 ;  /* 0x0009c00c01007387 */ /* 0x000fe20000100a00 */
[----:B0-----:R-:W-:-:S02]  /*f970*/  IMAD.MOV.U32 R14, RZ, RZ, R4 ;  /* 0x000000ffff0e7224 */ /* 0x001fc400078e0004 */
[----:B------:R-:W-:-:S05]  /*f980*/  IMAD.MOV.U32 R15, RZ, RZ, R3 ;  /* 0x000000ffff0f7224 */ /* 0x000fca00078e0003 */
[----:B------:R0:W-:Y:S04]  /*f990*/  STL.64 [R1+0x9d8], R14 ;  /* 0x0009d80e01007387 */ /* 0x0001e80000100a00 */
[----:B0-----:R-:W2:Y:S04]  /*f9a0*/  LDL.64 R14, [R1+0x38] ;  /* 0x00003800010e7983 */ /* 0x001ea80000100a00 */
[----:B--2---:R0:W-:Y:S04]  /*f9b0*/  STL.64 [R1+0x9e8], R14 ;  /* 0x0009e80e01007387 */ /* 0x0041e80000100a00 */
[----:B------:R1:W-:Y:S04]  /*f9c0*/  STL.64 [R1+0x9f0], R6 ;  /* 0x0009f00601007387 */ /* 0x0003e80000100a00 */
[----:B------:R-:W-:Y:S04]  /*f9d0*/  STL.64 [R1+0x110], R20 ;  /* 0x0001101401007387 */ /* 0x000fe80000100a00 */
[----:B------:R-:W-:Y:S04]  /*f9e0*/  STL.64 [R1+0x118], R22 ;  /* 0x0001181601007387 */ /* 0x000fe80000100a00 */
[----:B----4-:R-:W2:Y:S01]  /*f9f0*/  LDSM.16.MT88.4 R20, [R0+0x5080] ;  /* 0x005080000014783b */ /* 0x010ea20000004200 */
[----:B0-----:R-:W-:Y:S03]  /*fa00*/  HMMA.16816.F32 R12, R24, R10, R16 ;  /* 0x0000000a180c723c */ /* 0x001fe60000001810 */
[----:B------:R-:W3:Y:S04]  /*fa10*/  LDL.LU R4, [R1+0x450] ;  /* 0x0004500001047983 */ /* 0x000ee80000300800 */
[----:B------:R-:W-:Y:S04]  /*fa20*/  LDSM.16.MT88.4 R24, [R29+0x5000] ;  /* 0x005000001d18783b */ /* 0x000fe80000004200 */
[----:B------:R-:W3:Y:S11]  /*fa30*/  LDSM.16.MT88.4 R16, [R0+0x5000] ;  /* 0x005000000010783b */ /* 0x000ef60000004200 */
[----:B------:R-:W-:Y:S01]  /*fa40*/  @!UPT UIADD3 URZ, URZ, URZ, URZ ;  /* 0x0000003f3f3ff290 */ /* 0x000fe2000fffe03f */
[----:B------:R-:W-:Y:S04]  /*fa50*/  STL.64 [R1+0x60], R12 ;  /* 0x0000600c01007387 */ /* 0x000fe80000100a00 */
[----:B------:R0:W-:Y:S04]  /*fa60*/  STL.64 [R1+0x68], R14 ;  /* 0x0000680e01007387 */ /* 0x0001e80000100a00 */
[----:B------:R-:W3:Y:S04]  /*fa70*/  LDL.LU R5, [R1+0x454] ;  /* 0x0004540001057983 */ /* 0x000ee80000300800 */
[----:B-1----:R-:W3:Y:S04]  /*fa80*/  LDL.LU R6, [R1+0x458] ;  /* 0x0004580001067983 */ /* 0x002ee80000300800 */
[----:B------:R-:W3:Y:S04]  /*fa90*/  LDL.LU R7, [R1+0x45c] ;  /* 0x00045c0001077983 */ /* 0x000ee80000300800 */
[----:B0-----:R-:W3:Y:S04]  /*faa0*/  LDL.64 R14, [R1+0x48] ;  /* 0x00004800010e7983 */ /* 0x001ee80000100a00 */
[----:B------:R0:W-:Y:S04]  /*fab0*/  STL.64 [R1+0x9e0], R10 ;  /* 0x0009e00a01007387 */ /* 0x0001e80000100a00 */
[----:B------:R-:W4:Y:S04]  /*fac0*/  LDL.LU R8, [R1+0x440] ;  /* 0x0004400001087983 */ /* 0x000f280000300800 */
[----:B------:R-:W4:Y:S04]  /*fad0*/  LDL.LU R9, [R1+0x444] ;  /* 0x0004440001097983 */ /* 0x000f280000300800 */
[----:B0-----:R-:W4:Y:S04]  /*fae0*/  LDL.LU R10, [R1+0x448] ;  /* 0x00044800010a7983 */ /* 0x001f280000300800 */
[----:B------:R-:W4:Y:S04]  /*faf0*/  LDL.LU R11, [R1+0x44c] ;  /* 0x00044c00010b7983 */ /* 0x000f280000300800 */
[----:B--2---:R0:W-:Y:S04]  /*fb00*/  STL.64 [R1+0x998], R22 ;  /* 0x0009981601007387 */ /* 0x0041e80000100a00 */
[----:B------:R-:W-:Y:S04]  /*fb10*/  STL.64 [R1+0x990], R20 ;  /* 0x0009901401007387 */ /* 0x000fe80000100a00 */
[----:B0-----:R-:W2:Y:S04]  /*fb20*/  LDL.64 R22, [R1+0x8] ;  /* 0x0000080001167983 */ /* 0x001ea80000100a00 */
[----:B--2---:R0:W-:Y:S04]  /*fb30*/  STL.64 [R1+0x9b0], R22 ;  /* 0x0009b01601007387 */ /* 0x0041e80000100a00 */
[----:B0-----:R-:W2:Y:S01]  /*fb40*/  LDL.64 R22, [R1+0x18] ;  /* 0x0000180001167983 */ /* 0x001ea20000100a00 */
[----:B---3--:R-:W-:Y:S03]  /*fb50*/  HMMA.16816.F32 R4, R16, R14, R4 ;  /* 0x0000000e1004723c */ /* 0x008fe60000001804 */
[----:B--2---:R0:W-:Y:S04]  /*fb60*/  STL.64 [R1+0x9d0], R22 ;  /* 0x0009d01601007387 */ /* 0x0041e80000100a00 */
[----:B------:R-:W2:Y:S04]  /*fb70*/  LDL.LU R20, [R1+0x430] ;  /* 0x0004300001147983 */ /* 0x000ea80000300800 */
[----:B------:R-:W2:Y:S04]  /*fb80*/  LDL.LU R21, [R1+0x434] ;  /* 0x0004340001157983 */ /* 0x000ea80000300800 */
[----:B0-----:R-:W2:Y:S04]  /*fb90*/  LDL.LU R22, [R1+0x438] ;  /* 0x0004380001167983 */ /* 0x001ea80000300800 */
[----:B------:R-:W2:Y:S04]  /*fba0*/  LDL.LU R23, [R1+0x43c] ;  /* 0x00043c0001177983 */ /* 0x000ea80000300800 */
[----:B------:R-:W-:Y:S04]  /*fbb0*/  STL.64 [R1+0x918], R26 ;  /* 0x0009181a01007387 */ /* 0x000fe80000100a00 */
[----:B------:R0:W-:Y:S04]  /*fbc0*/  STL.64 [R1+0x910], R24 ;  /* 0x0009101801007387 */ /* 0x0001e80000100a00 */
[----:B0-----:R-:W3:Y:S04]  /*fbd0*/  LDL.LU R24, [R1+0x400] ;  /* 0x0004000001187983 */ /* 0x001ee80000300800 */
[----:B------:R-:W3:Y:S04]  /*fbe0*/  LDL.LU R25, [R1+0x404] ;  /* 0x0004040001197983 */ /* 0x000ee80000300800 */
[----:B------:R-:W2:Y:S04]  /*fbf0*/  LDL.LU R26, [R1+0x408] ;  /* 0x00040800011a7983 */ /* 0x000ea80000300800 */
[----:B------:R-:W2:Y:S01]  /*fc00*/  LDL.LU R27, [R1+0x40c] ;  /* 0x00040c00011b7983 */ /* 0x000ea20000300800 */
[----:B------:R-:W-:-:S03]  /*fc10*/  IMAD.MOV.U32 R3, RZ, RZ, R15 ;  /* 0x000000ffff037224 */ /* 0x000fc600078e000f */
[----:B--2---:R-:W-:Y:S04]  /*fc20*/  STL.64 [R1+0x9a8], R26 ;  /* 0x0009a81a01007387 */ /* 0x004fe80000100a00 */
[----:B---3--:R0:W-:Y:S04]  /*fc30*/  STL.64 [R1+0x9a0], R24 ;  /* 0x0009a01801007387 */ /* 0x0081e80000100a00 */
[----:B0-----:R-:W2:Y:S04]  /*fc40*/  LDL.LU R24, [R1+0x410] ;  /* 0x0004100001187983 */ /* 0x001ea80000300800 */
[----:B------:R-:W2:Y:S04]  /*fc50*/  LDL.LU R25, [R1+0x414] ;  /* 0x0004140001197983 */ /* 0x000ea80000300800 */
[----:B------:R-:W2:Y:S04]  /*fc60*/  LDL.LU R26, [R1+0x418] ;  /* 0x00041800011a7983 */ /* 0x000ea80000300800 */
[----:B------:R-:W2:Y:S04]  /*fc70*/  LDL.LU R27, [R1+0x41c] ;  /* 0x00041c00011b7983 */ /* 0x000ea80000300800 */
[----:B------:R0:W-:Y:S04]  /*fc80*/  STL.64 [R1+0x450], R4 ;  /* 0x0004500401007387 */ /* 0x0001e80000100a00 */
[----:B------:R1:W-:Y:S01]  /*fc90*/  STL.64 [R1+0x458], R6 ;  /* 0x0004580601007387 */ /* 0x0003e20000100a00 */
[----:B0-----:R-:W-:-:S03]  /*fca0*/  IMAD.MOV.U32 R4, RZ, RZ, R14 ;  /* 0x000000ffff047224 */ /* 0x001fc600078e000e */
[----:B-1----:R-:W3:Y:S04]  /*fcb0*/  LDL.LU.64 R6, [R1+0x9f0] ;  /* 0x0009f00001067983 */ /* 0x002ee80000300a00 */
[----:B------:R-:W4:Y:S02]  /*fcc0*/  LDL.LU.64 R14, [R1+0x9e8] ;  /* 0x0009e800010e7983 */ /* 0x000f240000300a00 */
[----:B----4-:R-:W-:Y:S01]  /*fcd0*/  HMMA.16816.F32 R8, R16, R14, R8 ;  /* 0x0000000e1008723c */ /* 0x010fe20000001808 */
[----:B------:R-:W-:Y:S11]  /*fce0*/  IMAD.MOV.U32 R5, RZ, RZ, R15 ;  /* 0x000000ffff057224 */ /* 0x000ff600078e000f */
[----:B------:R-:W-:Y:S11]  /*fcf0*/  @!UPT UIADD3 URZ, URZ, URZ, URZ ;  /* 0x0000003f3f3ff290 */ /* 0x000ff6000fffe03f */
[----:B------:R0:W-:Y:S04]  /*fd00*/  STL.64 [R1+0x440], R8 ;  /* 0x0004400801007387 */ /* 0x0001e80000100a00 */
[----:B------:R1:W-:Y:S01]  /*fd10*/  STL.64 [R1+0x448], R10 ;  /* 0x0004480a01007387 */ /* 0x0003e20000100a00 */
[----:B0-----:R-:W-:-:S03]  /*fd20*/  IMAD.MOV.U32 R8, RZ, RZ, R14 ;  /* 0x000000ffff087224 */ /* 0x001fc600078e000e */
[----:B-1----:R-:W4:Y:S04]  /*fd30*/  LDL.LU.64 R10, [R1+0x9e0] ;  /* 0x0009e000010a7983 */ /* 0x002f280000300a00 */
[----:B------:R-:W2:Y:S02]  /*fd40*/  LDL.LU.64 R14, [R1+0x9d8] ;  /* 0x0009d800010e7983 */ /* 0x000ea40000300a00 */
[C---:B--2---:R-:W-:Y:S02]  /*fd50*/  HMMA.16816.F32 R12, R16.reuse, R14, R20 ;  /* 0x0000000e100c723c */ /* 0x044fe40000001814 */
[----:B------:R-:W2:Y:S11]  /*fd60*/  LDL.LU.64 R22, [R1+0x9d0] ;  /* 0x0009d00001167983 */ /* 0x000eb60000300a00 */
[----:B------:R-:W-:Y:S10]  /*fd70*/  @!UPT UIADD3 URZ, URZ, URZ, URZ ;  /* 0x0000003f3f3ff290 */ /* 0x000ff4000fffe03f */
[----:B------:R-:W-:Y:S04]  /*fd80*/  STL.64 [R1+0x430], R12 ;  /* 0x0004300c01007387 */ /* 0x000fe80000100a00 */
[----:B------:R0:W-:Y:S04]  /*fd90*/  STL.64 [R1+0x438], R14 ;  /* 0x0004380e01007387 */ /* 0x0001e80000100a00 */
[----:B0-----:R-:W3:Y:S04]  /*fda0*/  LDL.LU.64 R14, [R1+0x9c8] ;  /* 0x0009c800010e7983 */ /* 0x001ee80000300a00 */
[----:B------:R-:W3:Y:S01]  /*fdb0*/  LDL.LU.64 R12, [R1+0x9c0] ;  /* 0x0009c000010c7983 */ /* 0x000ee20000300a00 */
[----:B--2---:R-:W-:Y:S01]  /*fdc0*/  IMAD.MOV.U32 R9, RZ, RZ, R23 ;  /* 0x000000ffff097224 */ /* 0x004fe200078e0017 */
[----:B---3--:R-:W-:Y:S11]  /*fdd0*/  HMMA.16816.F32 R12, R16, R22, R12 ;  /* 0x00000016100c723c */ /* 0x008ff6000000180c */
[----:B------:R-:W-:Y:S11]  /*fde0*/  @!UPT UIADD3 URZ, URZ, URZ, URZ ;  /* 0x0000003f3f3ff290 */ /* 0x000ff6000fffe03f */
[----:B------:R-:W-:Y:S01]  /*fdf0*/  @!UPT UIADD3 URZ, URZ, URZ, URZ ;  /* 0x0000003f3f3ff290 */ /* 0x000fe2000fffe03f */
[----:B------:R0:W-:Y:S04]  /*fe00*/  STL.64 [R1+0x420], R12 ;  /* 0x0004200c01007387 */ /* 0x0001e80000100a00 */
[----:B------:R1:W-:Y:S01]  /*fe10*/  STL.64 [R1+0x428], R14 ;  /* 0x0004280e01007387 */ /* 0x0003e20000100a00 */
[----:B0-----:R-:W-:-:S03]  /*fe20*/  IMAD.MOV.U32 R12, RZ, RZ, R22 ;  /* 0x000000ffff0c7224 */ /* 0x001fc600078e0016 */
[----:B-1----:R-:W2:Y:S04]  /*fe30*/  LDL.LU.64 R14, [R1+0x9b8] ;  /* 0x0009b800010e7983 */ /* 0x002ea80000300a00 */
[----:B------:R-:W3:Y:S02]  /*fe40*/  LDL.LU.64 R22, [R1+0x9b0] ;  /* 0x0009b00001167983 */ /* 0x000ee40000300a00 */
[----:B---3--:R-:W-:Y:S11]  /*fe50*/  HMMA.16816.F32 R24, R16, R22, R24 ;  /* 0x000000161018723c */ /* 0x008ff60000001818 */
[----:B------:R-:W-:Y:S11]  /*fe60*/  @!UPT UIADD3 URZ, URZ, URZ, URZ ;  /* 0x0000003f3f3ff290 */ /* 0x000ff6000fffe03f */
[----:B------:R-:W-:Y:S01]  /*fe70*/  @!UPT UIADD3 URZ, URZ, URZ, URZ ;  /* 0x0000003f3f3ff290 */ /* 0x000fe2000fffe03f */
[----:B------:R-:W-:Y:S04]  /*fe80*/  STL.64 [R1+0x410], R24 ;  /* 0x0004101801007387 */ /* 0x000fe80000100a00 */
[----:B------:R0:W-:Y:S04]  /*fe90*/  STL.64 [R1+0x418], R26 ;  /* 0x0004181a01007387 */ /* 0x0001e80000100a00 */
[----:B0-----:R-:W2:Y:S04]  /*fea0*/  LDL.LU.64 R26, [R1+0x9a8] ;  /* 0x0009a800011a7983 */ /* 0x001ea80000300a00 */
[----:B------:R-:W2:Y:S01]  /*feb0*/  LDL.LU.64 R24, [R1+0x9a0] ;  /* 0x0009a00001187983 */ /* 0x000ea20000300a00 */
[----:B------:R-:W-:-:S02]  /*fec0*/  IMAD.MOV.U32 R0, RZ, RZ, R22 ;  /* 0x000000ffff007224 */ /* 0x000fc400078e0016 */
[----:B------:R-:W-:Y:S02]  /*fed0*/  IMAD.MOV.U32 R13, RZ, RZ, R23 ;  /* 0x000000ffff0d7224 */ /* 0x000fe400078e0017 */
[----:B------:R-:W3:Y:S04]  /*fee0*/  LDL.LU.64 R22, [R1+0x998] ;  /* 0x0009980001167983 */ /* 0x000ee80000300a00 */
[----:B------:R-:W3:Y:S01]  /*fef0*/  LDL.LU.64 R20, [R1+0x990] ;  /* 0x0009900001147983 */ /* 0x000ee20000300a00 */
[----:B--2---:R-:W-:Y:S11]  /*ff00*/  HMMA.16816.F32 R24, R16, R14, R24 ;  /* 0x0000000e1018723c */ /* 0x004ff60000001818 */
[----:B------:R-:W-:Y:S11]  /*ff10*/  @!UPT UIADD3 URZ, URZ, URZ, URZ ;  /* 0x0000003f3f3ff290 */ /* 0x000ff6000fffe03f */
[----:B------:R-:W-:Y:S01]  /*ff20*/  @!UPT UIADD3 URZ, URZ, URZ, URZ ;  /* 0x0000003f3f3ff290 */ /* 0x000fe2000fffe03f */
[----:B------:R0:W-:Y:S04]  /*ff30*/  STL.64 [R1+0x400], R24 ;  /* 0x0004001801007387 */ /* 0x0001e80000100a00 */
[----:B------:R1:W-:Y:S04]  /*ff40*/  STL.64 [R1+0x408], R26 ;  /* 0x0004081a01007387 */ /* 0x0003e80000100a00 */
[----:B0-----:R-:W4:Y:S04]  /*ff50*/  LDL.LU R24, [R1+0x300] ;  /* 0x0003000001187983 */ /* 0x001f280000300800 */
[----:B------:R-:W4:Y:S04]  /*ff60*/  LDL.LU R25, [R1+0x304] ;  /* 0x0003040001197983 */ /* 0x000f280000300800 */
[----:B-1----:R-:W4:Y:S04]  /*ff70*/  LDL.LU R26, [R1+0x308] ;  /* 0x00030800011a7983 */ /* 0x002f280000300800 */
[----:B------:R-:W4:Y:S04]  /*ff80*/  LDL.LU R27, [R1+0x30c] ;  /* 0x00030c00011b7983 */ /* 0x000f280000300800 */
[----:B------:R0:W-:Y:S02]  /*ff90*/  STL.64 [R1+0x920], R14 ;  /* 0x0009200e01007387 */ /* 0x0001e40000100a00 */
[----:B0-----:R-:W-:-:S02]  /*ffa0*/  IMAD.MOV.U32 R14, RZ, RZ, R0 ;  /* 0x000000ffff0e7224 */ /* 0x001fc400078e0000 */
[----:B------:R-:W-:Y:S01]  /*ffb0*/  IMAD.MOV.U32 R15, RZ, RZ, R13 ;  /* 0x000000ffff0f7224 */ /* 0x000fe200078e000d */
[----:B------:R-:W2:Y:S04]  /*ffc0*/  LDL.LU R0, [R1+0x988] ;  /* 0x0009880001007983 */ /* 0x000ea80000300800 */
[----:B------:R0:W-:Y:S02]  /*ffd0*/  STL.64 [R1+0x930], R14 ;  /* 0x0009300e01007387 */ /* 0x0001e40000100a00 */
[----:B0-----:R-:W-:Y:S02]  /*ffe0*/  IMAD.MOV.U32 R14, RZ, RZ, R12 ;  /* 0x000000ffff0e7224 */ /* 0x001fe400078e000c */
[----:B------:R-:W-:-:S05]  /*fff0*/  IMAD.MOV.U32 R15, RZ, RZ, R9 ;  /* 0x000000ffff0f7224 */ /* 0x000fca00078e0009 */
[----:B------:R0:W-:Y:S04]  /*10000*/  STL.64 [R1+0x948], R14 ;  /* 0x0009480e01007387 */ /* 0x0001e80000100a00 */
[----:B0-----:R-:W2:Y:S04]  /*10010*/  LDL.64 R14, [R1+0x28] ;  /* 0x00002800010e7983 */ /* 0x001ea80000100a00 */
[----:B--2---:R0:W-:Y:S02]  /*10020*/  STL.64 [R1+0x958], R14 ;  /* 0x0009580e01007387 */ /* 0x0041e40000100a00 */
[----:B0-----:R-:W-:-:S02]  /*10030*/  IMAD.MOV.U32 R14, RZ, RZ, R8 ;  /* 0x000000ffff0e7224 */ /* 0x001fc400078e0008 */
[----:B------:R-:W-:-:S05]  /*10040*/  IMAD.MOV.U32 R15, RZ, RZ, R5 ;  /* 0x000000ffff0f7224 */ /* 0x000fca00078e0005 */
[----:B------:R0:W-:Y:S04]  /*10050*/  STL.64 [R1+0x970], R14 ;  /* 0x0009700e01007387 */ /* 0x0001e80000100a00 */
[----:B------:R-:W2:Y:S04]  /*10060*/  LDL.LU R12, [R1+0x3f0] ;  /* 0x0003f000010c7983 */ /* 0x000ea80000300800 */
[----:B------:R-:W2:Y:S04]  /*10070*/  LDL.LU R13, [R1+0x3f4] ;  /* 0x0003f400010d7983 */ /* 0x000ea80000300800 */
[----:B0-----:R-:W2:Y:S04]  /*10080*/  LDL.LU R14, [R1+0x3f8] ;  /* 0x0003f800010e7983 */ /* 0x001ea80000300800 */
[----:B------:R-:W2:Y:S02]  /*10090*/  LDL.LU R15, [R1+0x3fc] ;  /* 0x0003fc00010f7983 */ /* 0x000ea40000300800 */
[----:B--2---:R-:W-:Y:S11]  /*100a0*/  HMMA.16816.F32 R12, R16, R6, R12 ;  /* 0x00000006100c723c */ /* 0x004ff6000000180c */
[----:B------:R-:W-:Y:S11]  /*100b0*/  @!UPT UIADD3 URZ, URZ, URZ, URZ ;  /* 0x0000003f3f3ff290 */ /* 0x000ff6000fffe03f */
[----:B------:R-:W-:Y:S01]  /*100c0*/  @!UPT UIADD3 URZ, URZ, URZ, URZ ;  /* 0x0000003f3f3ff290 */ /* 0x000fe2000fffe03f */
[----:B------:R-:W-:Y:S04]  /*100d0*/  STL.64 [R1+0x3f0], R12 ;  /* 0x0003f00c01007387 */ /* 0x000fe80000100a00 */
[----:B------:R0:W-:Y:S04]  /*100e0*/  STL.64 [R1+0x3f8], R14 ;  /* 0x0003f80e01007387 */ /* 0x0001e80000100a00 */
[----:B------:R1:W-:Y:S01]  /*100f0*/  STL.64 [R1+0x950], R6 ;  /* 0x0009500601007387 */ /* 0x0003e20000100a00 */
[----:B0-----:R-:W-:-:S03]  /*10100*/  IMAD.MOV.U32 R14, RZ, RZ, R4 ;  /* 0x000000ffff0e7224 */ /* 0x001fc600078e0004 */
[----:B------:R-:W2:Y:S04]  /*10110*/  LDL.LU R4, [R1+0x260] ;  /* 0x0002600001047983 */ /* 0x000ea80000300800 */
[----:B------:R-:W2:Y:S04]  /*10120*/  LDL.LU R5, [R1+0x264] ;  /* 0x0002640001057983 */ /* 0x000ea80000300800 */
[----:B-1----:R-:W2:Y:S04]  /*10130*/  LDL.LU R6, [R1+0x268] ;  /* 0x0002680001067983 */ /* 0x002ea80000300800 */
        /* <DEDUP_REMOVED lines=8> */
[----:B------:R-:W-:-:S03]  /*101c0*/  IMAD.MOV.U32 R15, RZ, RZ, R3 ;  /* 0x000000ffff0f7224 */ /* 0x000fc600078e0003 */
[----:B----4-:R-:W-:Y:S04]  /*101d0*/  STL.64 [R1+0x980], R6 ;  /* 0x0009800601007387 */ /* 0x010fe80000100a00 */
[----:B--2---:R0:W-:Y:S04]  /*101e0*/  STL.64 [R1+0x978], R4 ;  /* 0x0009780401007387 */ /* 0x0041e80000100a00 */
[----:B0-----:R-:W3:Y:S04]  /*101f0*/  LDL.LU R4, [R1+0x280] ;  /* 0x0002800001047983 */ /* 0x001ee80000300800 */
[----:B------:R-:W3:Y:S04]  /*10200*/  LDL.LU R5, [R1+0x284] ;  /* 0x0002840001057983 */ /* 0x000ee80000300800 */
[----:B------:R-:W3:Y:S04]  /*10210*/  LDL.LU R6, [R1+0x288] ;  /* 0x0002880001067983 */ /* 0x000ee80000300800 */
[----:B------:R-:W3:Y:S04]  /*10220*/  LDL.LU R7, [R1+0x28c] ;  /* 0x00028c0001077983 */ /* 0x000ee80000300800 */
[----:B------:R0:W-:Y:S04]  /*10230*/  STL.64 [R1+0x928], R10 ;  /* 0x0009280a01007387 */ /* 0x0001e80000100a00 */
[----:B------:R-:W2:Y:S04]  /*10240*/  LDL.LU R8, [R1+0x240] ;  /* 0x0002400001087983 */ /* 0x000ea80000300800 */
[----:B------:R-:W-:Y:S04]  /*10250*/  STL.64 [R1+0x300], R16 ;  /* 0x0003001001007387 */ /* 0x000fe80000100a00 */
[----:B------:R-:W-:Y:S04]  /*10260*/  STL.64 [R1+0x308], R18 ;  /* 0x0003081201007387 */ /* 0x000fe80000100a00 */
[----:B------:R-:W2:Y:S04]  /*10270*/  LDL.LU R9, [R1+0x244] ;  /* 0x0002440001097983 */ /* 0x000ea80000300800 */
[----:B0-----:R-:W4:Y:S04]  /*10280*/  LDL.LU R10, [R1+0x248] ;  /* 0x00024800010a7983 */ /* 0x001f280000300800 */
[----:B------:R-:W4:Y:S01]  /*10290*/  LDL.LU R11, [R1+0x24c] ;  /* 0x00024c00010b7983 */ /* 0x000f220000300800 */
[C---:B---3--:R-:W-:Y:S03]  /*102a0*/  HMMA.16816.F32 R12, R20.reuse, R14, R4 ;  /* 0x0000000e140c723c */ /* 0x048fe60000001804 */
[----:B----4-:R-:W-:Y:S04]  /*102b0*/  STL.64 [R1+0x940], R10 ;  /* 0x0009400a01007387 */ /* 0x010fe80000100a00 */
[----:B--2---:R0:W-:Y:S04]  /*102c0*/  STL.64 [R1+0x938], R8 ;  /* 0x0009380801007387 */ /* 0x0041e80000100a00 */
[----:B0-----:R-:W2:Y:S04]  /*102d0*/  LDL.LU R8, [R1+0x250] ;  /* 0x0002500001087983 */ /* 0x001ea80000300800 */
[----:B------:R-:W2:Y:S04]  /*102e0*/  LDL.LU R9, [R1+0x254] ;  /* 0x0002540001097983 */ /* 0x000ea80000300800 */
[----:B------:R-:W2:Y:S04]  /*102f0*/  LDL.LU R10, [R1+0x258] ;  /* 0x00025800010a7983 */ /* 0x000ea80000300800 */
[----:B------:R-:W2:Y:S04]  /*10300*/  LDL.LU R11, [R1+0x25c] ;  /* 0x00025c00010b7983 */ /* 0x000ea80000300800 */
[----:B------:R-:W3:Y:S04]  /*10310*/  LDL.LU R16, [R1+0x230] ;  /* 0x0002300001107983 */ /* 0x000ee80000300800 */
[----:B------:R-:W3:Y:S04]  /*10320*/  LDL.LU R17, [R1+0x234] ;  /* 0x0002340001117983 */ /* 0x000ee80000300800 */
[----:B------:R-:W3:Y:S04]  /*10330*/  LDL.LU R18, [R1+0x238] ;  /* 0x0002380001127983 */ /* 0x000ee80000300800 */
[----:B------:R-:W3:Y:S04]  /*10340*/  LDL.LU R19, [R1+0x23c] ;  /* 0x00023c0001137983 */ /* 0x000ee80000300800 */
[----:B------:R-:W4:Y:S04]  /*10350*/  LDL.LU R24, [R1+0x100] ;  /* 0x0001000001187983 */ /* 0x000f280000300800 */
[----:B------:R-:W4:Y:S04]  /*10360*/  LDL.LU R25, [R1+0x104] ;  /* 0x0001040001197983 */ /* 0x000f280000300800 */
[----:B------:R-:W4:Y:S04]  /*10370*/  LDL.LU R26, [R1+0x108] ;  /* 0x00010800011a7983 */ /* 0x000f280000300800 */
[----:B------:R-:W4:Y:S04]  /*10380*/  LDL.LU R27, [R1+0x10c] ;  /* 0x00010c00011b7983 */ /* 0x000f280000300800 */
[----:B------:R-:W2:Y:S04]  /*10390*/  LDL.LU.64 R6, [R1+0x980] ;  /* 0x0009800001067983 */ /* 0x000ea80000300a00 */
[----:B------:R-:W2:Y:S04]  /*103a0*/  LDL.LU.64 R4, [R1+0x978] ;  /* 0x0009780001047983 */ /* 0x000ea80000300a00 */
[----:B------:R-:W-:Y:S04]  /*103b0*/  STL.64 [R1+0x280], R12 ;  /* 0x0002800c01007387 */ /* 0x000fe80000100a00 */
        /* <DEDUP_REMOVED lines=8> */
[----:B0-----:R-:W2:Y:S02]  /*10440*/  LDL.LU.64 R14, [R1+0x958] ;  /* 0x00095800010e7983 */ /* 0x001ea40000300a00 */
[----:B--2---:R-:W-:Y:S01]  /*10450*/  HMMA.16816.F32 R4, R20, R14, R4 ;  /* 0x0000000e1404723c */ /* 0x004fe20000001804 */
[----:B------:R-:W-:Y:S11]  /*10460*/  IMAD.MOV.U32 R3, RZ, RZ, R15 ;  /* 0x000000ffff037224 */ /* 0x000ff600078e000f */
[----:B------:R-:W-:Y:S11]  /*10470*/  @!UPT UIADD3 URZ, URZ, URZ, URZ ;  /* 0x0000003f3f3ff290 */ /* 0x000ff6000fffe03f */
[----:B------:R0:W-:Y:S04]  /*10480*/  STL.64 [R1+0x260], R4 ;  /* 0x0002600401007387 */ /* 0x0001e80000100a00 */
[----:B------:R1:W-:Y:S01]  /*10490*/  STL.64 [R1+0x268], R6 ;  /* 0x0002680601007387 */ /* 0x0003e20000100a00 */
[----:B0-----:R-:W-:-:S03]  /*104a0*/  IMAD.MOV.U32 R4, RZ, RZ, R14 ;  /* 0x000000ffff047224 */ /* 0x001fc600078e000e */
[----:B-1----:R-:W2:Y:S04]  /*104b0*/  LDL.LU.64 R6, [R1+0x950] ;  /* 0x0009500001067983 */ /* 0x002ea80000300a00 */
        /* <DEDUP_REMOVED lines=9> */
[----:B------:R-:W4:Y:S11]  /*10550*/  LDL.LU.64 R10, [R1+0x928] ;  /* 0x00092800010a7983 */ /* 0x000f360000300a00 */
[----:B------:R-:W-:Y:S10]  /*10560*/  @!UPT UIADD3 URZ, URZ, URZ, URZ ;  /* 0x0000003f3f3ff290 */ /* 0x000ff4000fffe03f */
[----:B------:R-:W-:Y:S04]  /*10570*/  STL.64 [R1+0x240], R12 ;  /* 0x0002400c01007387 */ /* 0x000fe80000100a00 */
[----:B------:R0:W-:Y:S04]  /*10580*/  STL.64 [R1+0x248], R14 ;  /* 0x0002480e01007387 */ /* 0x0001e80000100a00 */
[----:B0-----:R-:W3:Y:S02]  /*10590*/  LDL.LU.64 R14, [R1+0x920] ;  /* 0x00092000010e7983 */ /* 0x001ee40000300a00 */
[C---:B---3--:R-:W-:Y:S02]  /*105a0*/  HMMA.16816.F32 R16, R20.reuse, R14, R16 ;  /* 0x0000000e1410723c */ /* 0x048fe40000001810 */
[----:B------:R0:W-:Y:S04]  /*105b0*/  STL.64 [R1+0x8f0], R14 ;  /* 0x0008f00e01007387 */ /* 0x0001e80000100a00 */
[----:B------:R-:W2:Y:S11]  /*105c0*/  LDL.LU R12, [R1+0x220] ;  /* 0x00022000010c7983 */ /* 0x000eb60000300800 */
[----:B------:R-:W-:Y:S06]  /*105d0*/  @!UPT UIADD3 URZ, URZ, URZ, URZ ;  /* 0x0000003f3f3ff290 */ /* 0x000fec000fffe03f */
[----:B------:R1:W-:Y:S04]  /*105e0*/  STL.64 [R1+0x230], R16 ;  /* 0x0002301001007387 */ /* 0x0003e80000100a00 */
[----:B------:R3:W-:Y:S04]  /*105f0*/  STL.64 [R1+0x238], R18 ;  /* 0x0002381201007387 */ /* 0x0007e80000100a00 */
[----:B------:R-:W2:Y:S04]  /*10600*/  LDL.LU R13, [R1+0x224] ;  /* 0x00022400010d7983 */ /* 0x000ea80000300800 */
[----:B0-----:R-:W2:Y:S04]  /*10610*/  LDL.LU R14, [R1+0x228] ;  /* 0x00022800010e7983 */ /* 0x001ea80000300800 */
[----:B------:R-:W2:Y:S04]  /*10620*/  LDL.LU R15, [R1+0x22c] ;  /* 0x00022c00010f7983 */ /* 0x000ea80000300800 */
[----:B-1----:R-:W4:Y:S04]  /*10630*/  LDL.LU R16, [R1+0x1c0] ;  /* 0x0001c00001107983 */ /* 0x002f280000300800 */
[----:B------:R-:W4:Y:S04]  /*10640*/  LDL.LU R17, [R1+0x1c4] ;  /* 0x0001c40001117983 */ /* 0x000f280000300800 */
[----:B---3--:R-:W3:Y:S04]  /*10650*/  LDL.LU R18, [R1+0x1c8] ;  /* 0x0001c80001127983 */ /* 0x008ee80000300800 */
[----:B------:R-:W3:Y:S01]  /*10660*/  LDL.LU R19, [R1+0x1cc] ;  /* 0x0001cc0001137983 */ /* 0x000ee20000300800 */
[----:B--2---:R-:W-:Y:S03]  /*10670*/  HMMA.16816.F32 R12, R20, R6, R12 ;  /* 0x00000006140c723c */ /* 0x004fe6000000180c */
[----:B---3--:R0:W-:Y:S04]  /*10680*/  STL.64 [R1+0x8d8], R18 ;  /* 0x0008d81201007387 */ /* 0x0081e80000100a00 */
[----:B----4-:R-:W-:Y:S01]  /*10690*/  STL.64 [R1+0x8d0], R16 ;  /* 0x0008d01001007387 */ /* 0x010fe20000100a00 */
[----:B0-----:R-:W-:-:S02]  /*106a0*/  IMAD.MOV.U32 R18, RZ, RZ, R4 ;  /* 0x000000ffff127224 */ /* 0x001fc400078e0004 */
[----:B------:R-:W-:-:S05]  /*106b0*/  IMAD.MOV.U32 R19, RZ, RZ, R3 ;  /* 0x000000ffff137224 */ /* 0x000fca00078e0003 */
[----:B------:R-:W-:Y:S04]  /*106c0*/  STL.64 [R1+0x8e8], R18 ;  /* 0x0008e81201007387 */ /* 0x000fe80000100a00 */
[----:B------:R0:W-:Y:S04]  /*106d0*/  STL.64 [R1+0x8f8], R6 ;  /* 0x0008f80601007387 */ /* 0x0001e80000100a00 */
[----:B0-----:R-:W2:Y:S04]  /*106e0*/  LDL.64 R6, [R1+0x48] ;  /* 0x0000480001067983 */ /* 0x001ea80000100a00 */
[----:B------:R0:W-:Y:S04]  /*106f0*/  STL.64 [R1+0x220], R12 ;  /* 0x0002200c01007387 */ /* 0x0001e80000100a00 */
[----:B------:R1:W-:Y:S04]  /*10700*/  STL.64 [R1+0x228], R14 ;  /* 0x0002280e01007387 */ /* 0x0003e80000100a00 */
[----:B0-----:R-:W3:Y:S04]  /*10710*/  LDL.LU R12, [R1+0x1e0] ;  /* 0x0001e000010c7983 */ /* 0x001ee80000300800 */
[----:B------:R-:W3:Y:S04]  /*10720*/  LDL.LU R13, [R1+0x1e4] ;  /* 0x0001e400010d7983 */ /* 0x000ee80000300800 */
[----:B-1----:R-:W4:Y:S04]  /*10730*/  LDL.LU R14, [R1+0x1e8] ;  /* 0x0001e800010e7983 */ /* 0x002f280000300800 */
[----:B------:R-:W4:Y:S01]  /*10740*/  LDL.LU R15, [R1+0x1ec] ;  /* 0x0001ec00010f7983 */ /* 0x000f220000300800 */
[----:B------:R-:W-:Y:S03]  /*10750*/  HMMA.16816.F32 R20, R20, R10, R24 ;  /* 0x0000000a1414723c */ /* 0x000fe60000001818 */
[----:B----4-:R-:W-:Y:S04]  /*10760*/  STL.64 [R1+0x908], R14 ;  /* 0x0009080e01007387 */ /* 0x010fe80000100a00 */
[----:B---3--:R0:W-:Y:S04]  /*10770*/  STL.64 [R1+0x900], R12 ;  /* 0x0009000c01007387 */ /* 0x0081e80000100a00 */
[----:B0-----:R-:W2:Y:S04]  /*10780*/  LDL.LU R12, [R1+0x1f0] ;  /* 0x0001f000010c7983 */ /* 0x001ea80000300800 */
[----:B------:R-:W2:Y:S04]  /*10790*/  LDL.LU R13, [R1+0x1f4] ;  /* 0x0001f400010d7983 */ /* 0x000ea80000300800 */
[----:B------:R-:W2:Y:S04]  /*107a0*/  LDL.LU R14, [R1+0x1f8] ;  /* 0x0001f800010e7983 */ /* 0x000ea80000300800 */
[----:B------:R-:W2:Y:S04]  /*107b0*/  LDL.LU R15, [R1+0x1fc] ;  /* 0x0001fc00010f7983 */ /* 0x000ea80000300800 */
[----:B------:R-:W3:Y:S04]  /*107c0*/  LDL.64 R18, [R1+0x38] ;  /* 0x0000380001127983 */ /* 0x000ee80000100a00 */
[----:B------:R-:W2:Y:S04]  /*107d0*/  LDL.LU.64 R26, [R1+0x918] ;  /* 0x00091800011a7983 */ /* 0x000ea80000300a00 */
[----:B------:R-:W2:Y:S04]  /*107e0*/  LDL.LU.64 R24, [R1+0x910] ;  /* 0x0009100001187983 */ /* 0x000ea80000300a00 */
[----:B------:R0:W-:Y:S04]  /*107f0*/  STL.64 [R1+0x100], R20 ;  /* 0x0001001401007387 */ /* 0x0001e80000100a00 */
[----:B------:R1:W-:Y:S04]  /*10800*/  STL.64 [R1+0x108], R22 ;  /* 0x0001081601007387 */ /* 0x0003e80000100a00 */
[----:B0-----:R-:W4:Y:S04]  /*10810*/  LDL.LU R20, [R1+0x190] ;  /* 0x0001900001147983 */ /* 0x001f280000300800 */
[----:B------:R-:W4:Y:S04]  /*10820*/  LDL.LU R21, [R1+0x194] ;  /* 0x0001940001157983 */ /* 0x000f280000300800 */
[----:B-1----:R-:W2:Y:S04]  /*10830*/  LDL.LU R22, [R1+0x198] ;  /* 0x0001980001167983 */ /* 0x002ea80000300800 */
[----:B------:R-:W2:Y:S04]  /*10840*/  LDL.LU R23, [R1+0x19c] ;  /* 0x00019c0001177983 */ /* 0x000ea80000300800 */
[----:B--2---:R-:W-:Y:S04]  /*10850*/  STL.64 [R1+0x8a0], R22 ;  /* 0x0008a01601007387 */ /* 0x004fe80000100a00 */
[----:B----4-:R0:W-:Y:S04]  /*10860*/  STL.64 [R1+0x898], R20 ;  /* 0x0008981401007387 */ /* 0x0101e80000100a00 */
[----:B0-----:R-:W2:Y:S04]  /*10870*/  LDL.LU R20, [R1+0x1a0] ;  /* 0x0001a00001147983 */ /* 0x001ea80000300800 */
[----:B------:R-:W2:Y:S04]  /*10880*/  LDL.LU R21, [R1+0x1a4] ;  /* 0x0001a40001157983 */ /* 0x000ea80000300800 */
[----:B------:R-:W4:Y:S04]  /*10890*/  LDL.LU R22, [R1+0x1a8] ;  /* 0x0001a80001167983 */ /* 0x000f280000300800 */
[----:B------:R-:W4:Y:S04]  /*108a0*/  LDL.LU R23, [R1+0x1ac] ;  /* 0x0001ac0001177983 */ /* 0x000f280000300800 */
[----:B----4-:R0:W-:Y:S04]  /*108b0*/  STL.64 [R1+0x8b0], R22 ;  /* 0x0008b01601007387 */ /* 0x0101e80000100a00 */
[----:B--2---:R-:W-:Y:S04]  /*108c0*/  STL.64 [R1+0x8a8], R20 ;  /* 0x0008a81401007387 */ /* 0x004fe80000100a00 */
[----:B0-----:R-:W2:Y:S01]  /*108d0*/  LDL.64 R22, [R1+0x8] ;  /* 0x0000080001167983 */ /* 0x001ea20000100a00 */
[----:B------:R-:W-:Y:S03]  /*108e0*/  HMMA.16816.F32 R12, R24, R6, R12 ;  /* 0x00000006180c723c */ /* 0x000fe6000000180c */
[----:B--2---:R0:W-:Y:S04]  /*108f0*/  STL.64 [R1+0x8c8], R22 ;  /* 0x0008c81601007387 */ /* 0x0041e80000100a00 */
[----:B0-----:R-:W2:Y:S04]  /*10900*/  LDL.64 R22, [R1+0x18] ;  /* 0x0000180001167983 */ /* 0x001ea80000100a00 */
[----:B--2---:R0:W-:Y:S04]  /*10910*/  STL.64 [R1+0x8e0], R22 ;  /* 0x0008e01601007387 */ /* 0x0041e80000100a00 */
[----:B------:R-:W2:Y:S04]  /*10920*/  LDL.LU R20, [R1+0x1d0] ;  /* 0x0001d00001147983 */ /* 0x000ea80000300800 */
[----:B------:R-:W2:Y:S04]  /*10930*/  LDL.LU R21, [R1+0x1d4] ;  /* 0x0001d40001157983 */ /* 0x000ea80000300800 */
[----:B0-----:R-:W2:Y:S04]  /*10940*/  LDL.LU R22, [R1+0x1d8] ;  /* 0x0001d80001167983 */ /* 0x001ea80000300800 */
[----:B------:R-:W2:Y:S04]  /*10950*/  LDL.LU R23, [R1+0x1dc] ;  /* 0x0001dc0001177983 */ /* 0x000ea80000300800 */
[----:B------:R-:W-:Y:S04]  /*10960*/  STL.64 [R1+0x1f0], R12 ;  /* 0x0001f00c01007387 */ /* 0x000fe80000100a00 */
[----:B------:R0:W-:Y:S04]  /*10970*/  STL.64 [R1+0x1f8], R14 ;  /* 0x0001f80e01007387 */ /* 0x0001e80000100a00 */
[----:B0-----:R-:W4:Y:S04]  /*10980*/  LDL.LU.64 R14, [R1+0x908] ;  /* 0x00090800010e7983 */ /* 0x001f280000300a00 */
[----:B------:R-:W4:Y:S01]  /*10990*/  LDL.LU.64 R12, [R1+0x900] ;  /* 0x00090000010c7983 */ /* 0x000f220000300a00 */
[----:B------:R-:W-:-:S02]  /*109a0*/  IMAD.MOV.U32 R9, RZ, RZ, R6 ;  /* 0x000000ffff097224 */ /* 0x000fc400078e0006 */
[----:B------:R-:W-:Y:S02]  /*109b0*/  IMAD.MOV.U32 R8, RZ, RZ, R7 ;  /* 0x000000ffff087224 */ /* 0x000fe400078e0007 */
[----:B------:R-:W2:Y:S04]  /*109c0*/  LDL.LU.64 R6, [R1+0x8f8] ;  /* 0x0008f80001067983 */ /* 0x000ea80000300a00 */
[----:B------:R-:W-:Y:S04]  /*109d0*/  STL.64 [R1+0x8c0], R10 ;  /* 0x0008c00a01007387 */ /* 0x000fe80000100a00 */
[----:B------:R0:W-:Y:S01]  /*109e0*/  STL.64 [R1+0x8b8], R8 ;  /* 0x0008b80801007387 */ /* 0x0001e20000100a00 */
[----:B---3--:R-:W-:-:S03]  /*109f0*/  IMAD.MOV.U32 R5, RZ, RZ, R19 ;  /* 0x000000ffff057224 */ /* 0x008fc600078e0013 */
[----:B0-----:R-:W3:Y:S04]  /*10a00*/  LDL.LU R8, [R1+0x1b0] ;  /* 0x0001b00001087983 */ /* 0x001ee80000300800 */
[----:B------:R-:W3:Y:S04]  /*10a10*/  LDL.LU R9, [R1+0x1b4] ;  /* 0x0001b40001097983 */ /* 0x000ee80000300800 */
[----:B------:R-:W3:Y:S04]  /*10a20*/  LDL.LU R10, [R1+0x1b8] ;  /* 0x0001b800010a7983 */ /* 0x000ee80000300800 */
[----:B------:R-:W3:Y:S01]  /*10a30*/  LDL.LU R11, [R1+0x1bc] ;  /* 0x0001bc00010b7983 */ /* 0x000ee20000300800 */
[----:B----4-:R-:W-:Y:S11]  /*10a40*/  HMMA.16816.F32 R12, R24, R18, R12 ;  /* 0x00000012180c723c */ /* 0x010ff6000000180c */
[----:B------:R-:W-:Y:S11]  /*10a50*/  @!UPT UIADD3 URZ, URZ, URZ, URZ ;  /* 0x0000003f3f3ff290 */ /* 0x000ff6000fffe03f */
[----:B------:R-:W-:Y:S01]  /*10a60*/  @!UPT UIADD3 URZ, URZ, URZ, URZ ;  /* 0x0000003f3f3ff290 */ /* 0x000fe2000fffe03f */
        /* <DEDUP_REMOVED lines=17> */
[----:B------:R-:W-:Y:S01]  /*10b80*/  STL.64 [R1+0x1c8], R18 ;  /* 0x0001c81201007387 */ /* 0x000fe20000100a00 */
[----:B0-----:R-:W-:-:S03]  /*10b90*/  IMAD.MOV.U32 R16, RZ, RZ, R22 ;  /* 0x000000ffff107224 */ /* 0x001fc600078e0016 */
[----:B------:R-:W2:Y:S02]  /*10ba0*/  LDL.LU.64 R22, [R1+0x8c8] ;  /* 0x0008c80001167983 */ /* 0x000ea40000300a00 */
[C---:B--2---:R-:W-:Y:S01]  /*10bb0*/  HMMA.16816.F32 R8, R24.reuse, R22, R8 ;  /* 0x000000161808723c */ /* 0x044fe20000001808 */
[----:B------:R-:W-:Y:S02]  /*10bc0*/  IMAD.MOV.U32 R4, RZ, RZ, R22 ;  /* 0x000000ffff047224 */ /* 0x000fe400078e0016 */
[----:B------:R-:W-:Y:S11]  /*10bd0*/  IMAD.MOV.U32 R3, RZ, RZ, R23 ;  /* 0x000000ffff037224 */ /* 0x000ff600078e0017 */
[----:B------:R-:W-:Y:S09]  /*10be0*/  @!UPT UIADD3 URZ, URZ, URZ, URZ ;  /* 0x0000003f3f3ff290 */ /* 0x000ff2000fffe03f */
[----:B------:R-:W-:Y:S04]  /*10bf0*/  STL.64 [R1+0x1b0], R8 ;  /* 0x0001b00801007387 */ /* 0x000fe80000100a00 */
[----:B------:R0:W-:Y:S04]  /*10c00*/  STL.64 [R1+0x1b8], R10 ;  /* 0x0001b80a01007387 */ /* 0x0001e80000100a00 */
[----:B0-----:R-:W2:Y:S04]  /*10c10*/  LDL.LU.64 R10, [R1+0x8c0] ;  /* 0x0008c000010a7983 */ /* 0x001ea80000300a00 */
[----:B------:R-:W3:Y:S04]  /*10c20*/  LDL.LU.64 R8, [R1+0x8b8] ;  /* 0x0008b80001087983 */ /* 0x000ee80000300a00 */
[----:B------:R-:W4:Y:S04]  /*10c30*/  LDL.LU.64 R22, [R1+0x8b0] ;  /* 0x0008b00001167983 */ /* 0x000f280000300a00 */
[----:B------:R-:W4:Y:S02]  /*10c40*/  LDL.LU.64 R20, [R1+0x8a8] ;  /* 0x0008a80001147983 */ /* 0x000f240000300a00 */
[C---:B----4-:R-:W-:Y:S11]  /*10c50*/  HMMA.16816.F32 R20, R24.reuse, R14, R20 ;  /* 0x0000000e1814723c */ /* 0x050ff60000001814 */
[----:B------:R-:W-:Y:S11]  /*10c60*/  @!UPT UIADD3 URZ, URZ, URZ, URZ ;  /* 0x0000003f3f3ff290 */ /* 0x000ff6000fffe03f */
[----:B------:R-:W-:Y:S01]  /*10c70*/  @!UPT UIADD3 URZ, URZ, URZ, URZ ;  /* 0x0000003f3f3ff290 */ /* 0x000fe2000fffe03f */
[----:B------:R-:W-:Y:S04]  /*10c80*/  STL.64 [R1+0x1a0], R20 ;  /* 0x0001a01401007387 */ /* 0x000fe80000100a00 */
[----:B------:R0:W-:Y:S04]  /*10c90*/  STL.64 [R1+0x1a8], R22 ;  /* 0x0001a81601007387 */ /* 0x0001e80000100a00 */
[----:B0-----:R-:W4:Y:S04]  /*10ca0*/  LDL.LU.64 R22, [R1+0x8a0] ;  /* 0x0008a00001167983 */ /* 0x001f280000300a00 */
[----:B------:R-:W4:Y:S04]  /*10cb0*/  LDL.LU.64 R20, [R1+0x898] ;  /* 0x0008980001147983 */ /* 0x000f280000300a00 */
[----:B------:R-:W-:Y:S04]  /*10cc0*/  STL.64 [R1+0x830], R14 ;  /* 0x0008300e01007387 */ /* 0x000fe80000100a00 */
[----:B------:R0:W-:Y:S01]  /*10cd0*/  STL.64 [R1+0x838], R6 ;  /* 0x0008380601007387 */ /* 0x0001e20000100a00 */
[----:B----4-:R-:W-:Y:S07]  /*10ce0*/  HMMA.16816.F32 R20, R24, R6, R20 ;  /* 0x000000061814723c */ /* 0x010fee0000001814 */
[----:B0-----:R-:W-:-:S02]  /*10cf0*/  IMAD.MOV.U32 R6, RZ, RZ, R16 ;  /* 0x000000ffff067224 */ /* 0x001fc400078e0010 */
[----:B------:R-:W-:Y:S11]  /*10d00*/  IMAD.MOV.U32 R7, RZ, RZ, R13 ;  /* 0x000000ffff077224 */ /* 0x000ff600078e000d */
[----:B------:R-:W-:Y:S03]  /*10d10*/  @!UPT UIADD3 URZ, URZ, URZ, URZ ;  /* 0x0000003f3f3ff290 */ /* 0x000fe6000fffe03f */
[----:B------:R-:W-:Y:S04]  /*10d20*/  STL.64 [R1+0x190], R20 ;  /* 0x0001901401007387 */ /* 0x000fe80000100a00 */
[----:B------:R-:W-:Y:S04]  /*10d30*/  STL.64 [R1+0x198], R22 ;  /* 0x0001981601007387 */ /* 0x000fe80000100a00 */
[----:B------:R0:W-:Y:S04]  /*10d40*/  STL.64 [R1+0x850], R6 ;  /* 0x0008500601007387 */ /* 0x0001e80000100a00 */
[----:B0-----:R-:W4:Y:S04]  /*10d50*/  LDL.LU.64 R6, [R1+0x28] ;  /* 0x0000280001067983 */ /* 0x001f280000300a00 */
[----:B----4-:R0:W-:Y:S04]  /*10d60*/  STL.64 [R1+0x868], R6 ;  /* 0x0008680601007387 */ /* 0x0101e80000100a00 */
[----:B------:R-:W2:Y:S04]  /*10d70*/  LDL.LU R16, [R1+0x70] ;  /* 0x0000700001107983 */ /* 0x000ea80000300800 */
[----:B------:R-:W2:Y:S01]  /*10d80*/  LDL.LU R17, [R1+0x74] ;  /* 0x0000740001117983 */ /* 0x000ea20000300800 */
[----:B0-----:R-:W-:-:S03]  /*10d90*/  IMAD.MOV.U32 R6, RZ, RZ, R12 ;  /* 0x000000ffff067224 */ /* 0x001fc600078e000c */
[----:B------:R-:W2:Y:S01]  /*10da0*/  LDL.LU R18, [R1+0x78] ;  /* 0x0000780001127983 */ /* 0x000ea20000300800 */
[----:B------:R-:W-:-:S03]  /*10db0*/  IMAD.MOV.U32 R7, RZ, RZ, R5 ;  /* 0x000000ffff077224 */ /* 0x000fc600078e0005 */
[----:B------:R-:W2:Y:S04]  /*10dc0*/  LDL.LU R19, [R1+0x7c] ;  /* 0x00007c0001137983 */ /* 0x000ea80000300800 */
[----:B------:R-:W4:Y:S04]  /*10dd0*/  LDL R5, [R1+0x6b0] ;  /* 0x0006b00001057983 */ /* 0x000f280000100800 */
[----:B------:R-:W-:Y:S04]  /*10de0*/  STL.64 [R1+0x880], R6 ;  /* 0x0008800601007387 */ /* 0x000fe80000100a00 */
[----:B------:R-:W3:Y:S04]  /*10df0*/  LDL.LU R12, [R1+0x3a0] ;  /* 0x0003a000010c7983 */ /* 0x000ee80000300800 */
[----:B------:R-:W3:Y:S04]  /*10e00*/  LDL.LU R13, [R1+0x3a4] ;  /* 0x0003a400010d7983 */ /* 0x000ee80000300800 */
[----:B------:R-:W3:Y:S04]  /*10e10*/  LDL.LU R14, [R1+0x3a8] ;  /* 0x0003a800010e7983 */ /* 0x000ee80000300800 */
[----:B------:R-:W3:Y:S01]  /*10e20*/  LDL.LU R15, [R1+0x3ac] ;  /* 0x0003ac00010f7983 */ /* 0x000ee20000300800 */
[----:B--2---:R-:W-:Y:S03]  /*10e30*/  HMMA.16816.F32 R24, R24, R10, R16 ;  /* 0x0000000a1818723c */ /* 0x004fe60000001810 */
[----:B------:R-:W-:Y:S04]  /*10e40*/  LDSM.16.MT88.4 R16, [R29+0x5080] ;  /* 0x005080001d10783b */ /* 0x000fe80000004200 */
[----:B----4-:R-:W0:Y:S04]  /*10e50*/  LDSM.16.MT88.4 R20, [R5+0x5000] ;  /* 0x005000000514783b */ /* 0x010e280000004200 */
[----:B---3--:R-:W-:Y:S04]  /*10e60*/  STL.64 [R1+0x848], R14 ;  /* 0x0008480e01007387 */ /* 0x008fe80000100a00 */
[----:B------:R1:W-:Y:S04]  /*10e70*/  STL.64 [R1+0x840], R12 ;  /* 0x0008400c01007387 */ /* 0x0003e80000100a00 */
[----:B-1----:R-:W2:Y:S04]  /*10e80*/  LDL.LU R12, [R1+0x3b0] ;  /* 0x0003b000010c7983 */ /* 0x002ea80000300800 */
[----:B------:R-:W2:Y:S04]  /*10e90*/  LDL.LU R13, [R1+0x3b4] ;  /* 0x0003b400010d7983 */ /* 0x000ea80000300800 */
[----:B------:R-:W3:Y:S04]  /*10ea0*/  LDL.LU R14, [R1+0x3b8] ;  /* 0x0003b800010e7983 */ /* 0x000ee80000300800 */
[----:B------:R-:W3:Y:S04]  /*10eb0*/  LDL.LU R15, [R1+0x3bc] ;  /* 0x0003bc00010f7983 */ /* 0x000ee80000300800 */
[----:B---3--:R-:W-:Y:S04]  /*10ec0*/  STL.64 [R1+0x860], R14 ;  /* 0x0008600e01007387 */ /* 0x008fe80000100a00 */
[----:B--2---:R1:W-:Y:S04]  /*10ed0*/  STL.64 [R1+0x858], R12 ;  /* 0x0008580c01007387 */ /* 0x0043e80000100a00 */
        /* <DEDUP_REMOVED lines=9> */
[----:B------:R-:W3:Y:S01]  /*10f70*/  LDL.LU R15, [R1+0x3dc] ;  /* 0x0003dc00010f7983 */ /* 0x000ee20000300800 */
[----:B------:R-:W-:-:S03]  /*10f80*/  IMAD.MOV.U32 R6, RZ, RZ, R9 ;  /* 0x000000ffff067224 */ /* 0x000fc600078e0009 */
[----:B---3--:R-:W-:Y:S04]  /*10f90*/  STL.64 [R1+0x890], R14 ;  /* 0x0008900e01007387 */ /* 0x008fe80000100a00 */
[----:B--2---:R1:W-:Y:S04]  /*10fa0*/  STL.64 [R1+0x888], R12 ;  /* 0x0008880c01007387 */ /* 0x0043e80000100a00 */
[----:B-1----:R-:W2:Y:S04]  /*10fb0*/  LDL.LU R12, [R1+0x3e0] ;  /* 0x0003e000010c7983 */ /* 0x002ea80000300800 */
[----:B------:R-:W2:Y:S04]  /*10fc0*/  LDL.LU R13, [R1+0x3e4] ;  /* 0x0003e400010d7983 */ /* 0x000ea80000300800 */
[----:B------:R-:W2:Y:S04]  /*10fd0*/  LDL.LU R14, [R1+0x3e8] ;  /* 0x0003e800010e7983 */ /* 0x000ea80000300800 */
[----:B------:R-:W2:Y:S04]  /*10fe0*/  LDL.LU R15, [R1+0x3ec] ;  /* 0x0003ec00010f7983 */ /* 0x000ea80000300800 */
[----:B------:R-:W-:Y:S04]  /*10ff0*/  STL.64 [R1+0x70], R24 ;  /* 0x0000701801007387 */ /* 0x000fe80000100a00 */
[----:B------:R-:W-:Y:S04]  /*11000*/  STL.64 [R1+0x78], R26 ;  /* 0x0000781a01007387 */ /* 0x000fe80000100a00 */
[----:B------:R-:W1:Y:S01]  /*11010*/  LDSM.16.MT88.4 R24, [R5+0x5080] ;  /* 0x005080000518783b */ /* 0x000e620000004200 */
[----:B------:R-:W-:-:S03]  /*11020*/  IMAD.MOV.U32 R7, RZ, RZ, R8 ;  /* 0x000000ffff077224 */ /* 0x000fc600078e0008 */
[----:B0-----:R-:W-:Y:S04]  /*11030*/  STL.64 [R1+0x818], R22 ;  /* 0x0008181601007387 */ /* 0x001fe80000100a00 */
[----:B------:R0:W-:Y:S04]  /*11040*/  STL.64 [R1+0x810], R20 ;  /* 0x0008101401007387 */ /* 0x0001e80000100a00 */
[----:B0-----:R-:W3:Y:S04]  /*11050*/  LDL.LU R20, [R1+0x390] ;  /* 0x0003900001147983 */ /* 0x001ee80000300800 */
[----:B------:R-:W3:Y:S04]  /*11060*/  LDL.LU R21, [R1+0x394] ;  /* 0x0003940001157983 */ /* 0x000ee80000300800 */
[----:B------:R-:W3:Y:S04]  /*11070*/  LDL.LU R22, [R1+0x398] ;  /* 0x0003980001167983 */ /* 0x000ee80000300800 */
[----:B------:R-:W3:Y:S04]  /*11080*/  LDL.LU R23, [R1+0x39c] ;  /* 0x00039c0001177983 */ /* 0x000ee80000300800 */
[----:B-1----:R0:W-:Y:S02]  /*11090*/  STL.64 [R1+0x7a0], R26 ;  /* 0x0007a01a01007387 */ /* 0x0021e40000100a00 */
[----:B0-----:R-:W-:-:S02]  /*110a0*/  IMAD.MOV.U32 R26, RZ, RZ, R4 ;  /* 0x000000ffff1a7224 */ /* 0x001fc400078e0004 */
[----:B------:R-:W-:Y:S01]  /*110b0*/  STL.64 [R1+0x798], R24 ;  /* 0x0007981801007387 */ /* 0x000fe20000100a00 */
[C---:B--2---:R-:W-:Y:S03]  /*110c0*/  HMMA.16816.F32 R4, R16.reuse, R6, R12 ;  /* 0x000000061004723c */ /* 0x044fe6000000180c */
[----:B------:R-:W2:Y:S04]  /*110d0*/  LDL.LU.64 R14, [R1+0x890] ;  /* 0x00089000010e7983 */ /* 0x000ea80000300a00 */
[----:B------:R-:W2:Y:S11]  /*110e0*/  LDL.LU.64 R12, [R1+0x888] ;  /* 0x00088800010c7983 */ /* 0x000eb60000300a00 */
[----:B------:R-:W-:Y:S05]  /*110f0*/  @!UPT UIADD3 URZ, URZ, URZ, URZ ;  /* 0x0000003f3f3ff290 */ /* 0x000fea000fffe03f */
        /* <DEDUP_REMOVED lines=9> */
[----:B0-----:R-:W2:Y:S01]  /*11190*/  LDL.LU.64 R6, [R1+0x868] ;  /* 0x0008680001067983 */ /* 0x001ea20000300a00 */
[----:B------:R-:W-:Y:S01]  /*111a0*/  IMAD.MOV.U32 R27, RZ, RZ, R3 ;  /* 0x000000ffff1b7224 */ /* 0x000fe200078e0003 */
        /* <DEDUP_REMOVED lines=15> */
[----:B0-----:R-:W4:Y:S04]  /*112a0*/  LDL.LU.64 R6, [R1+0x838] ;  /* 0x0008380001067983 */ /* 0x001f280000300a00 */
[----:B------:R-:W3:Y:S04]  /*112b0*/  LDL.LU R4, [R1+0x4f8] ;  /* 0x0004f80001047983 */ /* 0x000ee80000300800 */
[----:B------:R-:W3:Y:S04]  /*112c0*/  LDL.LU R5, [R1+0x5a4] ;  /* 0x0005a40001057983 */ /* 0x000ee80000300800 */
[----:B------:R-:W3:Y:S04]  /*112d0*/  LDL.LU R8, [R1+0x5a8] ;  /* 0x0005a80001087983 */ /* 0x000ee80000300800 */
[----:B------:R-:W3:Y:S04]  /*112e0*/  LDL.LU R9, [R1+0x654] ;  /* 0x0006540001097983 */ /* 0x000ee80000300800 */
[----:B------:R-:W-:Y:S01]  /*112f0*/  STL.64 [R1+0x828], R10 ;  /* 0x0008280a01007387 */ /* 0x000fe20000100a00 */
[C---:B--2---:R-:W-:Y:S03]  /*11300*/  HMMA.16816.F32 R24, R16.reuse, R26, R12 ;  /* 0x0000001a1018723c */ /* 0x044fe6000000180c */
[----:B---3--:R0:W-:Y:S04]  /*11310*/  STL.64 [R1+0x820], R8 ;  /* 0x0008200801007387 */ /* 0x0081e80000100a00 */
[----:B0-----:R-:W4:Y:S04]  /*11320*/  LDL.LU R8, [R1+0x380] ;  /* 0x0003800001087983 */ /* 0x001f280000300800 */
[----:B------:R-:W4:Y:S04]  /*11330*/  LDL.LU R9, [R1+0x384] ;  /* 0x0003840001097983 */ /* 0x000f280000300800 */
[----:B------:R-:W4:Y:S04]  /*11340*/  LDL.LU R10, [R1+0x388] ;  /* 0x00038800010a7983 */ /* 0x000f280000300800 */
[----:B------:R-:W4:Y:S04]  /*11350*/  LDL.LU R11, [R1+0x38c] ;  /* 0x00038c00010b7983 */ /* 0x000f280000300800 */
[----:B------:R-:W2:Y:S04]  /*11360*/  LDL.LU.64 R14, [R1+0x830] ;  /* 0x00083000010e7983 */ /* 0x000ea80000300a00 */
[----:B------:R-:W-:Y:S04]  /*11370*/  STL.64 [R1+0x3a0], R24 ;  /* 0x0003a01801007387 */ /* 0x000fe80000100a00 */
[----:B------:R2:W-:Y:S02]  /*11380*/  STL.64 [R1+0x3a8], R26 ;  /* 0x0003a81a01007387 */ /* 0x0005e40000100a00 */
[C---:B--2---:R-:W-:Y:S02]  /*11390*/  HMMA.16816.F32 R24, R16.reuse, R14, R20 ;  /* 0x0000000e1018723c */ /* 0x044fe40000001814 */
[----:B------:R-:W2:Y:S11]  /*113a0*/  LDL.LU R20, [R1+0x210] ;  /* 0x0002100001147983 */ /* 0x000eb60000300800 */
[----:B------:R-:W-:Y:S10]  /*113b0*/  @!UPT UIADD3 URZ, URZ, URZ, URZ ;  /* 0x0000003f3f3ff290 */ /* 0x000ff4000fffe03f */
[----:B------:R-:W-:Y:S04]  /*113c0*/  STL.64 [R1+0x390], R24 ;  /* 0x0003901801007387 */ /* 0x000fe80000100a00 */
[----:B------:R-:W-:Y:S04]  /*113d0*/  STL.64 [R1+0x398], R26 ;  /* 0x0003981a01007387 */ /* 0x000fe80000100a00 */
[----:B------:R-:W2:Y:S04]  /*113e0*/  LDL.LU R21, [R1+0x214] ;  /* 0x0002140001157983 */ /* 0x000ea80000300800 */
[----:B------:R-:W2:Y:S04]  /*113f0*/  LDL.LU R22, [R1+0x218] ;  /* 0x0002180001167983 */ /* 0x000ea80000300800 */
[----:B------:R-:W2:Y:S04]  /*11400*/  LDL.LU R23, [R1+0x21c] ;  /* 0x00021c0001177983 */ /* 0x000ea80000300800 */
[----:B------:R0:W-:Y:S04]  /*11410*/  STL.64 [R1+0x7c8], R14 ;  /* 0x0007c80e01007387 */ /* 0x0001e80000100a00 */
[----:B0-----:R-:W3:Y:S04]  /*11420*/  LDL.LU.64 R14, [R1+0x8] ;  /* 0x00000800010e7983 */ /* 0x001ee80000300a00 */
[----:B---3--:R0:W-:Y:S04]  /*11430*/  STL.64 [R1+0x7e0], R14 ;  /* 0x0007e00e01007387 */ /* 0x0081e80000100a00 */
[----:B0-----:R-:W3:Y:S04]  /*11440*/  LDL.LU.64 R14, [R1+0x18] ;  /* 0x00001800010e7983 */ /* 0x001ee80000300a00 */
[----:B---3--:R0:W-:Y:S04]  /*11450*/  STL.64 [R1+0x7e8], R14 ;  /* 0x0007e80e01007387 */ /* 0x0081e80000100a00 */
[----:B------:R-:W3:Y:S04]  /*11460*/  LDL.LU R12, [R1+0x2d0] ;  /* 0x0002d000010c7983 */ /* 0x000ee80000300800 */
[----:B------:R-:W3:Y:S04]  /*11470*/  LDL.LU R13, [R1+0x2d4] ;  /* 0x0002d400010d7983 */ /* 0x000ee80000300800 */
[----:B0-----:R-:W2:Y:S04]  /*11480*/  LDL.LU R14, [R1+0x2d8] ;  /* 0x0002d800010e7983 */ /* 0x001ea80000300800 */
[----:B------:R-:W2:Y:S04]  /*11490*/  LDL.LU R15, [R1+0x2dc] ;  /* 0x0002dc00010f7983 */ /* 0x000ea80000300800 */
[----:B------:R-:W3:Y:S04]  /*114a0*/  LDL.LU R24, [R1+0x2f0] ;  /* 0x0002f00001187983 */ /* 0x000ee80000300800 */
[----:B------:R-:W3:Y:S04]  /*114b0*/  LDL.LU R25, [R1+0x2f4] ;  /* 0x0002f40001197983 */ /* 0x000ee80000300800 */
[----:B------:R-:W3:Y:S04]  /*114c0*/  LDL.LU R26, [R1+0x2f8] ;  /* 0x0002f800011a7983 */ /* 0x000ee80000300800 */
[----:B------:R-:W3:Y:S01]  /*114d0*/  LDL.LU R27, [R1+0x2fc] ;  /* 0x0002fc00011b7983 */ /* 0x000ee20000300800 */
[C---:B----4-:R-:W-:Y:S03]  /*114e0*/  HMMA.16816.F32 R8, R16.reuse, R6, R8 ;  /* 0x000000061008723c */ /* 0x050fe60000001808 */
[----:B--2---:R0:W-:Y:S04]  /*114f0*/  STL.64 [R1+0x7f8], R14 ;  /* 0x0007f80e01007387 */ /* 0x0041e80000100a00 */
[----:B---3--:R-:W-:Y:S04]  /*11500*/  STL.64 [R1+0x7f0], R12 ;  /* 0x0007f00c01007387 */ /* 0x008fe80000100a00 */
[----:B0-----:R-:W2:Y:S04]  /*11510*/  LDL.LU.64 R14, [R1+0x38] ;  /* 0x00003800010e7983 */ /* 0x001ea80000300a00 */
[----:B--2---:R0:W-:Y:S04]  /*11520*/  STL.64 [R1+0x800], R14 ;  /* 0x0008000e01007387 */ /* 0x0041e80000100a00 */
[----:B0-----:R-:W2:Y:S04]  /*11530*/  LDL.LU.64 R14, [R1+0x48] ;  /* 0x00004800010e7983 */ /* 0x001ea80000300a00 */
[----:B------:R-:W-:Y:S04]  /*11540*/  STL.64 [R1+0x380], R8 ;  /* 0x0003800801007387 */ /* 0x000fe80000100a00 */
[----:B------:R0:W-:Y:S04]  /*11550*/  STL.64 [R1+0x388], R10 ;  /* 0x0003880a01007387 */ /* 0x0001e80000100a00 */
[----:B0-----:R-:W3:Y:S04]  /*11560*/  LDL.LU.64 R10, [R1+0x828] ;  /* 0x00082800010a7983 */ /* 0x001ee80000300a00 */
[----:B------:R-:W4:Y:S04]  /*11570*/  LDL.LU.64 R8, [R1+0x820] ;  /* 0x0008200001087983 */ /* 0x000f280000300a00 */
[----:B------:R-:W-:Y:S04]  /*11580*/  STL.64 [R1+0x7c0], R6 ;  /* 0x0007c00601007387 */ /* 0x000fe80000100a00 */
[----:B------:R0:W-:Y:S04]  /*11590*/  STL.64 [R1+0x7b8], R4 ;  /* 0x0007b80401007387 */ /* 0x0001e80000100a00 */
[----:B0-----:R-:W2:Y:S04]  /*115a0*/  LDL.LU R4, [R1+0x2a0] ;  /* 0x0002a00001047983 */ /* 0x001ea80000300800 */
[----:B------:R-:W2:Y:S04]  /*115b0*/  LDL.LU R5, [R1+0x2a4] ;  /* 0x0002a40001057983 */ /* 0x000ea80000300800 */
[----:B------:R-:W2:Y:S04]  /*115c0*/  LDL.LU R6, [R1+0x2a8] ;  /* 0x0002a80001067983 */ /* 0x000ea80000300800 */
[----:B------:R-:W2:Y:S01]  /*115d0*/  LDL.LU R7, [R1+0x2ac] ;  /* 0x0002ac0001077983 */ /* 0x000ea20000300800 */
[----:B---3--:R-:W-:Y:S11]  /*115e0*/  HMMA.16816.F32 R20, R16, R10, R20 ;  /* 0x0000000a1014723c */ /* 0x008ff60000001814 */
[----:B------:R-:W-:Y:S11]  /*115f0*/  @!UPT UIADD3 URZ, URZ, URZ, URZ ;  /* 0x0000003f3f3ff290 */ /* 0x000ff6000fffe03f */
[----:B------:R-:W-:Y:S02]  /*11600*/  @!UPT UIADD3 URZ, URZ, URZ, URZ ;  /* 0x0000003f3f3ff290 */ /* 0x000fe4000fffe03f */
[----:B------:R-:W-:Y:S02]  /*11610*/  IMAD.MOV.U32 R17, RZ, RZ, R21 ;  /* 0x000000ffff117224 */ /* 0x000fe400078e0015 */
[----:B------:R-:W-:Y:S01]  /*11620*/  IMAD.MOV.U32 R16, RZ, RZ, R20 ;  /* 0x000000ffff107224 */ /* 0x000fe200078e0014 */
[----:B--2---:R-:W-:Y:S04]  /*11630*/  STL.64 [R1+0x7d8], R6 ;  /* 0x0007d80601007387 */ /* 0x004fe80000100a00 */
[----:B------:R0:W-:Y:S04]  /*11640*/  STL.64 [R1+0x7d0], R4 ;  /* 0x0007d00401007387 */ /* 0x0001e80000100a00 */
[----:B0-----:R-:W2:Y:S04]  /*11650*/  LDL.LU R4, [R1+0x2b0] ;  /* 0x0002b00001047983 */ /* 0x001ea80000300800 */
[----:B------:R-:W2:Y:S04]  /*11660*/  LDL.LU R5, [R1+0x2b4] ;  /* 0x0002b40001057983 */ /* 0x000ea80000300800 */
[----:B------:R-:W2:Y:S04]  /*11670*/  LDL.LU R6, [R1+0x2b8] ;  /* 0x0002b80001067983 */ /* 0x000ea80000300800 */
[----:B------:R-:W2:Y:S04]  /*11680*/  LDL.LU R7, [R1+0x2bc] ;  /* 0x0002bc0001077983 */ /* 0x000ea80000300800 */
[----:B------:R-:W-:Y:S04]  /*11690*/  STL.64 [R1+0x210], R20 ;  /* 0x0002101401007387 */ /* 0x000fe80000100a00 */
[----:B------:R0:W-:Y:S04]  /*116a0*/  STL.64 [R1+0x218], R22 ;  /* 0x0002181601007387 */ /* 0x0001e80000100a00 */
[----:B0-----:R-:W3:Y:S04]  /*116b0*/  LDL.LU.64 R22, [R1+0x818] ;  /* 0x0008180001167983 */ /* 0x001ee80000300a00 */
[----:B------:R-:W3:Y:S04]  /*116c0*/  LDL.LU.64 R20, [R1+0x810] ;  /* 0x0008100001147983 */ /* 0x000ee80000300a00 */
[----:B------:R-:W-:Y:S04]  /*116d0*/  STL.64 [R1+0x7b0], R10 ;  /* 0x0007b00a01007387 */ /* 0x000fe80000100a00 */
[----:B----4-:R0:W-:Y:S01]  /*116e0*/  STL.64 [R1+0x7a8], R8 ;  /* 0x0007a80801007387 */ /* 0x0101e20000100a00 */
[----:B------:R-:W-:-:S02]  /*116f0*/  IMAD.MOV.U32 R18, RZ, RZ, R29 ;  /* 0x000000ffff127224 */ /* 0x000fc400078e001d */
[----:B------:R-:W-:Y:S01]  /*11700*/  IMAD.MOV.U32 R19, RZ, RZ, R3 ;  /* 0x000000ffff137224 */ /* 0x000fe200078e0003 */
[----:B0-----:R-:W4:Y:S04]  /*11710*/  LDL.LU R8, [R1+0x2e0] ;  /* 0x0002e00001087983 */ /* 0x001f280000300800 */
[----:B------:R-:W4:Y:S04]  /*11720*/  LDL.LU R9, [R1+0x2e4] ;  /* 0x0002e40001097983 */ /* 0x000f280000300800 */
[----:B------:R-:W4:Y:S04]  /*11730*/  LDL.LU R10, [R1+0x2e8] ;  /* 0x0002e800010a7983 */ /* 0x000f280000300800 */
[----:B------:R-:W4:Y:S04]  /*11740*/  LDL.LU R11, [R1+0x2ec] ;  /* 0x0002ec00010b7983 */ /* 0x000f280000300800 */
[----:B------:R-:W-:Y:S04]  /*11750*/  STL.64 [R1+0x758], R16 ;  /* 0x0007581001007387 */ /* 0x000fe80000100a00 */
[----:B------:R-:W2:Y:S04]  /*11760*/  LDL.LU R29, [R1+0x80c] ;  /* 0x00080c00011d7983 */ /* 0x000ea80000300800 */
[----:B------:R-:W2:Y:S01]  /*11770*/  LDL.LU R3, [R1+0x808] ;  /* 0x0008080001037983 */ /* 0x000ea20000300800 */
[C---:B---3--:R-:W-:Y:S11]  /*11780*/  HMMA.16816.F32 R24, R20.reuse, R14, R24 ;  /* 0x0000000e1418723c */ /* 0x048ff60000001818 */
[----:B------:R-:W-:Y:S11]  /*11790*/  @!UPT UIADD3 URZ, URZ, URZ, URZ ;  /* 0x0000003f3f3ff290 */ /* 0x000ff6000fffe03f */
[----:B------:R-:W-:Y:S01]  /*117a0*/  @!UPT UIADD3 URZ, URZ, URZ, URZ ;  /* 0x0000003f3f3ff290 */ /* 0x000fe2000fffe03f */
[----:B------:R0:W-:Y:S04]  /*117b0*/  STL.64 [R1+0x2f0], R24 ;  /* 0x0002f01801007387 */ /* 0x0001e80000100a00 */
[----:B------:R-:W-:Y:S01]  /*117c0*/  STL.64 [R1+0x2f8], R26 ;  /* 0x0002f81a01007387 */ /* 0x000fe20000100a00 */
[----:B0-----:R-:W-:Y:S02]  /*117d0*/  IMAD.MOV.U32 R25, RZ, RZ, R14 ;  /* 0x000000ffff197224 */ /* 0x001fe400078e000e */
[----:B------:R-:W-:Y:S02]  /*117e0*/  IMAD.MOV.U32 R24, RZ, RZ, R15 ;  /* 0x000000ffff187224 */ /* 0x000fe400078e000f */
[----:B------:R-:W4:Y:S02]  /*117f0*/  LDL.LU.64 R14, [R1+0x800] ;  /* 0x00080000010e7983 */ /* 0x000f240000300a00 */
[C---:B----4-:R-:W-:Y:S11]  /*11800*/  HMMA.16816.F32 R8, R20.reuse, R14, R8 ;  /* 0x0000000e1408723c */ /* 0x050ff60000001808 */
[----:B------:R-:W-:Y:S11]  /*11810*/  @!UPT UIADD3 URZ, URZ, URZ, URZ ;  /* 0x0000003f3f3ff290 */ /* 0x000ff6000fffe03f */
[----:B------:R-:W-:Y:S01]  /*11820*/  @!UPT UIADD3 URZ, URZ, URZ, URZ ;  /* 0x0000003f3f3ff290 */ /* 0x000fe2000fffe03f */
[----:B------:R0:W-:Y:S04]  /*11830*/  STL.64 [R1+0x2e0], R8 ;  /* 0x0002e00801007387 */ /* 0x0001e80000100a00 */
[----:B------:R-:W-:Y:S01]  /*11840*/  STL.64 [R1+0x2e8], R10 ;  /* 0x0002e80a01007387 */ /* 0x000fe20000100a00 */
[----:B0-----:R-:W-:Y:S02]  /*11850*/  IMAD.MOV.U32 R9, RZ, RZ, R14 ;  /* 0x000000ffff097224 */ /* 0x001fe400078e000e */
[----:B------:R-:W-:Y:S02]  /*11860*/  IMAD.MOV.U32 R8, RZ, RZ, R15 ;  /* 0x000000ffff087224 */ /* 0x000fe400078e000f */
[----:B------:R-:W3:Y:S04]  /*11870*/  LDL.LU.64 R14, [R1+0x7f8] ;  /* 0x0007f800010e7983 */ /* 0x000ee80000300a00 */
[----:B------:R-:W3:Y:S02]  /*11880*/  LDL.LU.64 R12, [R1+0x7f0] ;  /* 0x0007f000010c7983 */ /* 0x000ee40000300a00 */
[C---:B---3--:R-:W-:Y:S11]  /*11890*/  HMMA.16816.F32 R12, R20.reuse, R18, R12 ;  /* 0x00000012140c723c */ /* 0x048ff6000000180c */
[----:B------:R-:W-:Y:S11]  /*118a0*/  @!UPT UIADD3 URZ, URZ, URZ, URZ ;  /* 0x0000003f3f3ff290 */ /* 0x000ff6000fffe03f */
[----:B------:R-:W-:Y:S01]  /*118b0*/  @!UPT UIADD3 URZ, URZ, URZ, URZ ;  /* 0x0000003f3f3ff290 */ /* 0x000fe2000fffe03f */
[----:B------:R-:W-:Y:S04]  /*118c0*/  STL.64 [R1+0x2d0], R12 ;  /* 0x0002d00c01007387 */ /* 0x000fe80000100a00 */
[----:B------:R0:W-:Y:S04]  /*118d0*/  STL.64 [R1+0x2d8], R14 ;  /* 0x0002d80e01007387 */ /* 0x0001e80000100a00 */
[----:B0-----:R-:W3:Y:S04]  /*118e0*/  LDL.LU.64 R14, [R1+0x7e8] ;  /* 0x0007e800010e7983 */ /* 0x001ee80000300a00 */
[----:B------:R0:W-:Y:S04]  /*118f0*/  STL.64 [R1+0x768], R18 ;  /* 0x0007681201007387 */ /* 0x0001e80000100a00 */
[----:B------:R-:W3:Y:S04]  /*11900*/  LDL.LU R16, [R1+0x2c0] ;  /* 0x0002c00001107983 */ /* 0x000ee80000300800 */
[----:B------:R-:W3:Y:S04]  /*11910*/  LDL.LU R17, [R1+0x2c4] ;  /* 0x0002c40001117983 */ /* 0x000ee80000300800 */
[----:B0-----:R-:W3:Y:S04]  /*11920*/  LDL.LU R18, [R1+0x2c8] ;  /* 0x0002c80001127983 */ /* 0x001ee80000300800 */
[----:B------:R-:W3:Y:S02]  /*11930*/  LDL.LU R19, [R1+0x2cc] ;  /* 0x0002cc0001137983 */ /* 0x000ee40000300800 */
[C---:B---3--:R-:W-:Y:S11]  /*11940*/  HMMA.16816.F32 R16, R20.reuse, R14, R16 ;  /* 0x0000000e1410723c */ /* 0x048ff60000001810 */
[----:B------:R-:W-:Y:S11]  /*11950*/  @!UPT UIADD3 URZ, URZ, URZ, URZ ;  /* 0x0000003f3f3ff290 */ /* 0x000ff6000fffe03f */
[----:B------:R-:W-:Y:S01]  /*11960*/  @!UPT UIADD3 URZ, URZ, URZ, URZ ;  /* 0x0000003f3f3ff290 */ /* 0x000fe2000fffe03f */
[----:B------:R0:W-:Y:S04]  /*11970*/  STL.64 [R1+0x2c0], R16 ;  /* 0x0002c01001007387 */ /* 0x0001e80000100a00 */
[----:B------:R-:W-:Y:S01]  /*11980*/  STL.64 [R1+0x2c8], R18 ;  /* 0x0002c81201007387 */ /* 0x000fe20000100a00 */
[----:B0-----:R-:W-:Y:S02]  /*11990*/  IMAD.MOV.U32 R17, RZ, RZ, R14 ;  /* 0x000000ffff117224 */ /* 0x001fe400078e000e */
[----:B------:R-:W-:Y:S02]  /*119a0*/  IMAD.MOV.U32 R16, RZ, RZ, R15 ;  /* 0x000000ffff107224 */ /* 0x000fe400078e000f */
[----:B------:R-:W2:Y:S02]  /*119b0*/  LDL.LU.64 R14, [R1+0x7e0] ;  /* 0x0007e000010e7983 */ /* 0x000ea40000300a00 */
        /* <DEDUP_REMOVED lines=8> */
[----:B------:R-:W2:Y:S04]  /*11a40*/  LDL.LU.64 R14, [R1+0x7c8] ;  /* 0x0007c800010e7983 */ /* 0x000ea80000300a00 */
[----:B------:R-:W3:Y:S04]  /*11a50*/  LDL.LU R12, [R1+0x5b0] ;  /* 0x0005b000010c7983 */ /* 0x000ee80000300800 */
[----:B------:R-:W3:Y:S01]  /*11a60*/  LDL.LU R13, [R1+0x658] ;  /* 0x00065800010d7983 */ /* 0x000ee20000300800 */
[----:B------:R-:W-:-:S02]  /*11a70*/  IMAD.MOV.U32 R18, RZ, RZ, R9 ;  /* 0x000000ffff127224 */ /* 0x000fc400078e0009 */
[----:B------:R-:W-:Y:S01]  /*11a80*/  IMAD.MOV.U32 R19, RZ, RZ, R8 ;  /* 0x000000ffff137224 */ /* 0x000fe200078e0008 */
[----:B--2---:R-:W-:Y:S11]  /*11a90*/  HMMA.16816.F32 R4, R20, R14, R4 ;  /* 0x0000000e1404723c */ /* 0x004ff60000001804 */
[----:B------:R-:W-:Y:S11]  /*11aa0*/  @!UPT UIADD3 URZ, URZ, URZ, URZ ;  /* 0x0000003f3f3ff290 */ /* 0x000ff6000fffe03f */
[----:B------:R-:W-:Y:S01]  /*11ab0*/  @!UPT UIADD3 URZ, URZ, URZ, URZ ;  /* 0x0000003f3f3ff290 */ /* 0x000fe2000fffe03f */
[----:B------:R-:W-:Y:S04]  /*11ac0*/  STL.64 [R1+0x2a0], R4 ;  /* 0x0002a00401007387 */ /* 0x000fe80000100a00 */
[----:B------:R0:W-:Y:S04]  /*11ad0*/  STL.64 [R1+0x2a8], R6 ;  /* 0x0002a80601007387 */ /* 0x0001e80000100a00 */
[----:B0-----:R-:W2:Y:S04]  /*11ae0*/  LDL.LU.64 R6, [R1+0x7c0] ;  /* 0x0007c00001067983 */ /* 0x001ea80000300a00 */
[----:B------:R-:W4:Y:S04]  /*11af0*/  LDL.LU.64 R4, [R1+0x7b8] ;  /* 0x0007b80001047983 */ /* 0x000f280000300a00 */
[----:B------:R-:W2:Y:S04]  /*11b00*/  LDL.LU R8, [R1+0x290] ;  /* 0x0002900001087983 */ /* 0x000ea80000300800 */
[----:B------:R-:W2:Y:S04]  /*11b10*/  LDL.LU R9, [R1+0x294] ;  /* 0x0002940001097983 */ /* 0x000ea80000300800 */
[----:B------:R-:W2:Y:S04]  /*11b20*/  LDL.LU R10, [R1+0x298] ;  /* 0x00029800010a7983 */ /* 0x000ea80000300800 */
[----:B------:R-:W2:Y:S04]  /*11b30*/  LDL.LU R11, [R1+0x29c] ;  /* 0x00029c00010b7983 */ /* 0x000ea80000300800 */
[----:B------:R-:W-:Y:S04]  /*11b40*/  STL.64 [R1+0x780], R18 ;  /* 0x0007801201007387 */ /* 0x000fe80000100a00 */
[----:B------:R0:W-:Y:S04]  /*11b50*/  STL.64 [R1+0x728], R14 ;  /* 0x0007280e01007387 */ /* 0x0001e80000100a00 */
[----:B---3--:R-:W-:Y:S01]  /*11b60*/  STL.64 [R1+0x720], R12 ;  /* 0x0007200c01007387 */ /* 0x008fe20000100a00 */
[----:B0-----:R-:W-:-:S02]  /*11b70*/  IMAD.MOV.U32 R14, RZ, RZ, R27 ;  /* 0x000000ffff0e7224 */ /* 0x001fc400078e001b */
[----:B------:R-:W-:Y:S02]  /*11b80*/  IMAD.MOV.U32 R15, RZ, RZ, R26 ;  /* 0x000000ffff0f7224 */ /* 0x000fe400078e001a */
[----:B------:R-:W-:-:S03]  /*11b90*/  IMAD.MOV.U32 R19, RZ, RZ, R24 ;  /* 0x000000ffff137224 */ /* 0x000fc600078e0018 */
[----:B------:R0:W-:Y:S01]  /*11ba0*/  STL.64 [R1+0x740], R14 ;  /* 0x0007400e01007387 */ /* 0x0001e20000100a00 */
[----:B------:R-:W-:-:S03]  /*11bb0*/  IMAD.MOV.U32 R18, RZ, RZ, R25 ;  /* 0x000000ffff127224 */ /* 0x000fc600078e0019 */
[----:B------:R-:W3:Y:S04]  /*11bc0*/  LDL.LU R24, [R1+0x180] ;  /* 0x0001800001187983 */ /* 0x000ee80000300800 */
[----:B------:R-:W3:Y:S01]  /*11bd0*/  LDL.LU R25, [R1+0x184] ;  /* 0x0001840001197983 */ /* 0x000ee20000300800 */
[----:B0-----:R-:W-:-:S03]  /*11be0*/  IMAD.MOV.U32 R14, RZ, RZ, R17 ;  /* 0x000000ffff0e7224 */ /* 0x001fc600078e0011 */
[----:B------:R-:W3:Y:S01]  /*11bf0*/  LDL.LU R26, [R1+0x188] ;  /* 0x00018800011a7983 */ /* 0x000ee20000300800 */
[----:B------:R-:W-:-:S03]  /*11c00*/  IMAD.MOV.U32 R15, RZ, RZ, R16 ;  /* 0x000000ffff0f7224 */ /* 0x000fc600078e0010 */
        /* <DEDUP_REMOVED lines=9> */
[----:B------:R-:W2:Y:S04]  /*11ca0*/  LDL.LU R13, [R1+0xd4] ;  /* 0x0000d400010d7983 */ /* 0x000ea80000300800 */
[----:B------:R-:W2:Y:S04]  /*11cb0*/  LDL.LU R14, [R1+0xd8] ;  /* 0x0000d800010e7983 */ /* 0x000ea80000300800 */
[----:B------:R-:W2:Y:S01]  /*11cc0*/  LDL.LU R15, [R1+0xdc] ;  /* 0x0000dc00010f7983 */ /* 0x000ea20000300800 */
[C---:B------:R-:W-:Y:S03]  /*11cd0*/  HMMA.16816.F32 R8, R20.reuse, R6, R8 ;  /* 0x000000061408723c */ /* 0x040fe60000001808 */
        /* <DEDUP_REMOVED lines=9> */
[----:B------:R-:W2:Y:S04]  /*11d70*/  LDL.LU.64 R8, [R1+0x7a8] ;  /* 0x0007a80001087983 */ /* 0x000ea80000300a00 */
[----:B------:R-:W-:Y:S04]  /*11d80*/  STL.64 [R1+0x738], R6 ;  /* 0x0007380601007387 */ /* 0x000fe80000100a00 */
[----:B----4-:R0:W-:Y:S04]  /*11d90*/  STL.64 [R1+0x730], R4 ;  /* 0x0007300401007387 */ /* 0x0101e80000100a00 */
[----:B0-----:R-:W4:Y:S04]  /*11da0*/  LDL.LU R4, [R1+0x90] ;  /* 0x0000900001047983 */ /* 0x001f280000300800 */
[----:B------:R-:W4:Y:S04]  /*11db0*/  LDL.LU R5, [R1+0x94] ;  /* 0x0000940001057983 */ /* 0x000f280000300800 */
[----:B------:R-:W2:Y:S04]  /*11dc0*/  LDL.LU R6, [R1+0x98] ;  /* 0x0000980001067983 */ /* 0x000ea80000300800 */
[----:B------:R-:W2:Y:S01]  /*11dd0*/  LDL.LU R7, [R1+0x9c] ;  /* 0x00009c0001077983 */ /* 0x000ea20000300800 */
[----:B---3--:R-:W-:Y:S03]  /*11de0*/  HMMA.16816.F32 R20, R20, R10, R24 ;  /* 0x0000000a1414723c */ /* 0x008fe60000001818 */
[----:B--2---:R-:W-:Y:S04]  /*11df0*/  STL.64 [R1+0x750], R6 ;  /* 0x0007500601007387 */ /* 0x004fe80000100a00 */
[----:B----4-:R0:W-:Y:S04]  /*11e00*/  STL.64 [R1+0x748], R4 ;  /* 0x0007480401007387 */ /* 0x0101e80000100a00 */
[----:B0-----:R-:W2:Y:S04]  /*11e10*/  LDL.LU R4, [R1+0xb0] ;  /* 0x0000b00001047983 */ /* 0x001ea80000300800 */
[----:B------:R-:W2:Y:S04]  /*11e20*/  LDL.LU R5, [R1+0xb4] ;  /* 0x0000b40001057983 */ /* 0x000ea80000300800 */
[----:B------:R-:W2:Y:S04]  /*11e30*/  LDL.LU R6, [R1+0xb8] ;  /* 0x0000b80001067983 */ /* 0x000ea80000300800 */
[----:B------:R-:W2:Y:S04]  /*11e40*/  LDL.LU R7, [R1+0xbc] ;  /* 0x0000bc0001077983 */ /* 0x000ea80000300800 */
[----:B------:R-:W3:Y:S04]  /*11e50*/  LDL.LU.64 R26, [R1+0x7a0] ;  /* 0x0007a000011a7983 */ /* 0x000ee80000300a00 */
[----:B------:R-:W3:Y:S04]  /*11e60*/  LDL.LU.64 R24, [R1+0x798] ;  /* 0x0007980001187983 */ /* 0x000ee80000300a00 */
[----:B------:R0:W-:Y:S04]  /*11e70*/  STL.64 [R1+0x180], R20 ;  /* 0x0001801401007387 */ /* 0x0001e80000100a00 */
[----:B------:R1:W-:Y:S04]  /*11e80*/  STL.64 [R1+0x188], R22 ;  /* 0x0001881601007387 */ /* 0x0003e80000100a00 */
[----:B0-----:R-:W4:Y:S04]  /*11e90*/  LDL.LU R20, [R1+0x80] ;  /* 0x0000800001147983 */ /* 0x001f280000300800 */
[----:B------:R-:W4:Y:S04]  /*11ea0*/  LDL.LU R21, [R1+0x84] ;  /* 0x0000840001157983 */ /* 0x000f280000300800 */
[----:B-1----:R-:W4:Y:S04]  /*11eb0*/  LDL.LU R22, [R1+0x88] ;  /* 0x0000880001167983 */ /* 0x002f280000300800 */
[----:B------:R-:W4:Y:S01]  /*11ec0*/  LDL.LU R23, [R1+0x8c] ;  /* 0x00008c0001177983 */ /* 0x000f220000300800 */
[C---:B---3--:R-:W-:Y:S03]  /*11ed0*/  HMMA.16816.F32 R16, R24.reuse, R18, R12 ;  /* 0x000000121810723c */ /* 0x048fe6000000180c */
[----:B------:R-:W3:Y:S04]  /*11ee0*/  LDL.LU.64 R14, [R1+0x790] ;  /* 0x00079000010e7983 */ /* 0x000ee80000300a00 */
[----:B------:R-:W3:Y:S11]  /*11ef0*/  LDL.LU.64 R12, [R1+0x788] ;  /* 0x00078800010c7983 */ /* 0x000ef60000300a00 */
[----:B------:R-:W-:Y:S05]  /*11f00*/  @!UPT UIADD3 URZ, URZ, URZ, URZ ;  /* 0x0000003f3f3ff290 */ /* 0x000fea000fffe03f */
[----:B------:R-:W-:Y:S04]  /*11f10*/  STL.64 [R1+0xe0], R16 ;  /* 0x0000e01001007387 */ /* 0x000fe80000100a00 */
        /* <DEDUP_REMOVED lines=8> */
[----:B0-----:R-:W3:Y:S02]  /*11fa0*/  LDL.LU.64 R18, [R1+0x768] ;  /* 0x0007680001127983 */ /* 0x001ee40000300a00 */
[C---:B---3--:R-:W-:Y:S02]  /*11fb0*/  HMMA.16816.F32 R16, R24.reuse, R18, R12 ;  /* 0x000000121810723c */ /* 0x048fe4000000180c */
[----:B------:R-:W2:Y:S11]  /*11fc0*/  LDL.LU.64 R14, [R1+0x760] ;  /* 0x00076000010e7983 */ /* 0x000eb60000300a00 */
[----:B------:R-:W-:Y:S10]  /*11fd0*/  @!UPT UIADD3 URZ, URZ, URZ, URZ ;  /* 0x0000003f3f3ff290 */ /* 0x000ff4000fffe03f */
[----:B------:R0:W-:Y:S04]  /*11fe0*/  STL.64 [R1+0xc0], R16 ;  /* 0x0000c01001007387 */ /* 0x0001e80000100a00 */
[----:B------:R-:W-:Y:S04]  /*11ff0*/  STL.64 [R1+0xc8], R18 ;  /* 0x0000c81201007387 */ /* 0x000fe80000100a00 */
[----:B0-----:R0:W5:Y:S01]  /*12000*/  LDL.LU.64 R16, [R1+0x758] ;  /* 0x0007580001107983 */ /* 0x0011620000300a00 */
[C---:B--2---:R-:W-:Y:S03]  /*12010*/  HMMA.16816.F32 R12, R24.reuse, R14, R4 ;  /* 0x0000000e180c723c */ /* 0x044fe60000001804 */
[----:B------:R-:W2:Y:S04]  /*12020*/  LDL.LU.64 R6, [R1+0x750] ;  /* 0x0007500001067983 */ /* 0x000ea80000300a00 */
[----:B------:R-:W2:Y:S11]  /*12030*/  LDL.LU.64 R4, [R1+0x748] ;  /* 0x0007480001047983 */ /* 0x000eb60000300a00 */
[----:B------:R-:W-:Y:S05]  /*12040*/  @!UPT UIADD3 URZ, URZ, URZ, URZ ;  /* 0x0000003f3f3ff290 */ /* 0x000fea000fffe03f */
[----:B------:R-:W-:Y:S04]  /*12050*/  STL.64 [R1+0xb0], R12 ;  /* 0x0000b00c01007387 */ /* 0x000fe80000100a00 */
[----:B------:R1:W-:Y:S04]  /*12060*/  STL.64 [R1+0xb8], R14 ;  /* 0x0000b80e01007387 */ /* 0x0003e80000100a00 */
[----:B-1----:R-:W2:Y:S02]  /*12070*/  LDL.LU.64 R14, [R1+0x740] ;  /* 0x00074000010e7983 */ /* 0x002ea40000300a00 */
[----:B--2---:R-:W-:Y:S02]  /*12080*/  HMMA.16816.F32 R12, R24, R14, R4 ;  /* 0x0000000e180c723c */ /* 0x004fe40000001804 */
[----:B------:R-:W2:Y:S04]  /*12090*/  LDL.LU.64 R6, [R1+0x738] ;  /* 0x0007380001067983 */ /* 0x000ea80000300a00 */
[----:B------:R-:W3:Y:S11]  /*120a0*/  LDL.LU.64 R4, [R1+0x730] ;  /* 0x0007300001047983 */ /* 0x000ef60000300a00 */
[----:B------:R-:W-:Y:S06]  /*120b0*/  @!UPT UIADD3 URZ, URZ, URZ, URZ ;  /* 0x0000003f3f3ff290 */ /* 0x000fec000fffe03f */
[----:B------:R-:W-:Y:S04]  /*120c0*/  STL.64 [R1+0x90], R12 ;  /* 0x0000900c01007387 */ /* 0x000fe80000100a00 */
[----:B------:R1:W-:Y:S04]  /*120d0*/  STL.64 [R1+0x98], R14 ;  /* 0x0000980e01007387 */ /* 0x0003e80000100a00 */
[----:B-1----:R-:W4:Y:S01]  /*120e0*/  LDL.LU.64 R14, [R1+0x728] ;  /* 0x00072800010e7983 */ /* 0x002f220000300a00 */
[----:B------:R-:W-:Y:S01]  /*120f0*/  IMAD.MOV.U32 R18, RZ, RZ, c[0x0][0x18c] ;  /* 0x00006300ff127624 */ /* 0x000fe200078e00ff */
[----:B------:R-:W-:-:S02]  /*12100*/  LOP3.LUT R9, R9, R8, RZ, 0x3c, !PT ;  /* 0x0000000809097212 */ /* 0x000fc400078e3cff */
[----:B------:R-:W2:Y:S01]  /*12110*/  LDL.LU.64 R12, [R1+0x720] ;  /* 0x00072000010c7983 */ /* 0x000ea20000300a00 */
[----:B------:R-:W-:Y:S01]  /*12120*/  IMAD.SHL.U32 R18, R18, 0x20, RZ ;  /* 0x0000002012127824 */ /* 0x000fe200078e00ff */
[C---:B------:R-:W-:Y:S02]  /*12130*/  LOP3.LUT R8, R9.reuse, R8, RZ, 0x3c, !PT ;  /* 0x0000000809087212 */ /* 0x040fe400078e3cff */
[----:B------:R-:W2:Y:S02]  /*12140*/  LDL.LU R19, [R1+0x65c] ;  /* 0x00065c0001137983 */ /* 0x000ea40000300800 */
[----:B------:R-:W-:-:S05]  /*12150*/  LOP3.LUT R9, R9, R8, RZ, 0x3c, !PT ;  /* 0x0000000809097212 */ /* 0x000fca00078e3cff */
[----:B------:R-:W-:Y:S01]  /*12160*/  IMAD.WIDE R8, R18, 0x2, R8 ;  /* 0x0000000212087825 */ /* 0x000fe200078e0208 */
[----:B---3--:R-:W-:-:S04]  /*12170*/  LOP3.LUT R5, R5, R4, RZ, 0x3c, !PT ;  /* 0x0000000405057212 */ /* 0x008fc800078e3cff */
[----:B------:R-:W-:-:S04]  /*12180*/  LOP3.LUT R4, R5, R4, RZ, 0x3c, !PT ;  /* 0x0000000405047212 */ /* 0x000fc800078e3cff */
[----:B------:R-:W-:-:S05]  /*12190*/  LOP3.LUT R5, R5, R4, RZ, 0x3c, !PT ;  /* 0x0000000405057212 */ /* 0x000fca00078e3cff */
[----:B------:R-:W-:Y:S01]  /*121a0*/  IMAD.WIDE R4, R18, 0x2, R4 ;  /* 0x0000000212047825 */ /* 0x000fe200078e0204 */
[----:B----4-:R-:W-:Y:S04]  /*121b0*/  HMMA.16816.F32 R20, R24, R14, R20 ;  /* 0x0000000e1814723c */ /* 0x010fe80000001814 */
[----:B------:R1:W-:Y:S11]  /*121c0*/  STL [R1+0x5a4], R4 ;  /* 0x0005a40401007387 */ /* 0x0003f60000100800 */
[----:B------:R-:W-:Y:S08]  /*121d0*/  @!UPT UIADD3 URZ, URZ, URZ, URZ ;  /* 0x0000003f3f3ff290 */ /* 0x000ff0000fffe03f */
[----:B------:R-:W-:Y:S04]  /*121e0*/  STL.64 [R1+0x80], R20 ;  /* 0x0000801401007387 */ /* 0x000fe80000100a00 */
[----:B------:R-:W-:Y:S04]  /*121f0*/  STL.64 [R1+0x88], R22 ;  /* 0x0000881601007387 */ /* 0x000fe80000100a00 */
[----:B------:R3:W-:Y:S04]  /*12200*/  STL [R1+0x4f8], R5 ;  /* 0x0004f80501007387 */ /* 0x0007e80000100800 */
[----:B-1----:R-:W4:Y:S04]  /*12210*/  LDL.LU R4, [R1+0x4a8] ;  /* 0x0004a80001047983 */ /* 0x002f280000300800 */
[----:B---3--:R-:W4:Y:S04]  /*12220*/  LDL.LU R5, [R1+0x4fc] ;  /* 0x0004fc0001057983 */ /* 0x008f280000300800 */
[----:B------:R1:W-:Y:S04]  /*12230*/  STL [R1+0x654], R8 ;  /* 0x0006540801007387 */ /* 0x0003e80000100800 */
[----:B------:R-:W3:Y:S04]  /*12240*/  LDL.LU R14, [R1+0x4b0] ;  /* 0x0004b000010e7983 */ /* 0x000ee80000300800 */
[----:B------:R-:W3:Y:S04]  /*12250*/  LDL.LU R15, [R1+0x50c] ;  /* 0x00050c00010f7983 */ /* 0x000ee80000300800 */
[----:B------:R-:W3:Y:S04]  /*12260*/  LDL.LU R20, [R1+0x510] ;  /* 0x0005100001147983 */ /* 0x000ee80000300800 */
[----:B------:R-:W3:Y:S04]  /*12270*/  LDL.LU R21, [R1+0x5bc] ;  /* 0x0005bc0001157983 */ /* 0x000ee80000300800 */
[----:B------:R-:W3:Y:S04]  /*12280*/  LDL.LU R22, [R1+0x5c0] ;  /* 0x0005c00001167983 */ /* 0x000ee80000300800 */
[----:B------:R-:W3:Y:S04]  /*12290*/  LDL.LU R23, [R1+0x660] ;  /* 0x0006600001177983 */ /* 0x000ee80000300800 */
[----:B------:R0:W-:Y:S04]  /*122a0*/  STL [R1+0x5a8], R9 ;  /* 0x0005a80901007387 */ /* 0x0001e80000100800 */
[----:B-1----:R-:W3:Y:S04]  /*122b0*/  LDL.LU R8, [R1+0x500] ;  /* 0x0005000001087983 */ /* 0x002ee80000300800 */
[----:B0-----:R-:W3:Y:S01]  /*122c0*/  LDL.LU R9, [R1+0x5ac] ;  /* 0x0005ac0001097983 */ /* 0x001ee20000300800 */
[----:B--2---:R-:W-:-:S04]  /*122d0*/  LOP3.LUT R13, R13, R12, RZ, 0x3c, !PT ;  /* 0x0000000c0d0d7212 */ /* 0x004fc800078e3cff */
[----:B------:R-:W-:-:S04]  /*122e0*/  LOP3.LUT R12, R13, R12, RZ, 0x3c, !PT ;  /* 0x0000000c0d0c7212 */ /* 0x000fc800078e3cff */
[----:B------:R-:W-:-:S05]  /*122f0*/  LOP3.LUT R13, R13, R12, RZ, 0x3c, !PT ;  /* 0x0000000c0d0d7212 */ /* 0x000fca00078e3cff */
[----:B------:R-:W-:Y:S01]  /*12300*/  IMAD.WIDE R12, R18, 0x2, R12 ;  /* 0x00000002120c7825 */ /* 0x000fe200078e020c */
[----:B----4-:R-:W-:-:S04]  /*12310*/  LOP3.LUT R5, R5, R4, RZ, 0x3c, !PT ;  /* 0x0000000405057212 */ /* 0x010fc800078e3cff */
[----:B------:R-:W-:-:S04]  /*12320*/  LOP3.LUT R4, R5, R4, RZ, 0x3c, !PT ;  /* 0x0000000405047212 */ /* 0x000fc800078e3cff */
[----:B------:R-:W-:-:S05]  /*12330*/  LOP3.LUT R5, R5, R4, RZ, 0x3c, !PT ;  /* 0x0000000405057212 */ /* 0x000fca00078e3cff */
[----:B------:R-:W-:-:S05]  /*12340*/  IMAD.WIDE R4, R18, 0x2, R4 ;  /* 0x0000000212047825 */ /* 0x000fca00078e0204 */
[----:B------:R0:W-:Y:S04]  /*12350*/  STL [R1+0x4fc], R4 ;  /* 0x0004fc0401007387 */ /* 0x0001e80000100800 */
[----:B------:R1:W-:Y:S04]  /*12360*/  STL [R1+0x4a8], R5 ;  /* 0x0004a80501007387 */ /* 0x0003e80000100800 */
[----:B0-----:R-:W2:Y:S04]  /*12370*/  LDL.LU R4, [R1+0x4ac] ;  /* 0x0004ac0001047983 */ /* 0x001ea80000300800 */
[----:B-1----:R-:W2:Y:S01]  /*12380*/  LDL.LU R5, [R1+0x504] ;  /* 0x0005040001057983 */ /* 0x002ea20000300800 */
[----:B---3--:R-:W-:-:S04]  /*12390*/  LOP3.LUT R9, R9, R8, RZ, 0x3c, !PT ;  /* 0x0000000809097212 */ /* 0x008fc800078e3cff */
[----:B------:R-:W-:-:S04]  /*123a0*/  LOP3.LUT R8, R9, R8, RZ, 0x3c, !PT ;  /* 0x0000000809087212 */ /* 0x000fc800078e3cff */
[----:B------:R-:W-:-:S05]  /*123b0*/  LOP3.LUT R9, R9, R8, RZ, 0x3c, !PT ;  /* 0x0000000809097212 */ /* 0x000fca00078e3cff */
[----:B------:R-:W-:-:S05]  /*123c0*/  IMAD.WIDE R8, R18, 0x2, R8 ;  /* 0x0000000212087825 */ /* 0x000fca00078e0208 */
[----:B------:R0:W-:Y:S04]  /*123d0*/  STL [R1+0x5ac], R8 ;  /* 0x0005ac0801007387 */ /* 0x0001e80000100800 */
[----:B------:R1:W-:Y:S04]  /*123e0*/  STL [R1+0x500], R9 ;  /* 0x0005000901007387 */ /* 0x0003e80000100800 */
[----:B0-----:R-:W3:Y:S04]  /*123f0*/  LDL.LU R8, [R1+0x508] ;  /* 0x0005080001087983 */ /* 0x001ee80000300800 */
[----:B-1----:R-:W3:Y:S04]  /*12400*/  LDL.LU R9, [R1+0x5b4] ;  /* 0x0005b40001097983 */ /* 0x002ee80000300800 */
[----:B------:R-:W-:Y:S04]  /*12410*/  STL [R1+0x658], R12 ;  /* 0x0006580c01007387 */ /* 0x000fe80000100800 */
[----:B------:R0:W-:Y:S04]  /*12420*/  STL [R1+0x5b0], R13 ;  /* 0x0005b00d01007387 */ /* 0x0001e80000100800 */
[----:B0-----:R-:W4:Y:S01]  /*12430*/  LDL.LU R13, [R1+0x5b8] ;  /* 0x0005b800010d7983 */ /* 0x001f220000300800 */
[----:B------:R-:W-:Y:S01]  /*12440*/  IMAD.MOV.U32 R12, RZ, RZ, R19 ;  /* 0x000000ffff0c7224 */ /* 0x000fe200078e0013 */
[----:B--2---:R-:W-:-:S04]  /*12450*/  LOP3.LUT R5, R5, R4, RZ, 0x3c, !PT ;  /* 0x0000000405057212 */ /* 0x004fc800078e3cff */
[----:B------:R-:W-:-:S04]  /*12460*/  LOP3.LUT R4, R5, R4, RZ, 0x3c, !PT ;  /* 0x0000000405047212 */ /* 0x000fc800078e3cff */
[----:B------:R-:W-:-:S05]  /*12470*/  LOP3.LUT R5, R5, R4, RZ, 0x3c, !PT ;  /* 0x0000000405057212 */ /* 0x000fca00078e3cff */
[----:B------:R-:W-:-:S05]  /*12480*/  IMAD.WIDE R4, R18, 0x2, R4 ;  /* 0x0000000212047825 */ /* 0x000fca00078e0204 */
[----:B------:R0:W-:Y:S04]  /*12490*/  STL [R1+0x504], R4 ;  /* 0x0005040401007387 */ /* 0x0001e80000100800 */
[----:B------:R1:W-:Y:S01]  /*124a0*/  STL [R1+0x4ac], R5 ;  /* 0x0004ac0501007387 */ /* 0x0003e20000100800 */
[----:B---3--:R-:W-:-:S04]  /*124b0*/  LOP3.LUT R9, R9, R8, RZ, 0x3c, !PT ;  /* 0x0000000809097212 */ /* 0x008fc800078e3cff */
[----:B------:R-:W-:-:S04]  /*124c0*/  LOP3.LUT R8, R9, R8, RZ, 0x3c, !PT ;  /* 0x0000000809087212 */ /* 0x000fc800078e3cff */
[----:B------:R-:W-:Y:S01]  /*124d0*/  LOP3.LUT R9, R9, R8, RZ, 0x3c, !PT ;  /* 0x0000000809097212 */ /* 0x000fe200078e3cff */
[----:B0-----:R-:W-:-:S04]  /*124e0*/  IMAD.MOV.U32 R4, RZ, RZ, R15 ;  /* 0x000000ffff047224 */ /* 0x001fc800078e000f */
[----:B------:R-:W-:-:S04]  /*124f0*/  IMAD.WIDE R8, R18, 0x2, R8 ;  /* 0x0000000212087825 */ /* 0x000fc800078e0208 */
[----:B-1----:R-:W-:Y:S01]  /*12500*/  IMAD.MOV.U32 R5, RZ, RZ, R14 ;  /* 0x000000ffff057224 */ /* 0x002fe200078e000e */
[----:B------:R0:W-:Y:S01]  /*12510*/  STL [R1+0x5b4], R8 ;  /* 0x0005b40801007387 */ /* 0x0001e20000100800 */
[----:B----4-:R-:W-:-:S03]  /*12520*/  IMAD.WIDE R12, R18, 0x2, R12 ;  /* 0x00000002120c7825 */ /* 0x010fc600078e020c */
[----:B------:R1:W-:Y:S01]  /*12530*/  STL [R1+0x508], R9 ;  /* 0x0005080901007387 */ /* 0x0003e20000100800 */
[----:B------:R-:W-:-:S03]  /*12540*/  IMAD.WIDE R4, R18, 0x2, R4 ;  /* 0x0000000212047825 */ /* 0x000fc600078e0204 */
[----:B------:R2:W-:Y:S01]  /*12550*/  STL [R1+0x65c], R12 ;  /* 0x00065c0c01007387 */ /* 0x0005e20000100800 */
[----:B0-----:R-:W-:Y:S02]  /*12560*/  IMAD.MOV.U32 R8, RZ, RZ, R21 ;  /* 0x000000ffff087224 */ /* 0x001fe400078e0015 */
[----:B-1----:R-:W-:Y:S01]  /*12570*/  IMAD.MOV.U32 R9, RZ, RZ, R20 ;  /* 0x000000ffff097224 */ /* 0x002fe200078e0014 */
[----:B------:R0:W-:Y:S03]  /*12580*/  STL [R1+0x5b8], R13 ;  /* 0x0005b80d01007387 */ /* 0x0001e60000100800 */
[----:B------:R-:W-:Y:S01]  /*12590*/  IMAD.WIDE R8, R18, 0x2, R8 ;  /* 0x0000000212087825 */ /* 0x000fe200078e0208 */
[----:B------:R-:W3:Y:S04]  /*125a0*/  LDL.LU R19, [R1+0x668] ;  /* 0x0006680001137983 */ /* 0x000ee80000300800 */
[----:B------:R1:W-:Y:S04]  /*125b0*/  STL [R1+0x50c], R4 ;  /* 0x00050c0401007387 */ /* 0x0003e80000100800 */
[----:B------:R4:W-:Y:S01]  /*125c0*/  STL [R1+0x4b0], R5 ;  /* 0x0004b00501007387 */ /* 0x0009e20000100800 */
[----:B--2---:R-:W-:-:S02]  /*125d0*/  IMAD.MOV.U32 R12, RZ, RZ, R23 ;  /* 0x000000ffff0c7224 */ /* 0x004fc400078e0017 */
[----:B0-----:R-:W-:Y:S01]  /*125e0*/  IMAD.MOV.U32 R13, RZ, RZ, R22 ;  /* 0x000000ffff0d7224 */ /* 0x001fe200078e0016 */
[----:B-1----:R-:W2:Y:S04]  /*125f0*/  LDL.LU R4, [R1+0x4b4] ;  /* 0x0004b40001047983 */ /* 0x002ea80000300800 */
[----:B----4-:R-:W2:Y:S04]  /*12600*/  LDL.LU R5, [R1+0x514] ;  /* 0x0005140001057983 */ /* 0x010ea80000300800 */
[----:B------:R0:W-:Y:S04]  /*12610*/  STL [R1+0x5bc], R8 ;  /* 0x0005bc0801007387 */ /* 0x0001e80000100800 */
[----:B------:R1:W-:Y:S01]  /*12620*/  STL [R1+0x510], R9 ;  /* 0x0005100901007387 */ /* 0x0003e20000100800 */
[----:B------:R-:W-:-:S03]  /*12630*/  IMAD.WIDE R12, R18, 0x2, R12 ;  /* 0x00000002120c7825 */ /* 0x000fc600078e020c */
[----:B0-----:R-:W4:Y:S04]  /*12640*/  LDL.LU R8, [R1+0x518] ;  /* 0x0005180001087983 */ /* 0x001f280000300800 */
[----:B-1----:R-:W4:Y:S04]  /*12650*/  LDL.LU R9, [R1+0x5c4] ;  /* 0x0005c40001097983 */ /* 0x002f280000300800 */
        /* <DEDUP_REMOVED lines=8> */
[----:B0-----:R-:W3:Y:S04]  /*126e0*/  LDL.LU R12, [R1+0x5c8] ;  /* 0x0005c800010c7983 */ /* 0x001ee80000300800 */
[----:B-1----:R-:W3:Y:S01]  /*126f0*/  LDL.LU R13, [R1+0x664] ;  /* 0x00066400010d7983 */ /* 0x002ee20000300800 */
[----:B--2---:R-:W-:-:S04]  /*12700*/  LOP3.LUT R5, R5, R4, RZ, 0x3c, !PT ;  /* 0x0000000405057212 */ /* 0x004fc800078e3cff */
[----:B------:R-:W-:-:S04]  /*12710*/  LOP3.LUT R4, R5, R4, RZ, 0x3c, !PT ;  /* 0x0000000405047212 */ /* 0x000fc800078e3cff */
[----:B------:R-:W-:Y:S02]  /*12720*/  LOP3.LUT R5, R5, R4, RZ, 0x3c, !PT ;  /* 0x0000000405057212 */ /* 0x000fe400078e3cff */
[----:B----4-:R-:W-:-:S04]  /*12730*/  LOP3.LUT R9, R9, R8, RZ, 0x3c, !PT ;  /* 0x0000000809097212 */ /* 0x010fc800078e3cff */
[----:B------:R-:W-:Y:S01]  /*12740*/  LOP3.LUT R8, R9, R8, RZ, 0x3c, !PT ;  /* 0x0000000809087212 */ /* 0x000fe200078e3cff */
[----:B------:R-:W-:-:S03]  /*12750*/  IMAD.WIDE R4, R18, 0x2, R4 ;  /* 0x0000000212047825 */ /* 0x000fc600078e0204 */
[----:B------:R-:W-:Y:S02]  /*12760*/  LOP3.LUT R9, R9, R8, RZ, 0x3c, !PT ;  /* 0x0000000809097212 */ /* 0x000fe400078e3cff */
[----:B------:R0:W-:Y:S03]  /*12770*/  STL [R1+0x514], R4 ;  /* 0x0005140401007387 */ /* 0x0001e60000100800 */
[----:B------:R-:W-:Y:S01]  /*12780*/  IMAD.WIDE R8, R18, 0x2, R8 ;  /* 0x0000000212087825 */ /* 0x000fe200078e0208 */
[----:B------:R1:W-:Y:S04]  /*12790*/  STL [R1+0x4b4], R5 ;  /* 0x0004b40501007387 */ /* 0x0003e80000100800 */
[----:B0-----:R-:W2:Y:S04]  /*127a0*/  LDL.LU R4, [R1+0x4b8] ;  /* 0x0004b80001047983 */ /* 0x001ea80000300800 */
[----:B-1----:R-:W2:Y:S04]  /*127b0*/  LDL.LU R5, [R1+0x51c] ;  /* 0x00051c0001057983 */ /* 0x002ea80000300800 */
[----:B------:R0:W-:Y:S04]  /*127c0*/  STL [R1+0x5c4], R8 ;  /* 0x0005c40801007387 */ /* 0x0001e80000100800 */
[----:B------:R1:W-:Y:S01]  /*127d0*/  STL [R1+0x518], R9 ;  /* 0x0005180901007387 */ /* 0x0003e20000100800 */
[----:B---3--:R-:W-:-:S03]  /*127e0*/  LOP3.LUT R13, R13, R12, RZ, 0x3c, !PT ;  /* 0x0000000c0d0d7212 */ /* 0x008fc600078e3cff */
[----:B0-----:R-:W3:Y:S01]  /*127f0*/  LDL.LU R8, [R1+0x520] ;  /* 0x0005200001087983 */ /* 0x001ee20000300800 */
[----:B------:R-:W-:-:S03]  /*12800*/  LOP3.LUT R12, R13, R12, RZ, 0x3c, !PT ;  /* 0x0000000c0d0c7212 */ /* 0x000fc600078e3cff */
[----:B-1----:R-:W3:Y:S01]  /*12810*/  LDL.LU R9, [R1+0x5cc] ;  /* 0x0005cc0001097983 */ /* 0x002ee20000300800 */
[----:B------:R-:W-:-:S05]  /*12820*/  LOP3.LUT R13, R13, R12, RZ, 0x3c, !PT ;  /* 0x0000000c0d0d7212 */ /* 0x000fca00078e3cff */
[----:B------:R-:W-:-:S05]  /*12830*/  IMAD.WIDE R12, R18, 0x2, R12 ;  /* 0x00000002120c7825 */ /* 0x000fca00078e020c */
[----:B------:R-:W-:Y:S04]  /*12840*/  STL [R1+0x664], R12 ;  /* 0x0006640c01007387 */ /* 0x000fe80000100800 */
[----:B------:R0:W-:Y:S04]  /*12850*/  STL [R1+0x5c8], R13 ;  /* 0x0005c80d01007387 */ /* 0x0001e80000100800 */
[----:B0-----:R-:W4:Y:S01]  /*12860*/  LDL.LU R13, [R1+0x5d0] ;  /* 0x0005d000010d7983 */ /* 0x001f220000300800 */
[----:B------:R-:W-:Y:S01]  /*12870*/  IMAD.MOV.U32 R12, RZ, RZ, R19 ;  /* 0x000000ffff0c7224 */ /* 0x000fe200078e0013 */
[----:B--2---:R-:W-:-:S04]  /*12880*/  LOP3.LUT R5, R5, R4, RZ, 0x3c, !PT ;  /* 0x0000000405057212 */ /* 0x004fc800078e3cff */
[----:B------:R-:W-:-:S04]  /*12890*/  LOP3.LUT R4, R5, R4, RZ, 0x3c, !PT ;  /* 0x0000000405047212 */ /* 0x000fc800078e3cff */
[----:B------:R-:W-:Y:S02]  /*128a0*/  LOP3.LUT R5, R5, R4, RZ, 0x3c, !PT ;  /* 0x0000000405057212 */ /* 0x000fe400078e3cff */
[----:B---3--:R-:W-:-:S04]  /*128b0*/  LOP3.LUT R9, R9, R8, RZ, 0x3c, !PT ;  /* 0x0000000809097212 */ /* 0x008fc800078e3cff */
[----:B------:R-:W-:Y:S01]  /*128c0*/  LOP3.LUT R8, R9, R8, RZ, 0x3c, !PT ;  /* 0x0000000809087212 */ /* 0x000fe200078e3cff */
[----:B------:R-:W-:-:S03]  /*128d0*/  IMAD.WIDE R4, R18, 0x2, R4 ;  /* 0x0000000212047825 */ /* 0x000fc600078e0204 */
[----:B------:R-:W-:Y:S02]  /*128e0*/  LOP3.LUT R9, R9, R8, RZ, 0x3c, !PT ;  /* 0x0000000809097212 */ /* 0x000fe400078e3cff */
[----:B------:R0:W-:Y:S03]  /*128f0*/  STL [R1+0x51c], R4 ;  /* 0x00051c0401007387 */ /* 0x0001e60000100800 */
[----:B------:R-:W-:Y:S01]  /*12900*/  IMAD.WIDE R8, R18, 0x2, R8 ;  /* 0x0000000212087825 */ /* 0x000fe200078e0208 */
[----:B------:R1:W-:Y:S04]  /*12910*/  STL [R1+0x4b8], R5 ;  /* 0x0004b80501007387 */ /* 0x0003e80000100800 */
[----:B------:R2:W-:Y:S01]  /*12920*/  STL [R1+0x5cc], R8 ;  /* 0x0005cc0801007387 */ /* 0x0005e20000100800 */
[----:B0-----:R-:W-:-:S02]  /*12930*/  IMAD.MOV.U32 R4, RZ, RZ, R15 ;  /* 0x000000ffff047224 */ /* 0x001fc400078e000f */
[----:B-1----:R-:W-:Y:S01]  /*12940*/  IMAD.MOV.U32 R5, RZ, RZ, R14 ;  /* 0x000000ffff057224 */ /* 0x002fe200078e000e */
[----:B------:R0:W-:Y:S01]  /*12950*/  STL [R1+0x520], R9 ;  /* 0x0005200901007387 */ /* 0x0001e20000100800 */
[----:B----4-:R-:W-:-:S04]  /*12960*/  IMAD.WIDE R12, R18, 0x2, R12 ;  /* 0x00000002120c7825 */ /* 0x010fc800078e020c */
[C---:B------:R-:W-:Y:S01]  /*12970*/  IMAD.WIDE R4, R18.reuse, 0x2, R4 ;  /* 0x0000000212047825 */ /* 0x040fe200078e0204 */
[----:B------:R1:W-:Y:S03]  /*12980*/  STL [R1+0x668], R12 ;  /* 0x0006680c01007387 */ /* 0x0003e60000100800 */
[----:B--2---:R-:W-:Y:S02]  /*12990*/  IMAD.MOV.U32 R8, RZ, RZ, R21 ;  /* 0x000000ffff087224 */ /* 0x004fe400078e0015 */
[----:B0-----:R-:W-:Y:S01]  /*129a0*/  IMAD.MOV.U32 R9, RZ, RZ, R20 ;  /* 0x000000ffff097224 */ /* 0x001fe200078e0014 */
[----:B------:R0:W-:Y:S03]  /*129b0*/  STL [R1+0x5d0], R13 ;  /* 0x0005d00d01007387 */ /* 0x0001e60000100800 */
[----:B------:R-:W-:Y:S01]  /*129c0*/  IMAD.WIDE R8, R18, 0x2, R8 ;  /* 0x0000000212087825 */ /* 0x000fe200078e0208 */
[----:B------:R-:W2:Y:S04]  /*129d0*/  LDL.LU R19, [R1+0x674] ;  /* 0x0006740001137983 */ /* 0x000ea80000300800 */
[----:B------:R3:W-:Y:S04]  /*129e0*/  STL [R1+0x524], R4 ;  /* 0x0005240401007387 */ /* 0x0007e80000100800 */
[----:B------:R4:W-:Y:S01]  /*129f0*/  STL [R1+0x4bc], R5 ;  /* 0x0004bc0501007387 */ /* 0x0009e20000100800 */
[----:B-1----:R-:W-:-:S02]  /*12a00*/  IMAD.MOV.U32 R12, RZ, RZ, R23 ;  /* 0x000000ffff0c7224 */ /* 0x002fc400078e0017 */
[----:B0-----:R-:W-:Y:S01]  /*12a10*/  IMAD.MOV.U32 R13, RZ, RZ, R22 ;  /* 0x000000ffff0d7224 */ /* 0x001fe200078e0016 */
[----:B---3--:R-:W3:Y:S04]  /*12a20*/  LDL.LU R4, [R1+0x4c0] ;  /* 0x0004c00001047983 */ /* 0x008ee80000300800 */
[----:B----4-:R-:W3:Y:S04]  /*12a30*/  LDL.LU R5, [R1+0x52c] ;  /* 0x00052c0001057983 */ /* 0x010ee80000300800 */
[----:B------:R0:W-:Y:S04]  /*12a40*/  STL [R1+0x5d4], R8 ;  /* 0x0005d40801007387 */ /* 0x0001e80000100800 */
[----:B------:R1:W-:Y:S01]  /*12a50*/  STL [R1+0x528], R9 ;  /* 0x0005280901007387 */ /* 0x0003e20000100800 */
[----:B------:R-:W-:-:S03]  /*12a60*/  IMAD.WIDE R12, R18, 0x2, R12 ;  /* 0x00000002120c7825 */ /* 0x000fc600078e020c */
[----:B0-----:R-:W4:Y:S04]  /*12a70*/  LDL.LU R8, [R1+0x530] ;  /* 0x0005300001087983 */ /* 0x001f280000300800 */
[----:B-1----:R-:W4:Y:S04]  /*12a80*/  LDL.LU R9, [R1+0x5dc] ;  /* 0x0005dc0001097983 */ /* 0x002f280000300800 */
[----:B------:R0:W-:Y:S04]  /*12a90*/  STL [R1+0x66c], R12 ;  /* 0x00066c0c01007387 */ /* 0x0001e80000100800 */
[----:B------:R-:W2:Y:S04]  /*12aa0*/  LDL.LU R14, [R1+0x4c8] ;  /* 0x0004c800010e7983 */ /* 0x000ea80000300800 */
[----:B------:R-:W2:Y:S04]  /*12ab0*/  LDL.LU R15, [R1+0x53c] ;  /* 0x00053c00010f7983 */ /* 0x000ea80000300800 */
[----:B------:R-:W2:Y:S04]  /*12ac0*/  LDL.LU R20, [R1+0x540] ;  /* 0x0005400001147983 */ /* 0x000ea80000300800 */
[----:B------:R-:W2:Y:S04]  /*12ad0*/  LDL.LU R21, [R1+0x5ec] ;  /* 0x0005ec0001157983 */ /* 0x000ea80000300800 */
[----:B------:R-:W2:Y:S04]  /*12ae0*/  LDL.LU R22, [R1+0x5f0] ;  /* 0x0005f00001167983 */ /* 0x000ea80000300800 */
[----:B------:R-:W2:Y:S04]  /*12af0*/  LDL.LU R23, [R1+0x678] ;  /* 0x0006780001177983 */ /* 0x000ea80000300800 */
[----:B------:R1:W-:Y:S04]  /*12b00*/  STL [R1+0x5d8], R13 ;  /* 0x0005d80d01007387 */ /* 0x0003e80000100800 */
[----:B0-----:R-:W2:Y:S04]  /*12b10*/  LDL.LU R12, [R1+0x5e0] ;  /* 0x0005e000010c7983 */ /* 0x001ea80000300800 */
[----:B-1----:R-:W2:Y:S01]  /*12b20*/  LDL.LU R13, [R1+0x670] ;  /* 0x00067000010d7983 */ /* 0x002ea20000300800 */
[----:B---3--:R-:W-:-:S04]  /*12b30*/  LOP3.LUT R5, R5, R4, RZ, 0x3c, !PT ;  /* 0x0000000405057212 */ /* 0x008fc800078e3cff */
        /* <DEDUP_REMOVED lines=9> */
[----:B0-----:R-:W3:Y:S04]  /*12bd0*/  LDL.LU R4, [R1+0x4c4] ;  /* 0x0004c40001047983 */ /* 0x001ee80000300800 */
[----:B-1----:R-:W3:Y:S04]  /*12be0*/  LDL.LU R5, [R1+0x534] ;  /* 0x0005340001057983 */ /* 0x002ee80000300800 */
[----:B------:R0:W-:Y:S04]  /*12bf0*/  STL [R1+0x5dc], R8 ;  /* 0x0005dc0801007387 */ /* 0x0001e80000100800 */
[----:B------:R1:W-:Y:S01]  /*12c00*/  STL [R1+0x530], R9 ;  /* 0x0005300901007387 */ /* 0x0003e20000100800 */
[----:B--2---:R-:W-:-:S03]  /*12c10*/  LOP3.LUT R13, R13, R12, RZ, 0x3c, !PT ;  /* 0x0000000c0d0d7212 */ /* 0x004fc600078e3cff */
[----:B0-----:R-:W2:Y:S01]  /*12c20*/  LDL.LU R8, [R1+0x538] ;  /* 0x0005380001087983 */ /* 0x001ea20000300800 */
[----:B------:R-:W-:-:S03]  /*12c30*/  LOP3.LUT R12, R13, R12, RZ, 0x3c, !PT ;  /* 0x0000000c0d0c7212 */ /* 0x000fc600078e3cff */
[----:B-1----:R-:W2:Y:S01]  /*12c40*/  LDL.LU R9, [R1+0x5e4] ;  /* 0x0005e40001097983 */ /* 0x002ea20000300800 */
[----:B------:R-:W-:-:S05]  /*12c50*/  LOP3.LUT R13, R13, R12, RZ, 0x3c, !PT ;  /* 0x0000000c0d0d7212 */ /* 0x000fca00078e3cff */
[----:B------:R-:W-:-:S05]  /*12c60*/  IMAD.WIDE R12, R18, 0x2, R12 ;  /* 0x00000002120c7825 */ /* 0x000fca00078e020c */
[----:B------:R-:W-:Y:S04]  /*12c70*/  STL [R1+0x670], R12 ;  /* 0x0006700c01007387 */ /* 0x000fe80000100800 */
[----:B------:R0:W-:Y:S04]  /*12c80*/  STL [R1+0x5e0], R13 ;  /* 0x0005e00d01007387 */ /* 0x0001e80000100800 */
[----:B0-----:R-:W4:Y:S01]  /*12c90*/  LDL.LU R13, [R1+0x5e8] ;  /* 0x0005e800010d7983 */ /* 0x001f220000300800 */
[----:B------:R-:W-:Y:S01]  /*12ca0*/  IMAD.MOV.U32 R12, RZ, RZ, R19 ;  /* 0x000000ffff0c7224 */ /* 0x000fe200078e0013 */
[----:B---3--:R-:W-:-:S04]  /*12cb0*/  LOP3.LUT R5, R5, R4, RZ, 0x3c, !PT ;  /* 0x0000000405057212 */ /* 0x008fc800078e3cff */
[----:B------:R-:W-:-:S04]  /*12cc0*/  LOP3.LUT R4, R5, R4, RZ, 0x3c, !PT ;  /* 0x0000000405047212 */ /* 0x000fc800078e3cff */
[----:B------:R-:W-:Y:S02]  /*12cd0*/  LOP3.LUT R5, R5, R4, RZ, 0x3c, !PT ;  /* 0x0000000405057212 */ /* 0x000fe400078e3cff */
[----:B--2---:R-:W-:-:S04]  /*12ce0*/  LOP3.LUT R9, R9, R8, RZ, 0x3c, !PT ;  /* 0x0000000809097212 */ /* 0x004fc800078e3cff */
        /* <DEDUP_REMOVED lines=137> */
[----:B------:R0:W-:Y:S01]  /*13580*/  STL [R1+0x564], R4 ;  /* 0x0005640401007387 */ /* 0x0001e20000100800 */
[----:B------:R1:W-:Y:S02]  /*13590*/  STL [R1+0x4dc], R5 ;  /* 0x0004dc0501007387 */ /* 0x0003e40000100800 */
[----:B------:R-:W-:-:S05]  /*135a0*/  IMAD.WIDE R8, R18, 0x2, R8 ;  /* 0x0000000212087825 */ /* 0x000fca00078e0208 */
[----:B------:R2:W-:Y:S01]  /*135b0*/  STL [R1+0x614], R8 ;  /* 0x0006140801007387 */ /* 0x0005e20000100800 */
[----:B------:R3:W-:Y:S02]  /*135c0*/  STL [R1+0x568], R9 ;  /* 0x0005680901007387 */ /* 0x0007e40000100800 */
[----:B0-----:R-:W-:Y:S02]  /*135d0*/  IMAD.MOV.U32 R4, RZ, RZ, R15 ;  /* 0x000000ffff047224 */ /* 0x001fe400078e000f */
[----:B-1----:R-:W-:Y:S02]  /*135e0*/  IMAD.MOV.U32 R5, RZ, RZ, R14 ;  /* 0x000000ffff057224 */ /* 0x002fe400078e000e */
[----:B----4-:R-:W-:-:S04]  /*135f0*/  IMAD.WIDE R12, R18, 0x2, R12 ;  /* 0x00000002120c7825 */ /* 0x010fc800078e020c */
[----:B------:R-:W-:-:S04]  /*13600*/  IMAD.WIDE R4, R18, 0x2, R4 ;  /* 0x0000000212047825 */ /* 0x000fc800078e0204 */
[----:B--2---:R-:W-:Y:S02]  /*13610*/  IMAD.MOV.U32 R8, RZ, RZ, R21 ;  /* 0x000000ffff087224 */ /* 0x004fe400078e0015 */
[----:B---3--:R-:W-:Y:S01]  /*13620*/  IMAD.MOV.U32 R9, RZ, RZ, R20 ;  /* 0x000000ffff097224 */ /* 0x008fe200078e0014 */
[----:B------:R-:W-:Y:S01]  /*13630*/  STL [R1+0x68c], R12 ;  /* 0x00068c0c01007387 */ /* 0x000fe20000100800 */
[----:B------:R-:W-:Y:S02]  /*13640*/  STL [R1+0x618], R13 ;  /* 0x0006180d01007387 */ /* 0x000fe40000100800 */
[----:B------:R-:W2:Y:S02]  /*13650*/  LDL.LU R19, [R1+0x698] ;  /* 0x0006980001137983 */ /* 0x000ea40000300800 */
[----:B------:R-:W-:Y:S01]  /*13660*/  IMAD.WIDE R8, R18, 0x2, R8 ;  /* 0x0000000212087825 */ /* 0x000fe200078e0208 */
[----:B------:R0:W-:Y:S03]  /*13670*/  STL [R1+0x56c], R4 ;  /* 0x00056c0401007387 */ /* 0x0001e60000100800 */
[----:B------:R1:W-:Y:S01]  /*13680*/  STL [R1+0x4e0], R5 ;  /* 0x0004e00501007387 */ /* 0x0003e20000100800 */
[----:B0-----:R-:W3:Y:S01]  /*13690*/  LDL.LU R4, [R1+0x4e4] ;  /* 0x0004e40001047983 */ /* 0x001ee20000300800 */
[----:B-1----:R-:W3:Y:S02]  /*136a0*/  LDL.LU R5, [R1+0x574] ;  /* 0x0005740001057983 */ /* 0x002ee40000300800 */
[----:B------:R0:W-:Y:S02]  /*136b0*/  STL [R1+0x61c], R8 ;  /* 0x00061c0801007387 */ /* 0x0001e40000100800 */
[----:B------:R1:W-:Y:S02]  /*136c0*/  STL [R1+0x570], R9 ;  /* 0x0005700901007387 */ /* 0x0003e40000100800 */
[----:B------:R-:W-:-:S02]  /*136d0*/  IMAD.MOV.U32 R12, RZ, RZ, R23 ;  /* 0x000000ffff0c7224 */ /* 0x000fc400078e0017 */
[----:B------:R-:W-:-:S04]  /*136e0*/  IMAD.MOV.U32 R13, RZ, RZ, R22 ;  /* 0x000000ffff0d7224 */ /* 0x000fc800078e0016 */
[----:B------:R-:W-:Y:S01]  /*136f0*/  IMAD.WIDE R12, R18, 0x2, R12 ;  /* 0x00000002120c7825 */ /* 0x000fe200078e020c */
[----:B0-----:R-:W4:Y:S03]  /*13700*/  LDL.LU R8, [R1+0x578] ;  /* 0x0005780001087983 */ /* 0x001f260000300800 */
[----:B-1----:R-:W4:Y:S02]  /*13710*/  LDL.LU R9, [R1+0x624] ;  /* 0x0006240001097983 */ /* 0x002f240000300800 */
[----:B------:R0:W-:Y:S02]  /*13720*/  STL [R1+0x690], R12 ;  /* 0x0006900c01007387 */ /* 0x0001e40000100800 */
[----:B------:R-:W2:Y:S01]  /*13730*/  LDL.LU R14, [R1+0x4ec] ;  /* 0x0004ec00010e7983 */ /* 0x000ea20000300800 */
[----:B------:R-:W2:Y:S01]  /*13740*/  LDL.LU R15, [R1+0x584] ;  /* 0x00058400010f7983 */ /* 0x000ea20000300800 */
[----:B------:R-:W2:Y:S02]  /*13750*/  LDL.LU R20, [R1+0x588] ;  /* 0x0005880001147983 */ /* 0x000ea40000300800 */
[----:B------:R-:W2:Y:S02]  /*13760*/  LDL.LU R21, [R1+0x634] ;  /* 0x0006340001157983 */ /* 0x000ea40000300800 */
[----:B------:R-:W2:Y:S01]  /*13770*/  LDL.LU R22, [R1+0x638] ;  /* 0x0006380001167983 */ /* 0x000ea20000300800 */
[----:B------:R-:W2:Y:S01]  /*13780*/  LDL.LU R23, [R1+0x69c] ;  /* 0x00069c0001177983 */ /* 0x000ea20000300800 */
[----:B------:R1:W-:Y:S03]  /*13790*/  STL [R1+0x620], R13 ;  /* 0x0006200d01007387 */ /* 0x0003e60000100800 */
        /* <DEDUP_REMOVED lines=9> */
[----:B------:R0:W-:Y:S01]  /*13830*/  STL [R1+0x574], R4 ;  /* 0x0005740401007387 */ /* 0x0001e20000100800 */
[----:B------:R1:W-:Y:S02]  /*13840*/  STL [R1+0x4e4], R5 ;  /* 0x0004e40501007387 */ /* 0x0003e40000100800 */
[----:B------:R-:W-:Y:S01]  /*13850*/  IMAD.WIDE R8, R18, 0x2, R8 ;  /* 0x0000000212087825 */ /* 0x000fe200078e0208 */
[-C--:B--2---:R-:W-:Y:S01]  /*13860*/  LOP3.LUT R13, R13, R12.reuse, RZ, 0x3c, !PT ;  /* 0x0000000c0d0d7212 */ /* 0x084fe200078e3cff */
[----:B0-----:R-:W2:Y:S02]  /*13870*/  LDL.LU R4, [R1+0x4e8] ;  /* 0x0004e80001047983 */ /* 0x001ea40000300800 */
[----:B-1----:R-:W2:Y:S02]  /*13880*/  LDL.LU R5, [R1+0x57c] ;  /* 0x00057c0001057983 */ /* 0x002ea40000300800 */
[----:B------:R0:W-:Y:S02]  /*13890*/  STL [R1+0x624], R8 ;  /* 0x0006240801007387 */ /* 0x0001e40000100800 */
[----:B------:R1:W-:Y:S01]  /*138a0*/  STL [R1+0x578], R9 ;  /* 0x0005780901007387 */ /* 0x0003e20000100800 */
[----:B------:R-:W-:-:S04]  /*138b0*/  LOP3.LUT R12, R13, R12, RZ, 0x3c, !PT ;  /* 0x0000000c0d0c7212 */ /* 0x000fc800078e3cff */
[----:B------:R-:W-:Y:S01]  /*138c0*/  LOP3.LUT R13, R13, R12, RZ, 0x3c, !PT ;  /* 0x0000000c0d0d7212 */ /* 0x000fe200078e3cff */
[----:B0-----:R-:W3:Y:S01]  /*138d0*/  LDL.LU R8, [R1+0x580] ;  /* 0x0005800001087983 */ /* 0x001ee20000300800 */
[----:B-1----:R-:W3:Y:S03]  /*138e0*/  LDL.LU R9, [R1+0x62c] ;  /* 0x00062c0001097983 */ /* 0x002ee60000300800 */
[----:B------:R-:W-:-:S05]  /*138f0*/  IMAD.WIDE R12, R18, 0x2, R12 ;  /* 0x00000002120c7825 */ /* 0x000fca00078e020c */
[----:B------:R-:W-:Y:S01]  /*13900*/  STL [R1+0x694], R12 ;  /* 0x0006940c01007387 */ /* 0x000fe20000100800 */
[----:B------:R0:W-:Y:S03]  /*13910*/  STL [R1+0x628], R13 ;  /* 0x0006280d01007387 */ /* 0x0001e60000100800 */
        /* <DEDUP_REMOVED lines=9> */
[----:B------:R0:W-:Y:S01]  /*139b0*/  STL [R1+0x57c], R4 ;  /* 0x00057c0401007387 */ /* 0x0001e20000100800 */
[----:B------:R1:W-:Y:S02]  /*139c0*/  STL [R1+0x4e8], R5 ;  /* 0x0004e80501007387 */ /* 0x0003e40000100800 */
[----:B------:R-:W-:-:S04]  /*139d0*/  IMAD.WIDE R8, R18, 0x2, R8 ;  /* 0x0000000212087825 */ /* 0x000fc800078e0208 */
[C---:B----4-:R-:W-:Y:S01]  /*139e0*/  IMAD.WIDE R12, R18.reuse, 0x2, R12 ;  /* 0x00000002120c7825 */ /* 0x050fe200078e020c */
[----:B------:R2:W-:Y:S03]  /*139f0*/  STL [R1+0x62c], R8 ;  /* 0x00062c0801007387 */ /* 0x0005e60000100800 */
[----:B0-----:R-:W-:Y:S02]  /*13a00*/  IMAD.MOV.U32 R4, RZ, RZ, R15 ;  /* 0x000000ffff047224 */ /* 0x001fe400078e000f */
[----:B-1----:R-:W-:Y:S01]  /*13a10*/  IMAD.MOV.U32 R5, RZ, RZ, R14 ;  /* 0x000000ffff057224 */ /* 0x002fe200078e000e */
[----:B------:R0:W-:Y:S01]  /*13a20*/  STL [R1+0x580], R9 ;  /* 0x0005800901007387 */ /* 0x0001e20000100800 */
[----:B------:R1:W-:Y:S02]  /*13a30*/  STL [R1+0x698], R12 ;  /* 0x0006980c01007387 */ /* 0x0003e40000100800 */
[----:B------:R-:W-:Y:S01]  /*13a40*/  IMAD.WIDE R4, R18, 0x2, R4 ;  /* 0x0000000212047825 */ /* 0x000fe200078e0204 */
[----:B------:R3:W-:Y:S03]  /*13a50*/  STL [R1+0x630], R13 ;  /* 0x0006300d01007387 */ /* 0x0007e60000100800 */
[----:B------:R-:W4:Y:S02]  /*13a60*/  LDL.LU R19, [R1+0x63c] ;  /* 0x00063c0001137983 */ /* 0x000f240000300800 */
[----:B--2---:R-:W-:-:S02]  /*13a70*/  IMAD.MOV.U32 R8, RZ, RZ, R21 ;  /* 0x000000ffff087224 */ /* 0x004fc400078e0015 */
[----:B0-----:R-:W-:Y:S01]  /*13a80*/  IMAD.MOV.U32 R9, RZ, RZ, R20 ;  /* 0x000000ffff097224 */ /* 0x001fe200078e0014 */
[----:B------:R0:W-:Y:S01]  /*13a90*/  STL [R1+0x584], R4 ;  /* 0x0005840401007387 */ /* 0x0001e20000100800 */
[----:B------:R2:W-:Y:S02]  /*13aa0*/  STL [R1+0x4ec], R5 ;  /* 0x0004ec0501007387 */ /* 0x0005e40000100800 */
[----:B-1----:R-:W-:Y:S02]  /*13ab0*/  IMAD.MOV.U32 R12, RZ, RZ, R23 ;  /* 0x000000ffff0c7224 */ /* 0x002fe400078e0017 */
[----:B------:R-:W-:-:S04]  /*13ac0*/  IMAD.WIDE R8, R18, 0x2, R8 ;  /* 0x0000000212087825 */ /* 0x000fc800078e0208 */
[----:B---3--:R-:W-:-:S04]  /*13ad0*/  IMAD.MOV.U32 R13, RZ, RZ, R22 ;  /* 0x000000ffff0d7224 */ /* 0x008fc800078e0016 */
[----:B------:R-:W-:Y:S01]  /*13ae0*/  IMAD.WIDE R12, R18, 0x2, R12 ;  /* 0x00000002120c7825 */ /* 0x000fe200078e020c */
[----:B0-----:R-:W3:Y:S03]  /*13af0*/  LDL.LU R4, [R1+0x4f0] ;  /* 0x0004f00001047983 */ /* 0x001ee60000300800 */
[----:B--2---:R-:W3:Y:S02]  /*13b00*/  LDL.LU R5, [R1+0x58c] ;  /* 0x00058c0001057983 */ /* 0x004ee40000300800 */
[----:B------:R-:W-:Y:S02]  /*13b10*/  STL [R1+0x634], R8 ;  /* 0x0006340801007387 */ /* 0x000fe40000100800 */
[----:B------:R-:W2:Y:S01]  /*13b20*/  LDL.LU R14, [R1+0x598] ;  /* 0x00059800010e7983 */ /* 0x000ea20000300800 */
[----:B------:R-:W2:Y:S01]  /*13b30*/  LDL.LU R15, [R1+0x644] ;  /* 0x00064400010f7983 */ /* 0x000ea20000300800 */
[----:B------:R0:W-:Y:S03]  /*13b40*/  STL [R1+0x588], R9 ;  /* 0x0005880901007387 */ /* 0x0001e60000100800 */
[----:B0-----:R-:W2:Y:S01]  /*13b50*/  LDL.LU R9, [R1+0x590] ;  /* 0x0005900001097983 */ /* 0x001ea20000300800 */
[----:B------:R-:W-:Y:S02]  /*13b60*/  STL [R1+0x69c], R12 ;  /* 0x00069c0c01007387 */ /* 0x000fe40000100800 */
[----:B------:R-:W-:Y:S02]  /*13b70*/  STL [R1+0x638], R13 ;  /* 0x0006380d01007387 */ /* 0x000fe40000100800 */
[----:B------:R-:W2:Y:S01]  /*13b80*/  LDL.LU R20, [R1+0x5a0] ;  /* 0x0005a00001147983 */ /* 0x000ea20000300800 */
[----:B------:R-:W2:Y:S01]  /*13b90*/  LDL.LU R21, [R1+0x64c] ;  /* 0x00064c0001157983 */ /* 0x000ea20000300800 */
[----:B------:R-:W2:Y:S02]  /*13ba0*/  LDL.LU R22, [R1+0x650] ;  /* 0x0006500001167983 */ /* 0x000ea40000300800 */
[----:B------:R-:W2:Y:S02]  /*13bb0*/  LDL.LU R23, [R1+0x6a4] ;  /* 0x0006a40001177983 */ /* 0x000ea40000300800 */
[----:B--2---:R-:W-:Y:S01]  /*13bc0*/  STL.64 [R1+0x6e0], R22 ;  /* 0x0006e01601007387 */ /* 0x004fe20000100a00 */
[----:B------:R0:W-:Y:S03]  /*13bd0*/  STL.64 [R1+0x6d8], R20 ;  /* 0x0006d81401007387 */ /* 0x0001e60000100a00 */
[----:B0-----:R-:W2:Y:S01]  /*13be0*/  LDL.LU R20, [R1+0xa0] ;  /* 0x0000a00001147983 */ /* 0x001ea20000300800 */
[----:B------:R-:W2:Y:S02]  /*13bf0*/  LDL.LU R21, [R1+0xa4] ;  /* 0x0000a40001157983 */ /* 0x000ea40000300800 */
[----:B------:R-:W2:Y:S02]  /*13c00*/  LDL.LU R22, [R1+0xa8] ;  /* 0x0000a80001167983 */ /* 0x000ea40000300800 */
[----:B------:R-:W-:-:S02]  /*13c10*/  IMAD.MOV.U32 R23, RZ, RZ, R2 ;  /* 0x000000ffff177224 */ /* 0x000fc400078e0002 */
[----:B------:R-:W4:Y:S01]  /*13c20*/  LDL.LU R2, [R1+0x718] ;  /* 0x0007180001027983 */ /* 0x000f220000300800 */
[----:B---3--:R-:W-:-:S04]  /*13c30*/  LOP3.LUT R5, R5, R4, RZ, 0x3c, !PT ;  /* 0x0000000405057212 */ /* 0x008fc800078e3cff */
[C---:B------:R-:W-:Y:S01]  /*13c40*/  LOP3.LUT R4, R5.reuse, R4, RZ, 0x3c, !PT ;  /* 0x0000000405047212 */ /* 0x040fe200078e3cff */
[----:B--2---:R-:W-:Y:S01]  /*13c50*/  STL.64 [R1+0x6f8], R22 ;  /* 0x0006f81601007387 */ /* 0x004fe20000100a00 */
[----:B------:R0:W-:Y:S02]  /*13c60*/  STL.64 [R1+0x6f0], R20 ;  /* 0x0006f01401007387 */ /* 0x0001e40000100a00 */
[----:B0-----:R-:W-:Y:S02]  /*13c70*/  IMAD.MOV.U32 R20, RZ, RZ, R3 ;  /* 0x000000ffff147224 */ /* 0x001fe400078e0003 */
[----:B------:R-:W2:Y:S01]  /*13c80*/  LDL.LU R3, [R1+0x714] ;  /* 0x0007140001037983 */ /* 0x000ea20000300800 */
[----:B------:R-:W-:Y:S02]  /*13c90*/  IMAD.MOV.U32 R21, RZ, RZ, R29 ;  /* 0x000000ffff157224 */ /* 0x000fe400078e001d */
[----:B------:R-:W-:Y:S02]  /*13ca0*/  IMAD.MOV.U32 R22, RZ, RZ, R0 ;  /* 0x000000ffff167224 */ /* 0x000fe400078e0000 */
[----:B------:R-:W-:Y:S01]  /*13cb0*/  IMAD.MOV.U32 R23, RZ, RZ, R28 ;  /* 0x000000ffff177224 */ /* 0x000fe200078e001c */
[----:B------:R-:W-:Y:S01]  /*13cc0*/  LOP3.LUT R5, R5, R4, RZ, 0x3c, !PT ;  /* 0x0000000405057212 */ /* 0x000fe200078e3cff */
[----:B------:R0:W5:Y:S01]  /*13cd0*/  LDL.LU R29, [R1+0x710] ;  /* 0x00071000011d7983 */ /* 0x0001620000300800 */
[----:B------:R0:W5:Y:S02]  /*13ce0*/  LDL.LU R0, [R1+0x70c] ;  /* 0x00070c0001007983 */ /* 0x0001640000300800 */
[----:B------:R0:W5:Y:S02]  /*13cf0*/  LDL.LU R28, [R1+0x708] ;  /* 0x00070800011c7983 */ /* 0x0001640000300800 */
[----:B------:R-:W-:Y:S01]  /*13d00*/  IMAD.WIDE R4, R18, 0x2, R4 ;  /* 0x0000000212047825 */ /* 0x000fe200078e0204 */
[----:B------:R-:W-:Y:S03]  /*13d10*/  HMMA.16816.F32 R20, R24, R6, R20 ;  /* 0x000000061814723c */ /* 0x000fe60000001814 */
[----:B----4-:R-:W-:-:S02]  /*13d20*/  IMAD.MOV.U32 R13, RZ, RZ, R2 ;  /* 0x000000ffff0d7224 */ /* 0x010fc400078e0002 */
[----:B------:R-:W3:Y:S01]  /*13d30*/  LDL.LU R2, [R1+0x704] ;  /* 0x0007040001027983 */ /* 0x000ee20000300800 */
[----:B------:R-:W-:-:S04]  /*13d40*/  IMAD.MOV.U32 R8, RZ, RZ, R19 ;  /* 0x000000ffff087224 */ /* 0x000fc800078e0013 */
[----:B------:R-:W-:-:S04]  /*13d50*/  IMAD.WIDE R8, R18, 0x2, R8 ;  /* 0x0000000212087825 */ /* 0x000fc800078e0208 */
[----:B--2---:R-:W-:Y:S02]  /*13d60*/  IMAD.MOV.U32 R12, RZ, RZ, R3 ;  /* 0x000000ffff0c7224 */ /* 0x004fe400078e0003 */
[----:B------:R-:W2:Y:S01]  /*13d70*/  LDL.LU R3, [R1+0x700] ;  /* 0x0007000001037983 */ /* 0x000ea20000300800 */
[----:B------:R1:W-:Y:S02]  /*13d80*/  STL [R1+0x58c], R4 ;  /* 0x00058c0401007387 */ /* 0x0003e40000100800 */
[----:B------:R4:W-:Y:S02]  /*13d90*/  STL [R1+0x4f0], R5 ;  /* 0x0004f00501007387 */ /* 0x0009e40000100800 */
[----:B------:R-:W-:Y:S01]  /*13da0*/  IMAD.WIDE R12, R18, 0x2, R12 ;  /* 0x00000002120c7825 */ /* 0x000fe200078e020c */
[----:B-1----:R-:W2:Y:S03]  /*13db0*/  LDL.LU R4, [R1+0x4f4] ;  /* 0x0004f40001047983 */ /* 0x002ea60000300800 */
[----:B----4-:R-:W2:Y:S02]  /*13dc0*/  LDL.LU R5, [R1+0x594] ;  /* 0x0005940001057983 */ /* 0x010ea40000300800 */
[----:B------:R-:W-:Y:S02]  /*13dd0*/  STL [R1+0x63c], R8 ;  /* 0x00063c0801007387 */ /* 0x000fe40000100800 */
[----:B------:R-:W-:Y:S01]  /*13de0*/  STL [R1+0x590], R9 ;  /* 0x0005900901007387 */ /* 0x000fe20000100800 */
[----:B------:R-:W-:Y:S01]  /*13df0*/  STL [R1+0x6a0], R12 ;  /* 0x0006a00c01007387 */ /* 0x000fe20000100800 */
[----:B------:R-:W4:Y:S02]  /*13e00*/  LDL.LU R19, [R1+0x50] ;  /* 0x0000500001137983 */ /* 0x000f240000300800 */
[----:B------:R-:W-:Y:S02]  /*13e10*/  STL [R1+0x640], R13 ;  /* 0x0006400d01007387 */ /* 0x000fe40000100800 */
[----:B------:R-:W-:Y:S01]  /*13e20*/  STL.64 [R1+0xf0], R20 ;  /* 0x0000f01401007387 */ /* 0x000fe20000100a00 */
[----:B------:R1:W-:Y:S04]  /*13e30*/  STL.64 [R1+0xf8], R22 ;  /* 0x0000f81601007387 */ /* 0x0003e80000100a00 */
[----:B-1----:R-:W4:Y:S01]  /*13e40*/  LDL.LU.64 R22, [R1+0x6f8] ;  /* 0x0006f80001167983 */ /* 0x002f220000300a00 */
[----:B------:R-:W4:Y:S02]  /*13e50*/  LDL.LU.64 R20, [R1+0x6f0] ;  /* 0x0006f00001147983 */ /* 0x000f240000300a00 */
[----:B------:R-:W4:Y:S02]  /*13e60*/  LDL.LU R12, [R1+0x4a4] ;  /* 0x0004a400010c7983 */ /* 0x000f240000300800 */
[----:B---3--:R-:W-:-:S02]  /*13e70*/  IMAD.MOV.U32 R7, RZ, RZ, R2 ;  /* 0x000000ffff077224 */ /* 0x008fc400078e0002 */
[----:B------:R-:W3:Y:S01]  /*13e80*/  LDL.LU R2, [R1+0x6ec] ;  /* 0x0006ec0001027983 */ /* 0x000ee20000300800 */
[----:B--2---:R-:W-:-:S04]  /*13e90*/  LOP3.LUT R5, R5, R4, RZ, 0x3c, !PT ;  /* 0x0000000405057212 */ /* 0x004fc800078e3cff */
[----:B------:R-:W-:-:S04]  /*13ea0*/  LOP3.LUT R4, R5, R4, RZ, 0x3c, !PT ;  /* 0x0000000405047212 */ /* 0x000fc800078e3cff */
[----:B------:R-:W-:Y:S01]  /*13eb0*/  LOP3.LUT R5, R5, R4, RZ, 0x3c, !PT ;  /* 0x0000000405057212 */ /* 0x000fe200078e3cff */
[----:B------:R-:W-:Y:S02]  /*13ec0*/  IMAD.MOV.U32 R6, RZ, RZ, R3 ;  /* 0x000000ffff067224 */ /* 0x000fe400078e0003 */
[----:B------:R-:W3:Y:S02]  /*13ed0*/  LDL.LU R3, [R1+0x6e8] ;  /* 0x0006e80001037983 */ /* 0x000ee40000300800 */
[----:B------:R-:W-:-:S05]  /*13ee0*/  IMAD.WIDE R8, R18, 0x2, R4 ;  /* 0x0000000212087825 */ /* 0x000fca00078e0204 */
[----:B------:R-:W-:Y:S01]  /*13ef0*/  STL [R1+0x594], R8 ;  /* 0x0005940801007387 */ /* 0x000fe20000100800 */
[----:B------:R1:W-:Y:S01]  /*13f00*/  STL [R1+0x4f4], R9 ;  /* 0x0004f40901007387 */ /* 0x0003e20000100800 */
[----:B----4-:R-:W-:Y:S01]  /*13f10*/  HMMA.16816.F32 R24, R24, R10, R20 ;  /* 0x0000000a1818723c */ /* 0x010fe20000001814 */
[----:B------:R-:W2:Y:S01]  /*13f20*/  LDL.LU.64 R22, [R1+0x6e0] ;  /* 0x0006e00001167983 */ /* 0x000ea20000300a00 */
[----:B------:R-:W4:Y:S01]  /*13f30*/  LDL.LU.64 R20, [R1+0x6d8] ;  /* 0x0006d80001147983 */ /* 0x000f220000300a00 */
[----:B------:R-:W-:Y:S02]  /*13f40*/  IMAD.MOV.U32 R4, RZ, RZ, R15 ;  /* 0x000000ffff047224 */ /* 0x000fe400078e000f */
[----:B------:R-:W-:Y:S02]  /*13f50*/  IMAD.MOV.U32 R5, RZ, RZ, R14 ;  /* 0x000000ffff057224 */ /* 0x000fe400078e000e */
[----:B------:R-:W-:-:S04]  /*13f60*/  IMAD.WIDE R6, R18, 0x2, R6 ;  /* 0x0000000212067825 */ /* 0x000fc800078e0206 */
[----:B------:R-:W-:Y:S01]  /*13f70*/  IMAD.WIDE R4, R18, 0x2, R4 ;  /* 0x0000000212047825 */ /* 0x000fe200078e0204 */
[----:B------:R-:W-:Y:S02]  /*13f80*/  IADD3 R12, R12, -0x1, RZ ;  /* 0xffffffff0c0c7810 */ /* 0x000fe40007ffe0ff */
[----:B------:R-:W-:-:S09]  /*13f90*/  IADD3 R19, R19, -0x20, RZ ;  /* 0xffffffe013137810 */ /* 0x000fd20007ffe0ff */
[----:B------:R-:W-:Y:S01]  /*13fa0*/  STL.64 [R1+0xa0], R24 ;  /* 0x0000a01801007387 */ /* 0x000fe20000100a00 */
[----:B------:R-:W-:Y:S02]  /*13fb0*/  STL.64 [R1+0xa8], R26 ;  /* 0x0000a81a01007387 */ /* 0x000fe40000100a00 */
[----:B------:R4:W-:Y:S02]  /*13fc0*/  STL [R1+0x644], R4 ;  /* 0x0006440401007387 */ /* 0x0009e40000100800 */
[----:B------:R0:W-:Y:S01]  /*13fd0*/  STL [R1+0x598], R5 ;  /* 0x0005980501007387 */ /* 0x0001e20000100800 */
[----:B------:R2:W-:Y:S01]  /*13fe0*/  STL [R1+0x648], R6 ;  /* 0x0006480601007387 */ /* 0x0005e20000100800 */
[----:B------:R0:W-:Y:S02]  /*13ff0*/  STL [R1+0x59c], R7 ;  /* 0x00059c0701007387 */ /* 0x0001e40000100800 */
[----:B------:R-:W-:Y:S01]  /*14000*/  STL [R1+0x4a4], R12 ;  /* 0x0004a40c01007387 */ /* 0x000fe20000100800 */
[----:B------:R-:W-:Y:S01]  /*14010*/  ISETP.NE.U32.AND P0, PT, R12, RZ, PT ;  /* 0x000000ff0c00720c */ /* 0x000fe20003f05070 */
[----:B------:R-:W-:-:S04]  /*14020*/  IMAD.MOV.U32 R13, RZ, RZ, c[0x0][0x188] ;  /* 0x00006200ff0d7624 */ /* 0x000fc800078e00ff */
[----:B------:R-:W-:Y:S02]  /*14030*/  IMAD.SHL.U32 R13, R13, 0x20, RZ ;  /* 0x000000200d0d7824 */ /* 0x000fe400078e00ff */
[----:B-1----:R-:W-:Y:S02]  /*14040*/  IMAD.MOV.U32 R9, RZ, RZ, R26 ;  /* 0x000000ffff097224 */ /* 0x002fe400078e001a */
[----:B------:R-:W-:Y:S02]  /*14050*/  IMAD.MOV.U32 R8, RZ, RZ, R27 ;  /* 0x000000ffff087224 */ /* 0x000fe400078e001b */
[----:B----4-:R-:W-:Y:S02]  /*14060*/  IMAD.MOV.U32 R4, RZ, RZ, R21 ;  /* 0x000000ffff047224 */ /* 0x010fe400078e0015 */
[----:B0-----:R-:W-:Y:S02]  /*14070*/  IMAD.MOV.U32 R5, RZ, RZ, R20 ;  /* 0x000000ffff057224 */ /* 0x001fe400078e0014 */
[----:B--2---:R-:W-:-:S02]  /*14080*/  IMAD.MOV.U32 R6, RZ, RZ, R23 ;  /* 0x000000ffff067224 */ /* 0x004fc400078e0017 */
[----:B------:R-:W-:Y:S02]  /*14090*/  IMAD.MOV.U32 R7, RZ, RZ, R22 ;  /* 0x000000ffff077224 */ /* 0x000fe400078e0016 */
[----:B------:R-:W-:-:S04]  /*140a0*/  IMAD.WIDE R4, R18, 0x2, R4 ;  /* 0x0000000212047825 */ /* 0x000fc800078e0204 */
[----:B------:R-:W-:Y:S01]  /*140b0*/  IMAD.WIDE R6, R18, 0x2, R6 ;  /* 0x0000000212067825 */ /* 0x000fe200078e0206 */
[----:B------:R0:W-:Y:S03]  /*140c0*/  STL [R1+0x64c], R4 ;  /* 0x00064c0401007387 */ /* 0x0001e60000100800 */
[----:B------:R1:W-:Y:S02]  /*140d0*/  STL [R1+0x5a0], R5 ;  /* 0x0005a00501007387 */ /* 0x0003e40000100800 */
[----:B------:R1:W-:Y:S02]  /*140e0*/  STL [R1+0x6a4], R6 ;  /* 0x0006a40601007387 */ /* 0x0003e40000100800 */
[----:B------:R1:W-:Y:S01]  /*140f0*/  STL [R1+0x650], R7 ;  /* 0x0006500701007387 */ /* 0x0003e20000100800 */
[----:B------:R1:W-:Y:S01]  /*14100*/  STL [R1+0x50], R19 ;  /* 0x0000501301007387 */ /* 0x0003e20000100800 */
[----:B---3--:R-:W-:-:S04]  /*14110*/  IMAD.WIDE R2, R13, 0x2, R2 ;  /* 0x000000020d027825 */ /* 0x008fc800078e0202 */
[----:B0-----:R-:W-:Y:S02]  /*14120*/  IMAD.MOV.U32 R4, RZ, RZ, R2 ;  /* 0x000000ffff047224 */ /* 0x001fe400078e0002 */
[----:B------:R-:W-:Y:S01]  /*14130*/  IMAD.MOV.U32 R2, RZ, RZ, R3 ;  /* 0x000000ffff027224 */ /* 0x000fe200078e0003 */
[----:B-1----:R-:W-:Y:S01]  /*14140*/  @!P0 CALL.REL.NOINC `(.L_x_1) ;  /* 0x0000001000008944 */ /* 0x002fe20003c00000 */
[----:B------:R-:W-:Y:S05]  /*14150*/  BRA `(.L_x_2) ;  /* 0xffff40c000007947 */ /* 0x000fea000383ffff */
.L_x_1:
[----:B-----5:R-:W2:Y:S04]  /*14160*/  LDL.LU R29, [R1+0x80] ;  /* 0x00008000011d7983 */ /* 0x020ea80000300800 */
[----:B--2---:R0:W-:Y:S04]  /*14170*/  STL [R1+0x8b0], R29 ;  /* 0x0008b01d01007387 */ /* 0x0041e80000100800 */
[----:B0-----:R-:W2:Y:S04]  /*14180*/  LDL.LU R29, [R1+0xf0] ;  /* 0x0000f000011d7983 */ /* 0x001ea80000300800 */
        /* <DEDUP_REMOVED lines=9> */
[----:B------:R-:W2:Y:S01]  /*14220*/  LDL.LU R0, [R1+0x94] ;  /* 0x0000940001007983 */ /* 0x000ea20000300800 */
[----:B0-----:R-:W-:-:S03]  /*14230*/  IMAD.MOV.U32 R29, RZ, RZ, R9 ;  /* 0x000000ffff1d7224 */ /* 0x001fc600078e0009 */
        /* <DEDUP_REMOVED lines=11> */
[----:B0-----:R-:W2:Y:S01]  /*142f0*/  LDL.LU R0, [R1+0xfc] ;  /* 0x0000fc0001007983 */ /* 0x001ea20000300800 */
[----:B------:R-:W-:-:S02]  /*14300*/  IMAD.MOV.U32 R27, RZ, RZ, R16 ;  /* 0x000000ffff1b7224 */ /* 0x000fc400078e0010 */
[----:B------:R-:W-:Y:S01]  /*14310*/  IMAD.MOV.U32 R26, RZ, RZ, R17 ;  /* 0x000000ffff1a7224 */ /* 0x000fe200078e0011 */
[----:B--2---:R0:W-:Y:S04]  /*14320*/  STL [R1+0x8dc], R0 ;  /* 0x0008dc0001007387 */ /* 0x0041e80000100800 */
[----:B------:R-:W2:Y:S04]  /*14330*/  LDL.LU R28, [R1+0x90] ;  /* 0x00009000011c7983 */ /* 0x000ea80000300800 */
[----:B------:R-:W3:Y:S04]  /*14340*/  LDL.LU R4, [R1+0x21c] ;  /* 0x00021c0001047983 */ /* 0x000ee80000300800 */
[----:B------:R-:W3:Y:S04]  /*14350*/  LDL.LU R2, [R1+0x218] ;  /* 0x0002180001027983 */ /* 0x000ee80000300800 */
[----:B------:R-:W4:Y:S04]  /*14360*/  LDL.LU R3, [R1+0x38c] ;  /* 0x00038c0001037983 */ /* 0x000f280000300800 */
[----:B------:R-:W4:Y:S04]  /*14370*/  LDL.LU R6, [R1+0x388] ;  /* 0x0003880001067983 */ /* 0x000f280000300800 */
[----:B------:R-:W2:Y:S04]  /*14380*/  LDL.LU R7, [R1+0x39c] ;  /* 0x00039c0001077983 */ /* 0x000ea80000300800 */
[----:B------:R-:W2:Y:S01]  /*14390*/  LDL.LU R5, [R1+0x398] ;  /* 0x0003980001057983 */ /* 0x000ea20000300800 */
[----:B0-----:R-:W-:-:S03]  /*143a0*/  IMAD.MOV.U32 R0, RZ, RZ, R8 ;  /* 0x000000ffff007224 */ /* 0x001fc600078e0008 */
[----:B------:R-:W2:Y:S04]  /*143b0*/  LDL.LU R24, [R1+0x3ac] ;  /* 0x0003ac0001187983 */ /* 0x000ea80000300800 */
        /* <DEDUP_REMOVED lines=9> */
[----:B------:R-:W2:Y:S01]  /*14450*/  LDL.LU R20, [R1+0x22c] ;  /* 0x00022c0001147983 */ /* 0x000ea20000300800 */
[----:B------:R-:W-:-:S03]  /*14460*/  F2FP.PACK_AB R29, R0, R29 ;  /* 0x0000001d001d723e */ /* 0x000fc600000000ff */
        /* <DEDUP_REMOVED lines=8> */
[----:B------:R0:W-:Y:S04]  /*144f0*/  STL [R1+0x4ac], R29 ;  /* 0x0004ac1d01007387 */ /* 0x0001e80000100800 */
[----:B0-----:R-:W2:Y:S02]  /*14500*/  LDL.LU R29, [R1+0x8d8] ;  /* 0x0008d800011d7983 */ /* 0x001ea40000300800 */
[----:B--2---:R-:W-:-:S02]  /*14510*/  F2FP.PACK_AB R29, R0, R29 ;  /* 0x0000001d001d723e */ /* 0x004fc400000000ff */
        /* <DEDUP_REMOVED lines=20> */
[----:B------:R-:W2:Y:S01]  /*14660*/  LDL.LU R0, [R1+0x8ac] ;  /* 0x0008ac0001007983 */ /* 0x000ea20000300800 */
[----:B----4-:R-:W-:-:S03]  /*14670*/  F2FP.PACK_AB R3, R3, R6 ;  /* 0x000000060303723e */ /* 0x010fc600000000ff */
[----:B------:R-:W-:Y:S01]  /*14680*/  STL [R1+0x494], R29 ;  /* 0x0004941d01007387 */ /* 0x000fe20000100800 */
[----:B--2---:R-:W-:Y:S02]  /*14690*/  F2FP.PACK_AB R28, R0, R28 ;  /* 0x0000001c001c723e */ /* 0x004fe400000000ff */
[----:B---3--:R-:W-:Y:S02]  /*146a0*/  F2FP.PACK_AB R0, R4, R2 ;  /* 0x000000020400723e */ /* 0x008fe400000000ff */
[----:B------:R-:W-:Y:S01]  /*146b0*/  F2FP.PACK_AB R2, R7, R5 ;  /* 0x000000050702723e */ /* 0x000fe200000000ff */
[----:B------:R-:W-:Y:S04]  /*146c0*/  STL [R1+0x490], R28 ;  /* 0x0004901c01007387 */ /* 0x000fe80000100800 */
[----:B------:R0:W-:Y:S04]  /*146d0*/  STL [R1+0x48c], R0 ;  /* 0x00048c0001007387 */ /* 0x0001e80000100800 */
[----:B------:R1:W-:Y:S01]  /*146e0*/  STL [R1+0x488], R3 ;  /* 0x0004880301007387 */ /* 0x0003e20000100800 */
[----:B0-----:R-:W-:-:S03]  /*146f0*/  F2FP.PACK_AB R0, R24, R25 ;  /* 0x000000191800723e */ /* 0x001fc600000000ff */
[----:B------:R0:W-:Y:S01]  /*14700*/  STL [R1+0x484], R2 ;  /* 0x0004840201007387 */ /* 0x0001e20000100800 */
[----:B-1----:R-:W-:-:S03]  /*14710*/  F2FP.PACK_AB R3, R26, R27 ;  /* 0x0000001b1a03723e */ /* 0x002fc600000000ff */
[----:B------:R1:W-:Y:S04]  /*14720*/  STL [R1+0x480], R0 ;  /* 0x0004800001007387 */ /* 0x0003e80000100800 */
[----:B------:R2:W-:Y:S01]  /*14730*/  STL [R1+0x47c], R3 ;  /* 0x00047c0301007387 */ /* 0x0005e20000100800 */
[----:B0-----:R-:W-:Y:S02]  /*14740*/  F2FP.PACK_AB R2, R10, R11 ;  /* 0x0000000b0a02723e */ /* 0x001fe400000000ff */
[----:B-1----:R-:W-:-:S03]  /*14750*/  F2FP.PACK_AB R0, R8, R9 ;  /* 0x000000090800723e */ /* 0x002fc600000000ff */
[----:B------:R0:W-:Y:S01]  /*14760*/  STL [R1+0x478], R2 ;  /* 0x0004780201007387 */ /* 0x0001e20000100800 */
[----:B--2---:R-:W-:-:S03]  /*14770*/  F2FP.PACK_AB R3, R12, R13 ;  /* 0x0000000d0c03723e */ /* 0x004fc600000000ff */
[----:B------:R1:W-:Y:S04]  /*14780*/  STL [R1+0x474], R0 ;  /* 0x0004740001007387 */ /* 0x0003e80000100800 */
[----:B------:R2:W-:Y:S01]  /*14790*/  STL [R1+0x470], R3 ;  /* 0x0004700301007387 */ /* 0x0005e20000100800 */
[----:B0-----:R-:W-:Y:S02]  /*147a0*/  F2FP.PACK_AB R2, R14, R15 ;  /* 0x0000000f0e02723e */ /* 0x001fe400000000ff */
[----:B-1----:R-:W-:-:S03]  /*147b0*/  F2FP.PACK_AB R0, R20, R21 ;  /* 0x000000151400723e */ /* 0x002fc600000000ff */
[----:B------:R0:W-:Y:S01]  /*147c0*/  STL [R1+0x39c], R2 ;  /* 0x00039c0201007387 */ /* 0x0001e20000100800 */
[----:B--2---:R-:W-:-:S03]  /*147d0*/  F2FP.PACK_AB R3, R22, R23 ;  /* 0x000000171603723e */ /* 0x004fc600000000ff */
[----:B------:R1:W-:Y:S04]  /*147e0*/  STL [R1+0x398], R0 ;  /* 0x0003980001007387 */ /* 0x0003e80000100800 */
[----:B------:R-:W-:Y:S04]  /*147f0*/  STL [R1+0x394], R3 ;  /* 0x0003940301007387 */ /* 0x000fe80000100800 */
[----:B------:R-:W2:Y:S01]  /*14800*/  LDL.LU R29, [R1+0x290] ;  /* 0x00029000011d7983 */ /* 0x000ea20000300800 */
[----:B0-----:R-:W-:Y:S02]  /*14810*/  F2FP.PACK_AB R2, R16, R17 ;  /* 0x000000111002723e */ /* 0x001fe400000000ff */
[----:B-1----:R-:W-:-:S03]  /*14820*/  F2FP.PACK_AB R0, R18, R19 ;  /* 0x000000131200723e */ /* 0x002fc600000000ff */
        /* <DEDUP_REMOVED lines=34> */
[----:B------:R-:W3:Y:S04]  /*14a50*/  LDL.LU R0, [R1+0x2a4] ;  /* 0x0002a40001007983 */ /* 0x000ee80000300800 */
[----:B---3--:R0:W-:Y:S04]  /*14a60*/  STL [R1+0x828], R0 ;  /* 0x0008280001007387 */ /* 0x0081e80000100800 */
[----:B0-----:R-:W3:Y:S04]  /*14a70*/  LDL.LU R0, [R1+0x294] ;  /* 0x0002940001007983 */ /* 0x001ee80000300800 */
        /* <DEDUP_REMOVED lines=31> */
[----:B0-----:R-:W2:Y:S04]  /*14c70*/  LDL.LU R0, [R1+0x224] ;  /* 0x0002240001007983 */ /* 0x001ea80000300800 */
[----:B------:R-:W3:Y:S04]  /*14c80*/  LDL.LU R28, [R1+0x2a0] ;  /* 0x0002a000011c7983 */ /* 0x000ee80000300800 */
[----:B------:R-:W4:Y:S04]  /*14c90*/  LDL.LU R4, [R1+0x2b4] ;  /* 0x0002b40001047983 */ /* 0x000f280000300800 */
        /* <DEDUP_REMOVED lines=25> */
[----:B--2---:R-:W-:-:S03]  /*14e30*/  F2FP.PACK_AB R29, R0, R29 ;  /* 0x0000001d001d723e */ /* 0x004fc600000000ff */
        /* <DEDUP_REMOVED lines=65> */
[----:B---3--:R-:W-:-:S03]  /*15250*/  F2FP.PACK_AB R3, R3, R6 ;  /* 0x000000060303723e */ /* 0x008fc600000000ff */
[----:B------:R-:W-:Y:S01]  /*15260*/  STL [R1+0x188], R29 ;  /* 0x0001881d01007387 */ /* 0x000fe20000100800 */
[----:B--2---:R-:W-:Y:S02]  /*15270*/  F2FP.PACK_AB R28, R0, R28 ;  /* 0x0000001c001c723e */ /* 0x004fe400000000ff */
[----:B----4-:R-:W-:Y:S02]  /*15280*/  F2FP.PACK_AB R0, R4, R2 ;  /* 0x000000020400723e */ /* 0x010fe400000000ff */
        /* <DEDUP_REMOVED lines=162> */
[----:B----4-:R-:W-:Y:S02]  /*15cb0*/  F2FP.PACK_AB R4, R4, R2 ;  /* 0x000000020404723e */ /* 0x010fe400000000ff */
[----:B---3--:R-:W-:Y:S01]  /*15cc0*/  F2FP.PACK_AB R2, R3, R6 ;  /* 0x000000060302723e */ /* 0x008fe200000000ff */
[----:B------:R-:W-:Y:S01]  /*15cd0*/  STL [R1+0x98], R29 ;  /* 0x0000981d01007387 */ /* 0x000fe20000100800 */
[----:B------:R-:W-:Y:S02]  /*15ce0*/  F2FP.PACK_AB R3, R24, R25 ;  /* 0x000000191803723e */ /* 0x000fe400000000ff */
[----:B------:R-:W-:Y:S02]  /*15cf0*/  F2FP.PACK_AB R25, R16, R17 ;  /* 0x000000111019723e */ /* 0x000fe400000000ff */
[----:B--2---:R-:W-:-:S05]  /*15d00*/  F2FP.PACK_AB R0, R0, R28 ;  /* 0x0000001c0000723e */ /* 0x004fca00000000ff */
[----:B------:R0:W-:Y:S04]  /*15d10*/  STL [R1+0x94], R0 ;  /* 0x0000940001007387 */ /* 0x0001e80000100800 */
[----:B------:R-:W-:Y:S01]  /*15d20*/  STL [R1+0x90], R4 ;  /* 0x0000900401007387 */ /* 0x000fe20000100800 */
[----:B0-----:R-:W-:-:S03]  /*15d30*/  F2FP.PACK_AB R0, R7, R5 ;  /* 0x000000050700723e */ /* 0x001fc600000000ff */
[----:B------:R0:W-:Y:S04]  /*15d40*/  STL [R1+0x8c], R2 ;  /* 0x00008c0201007387 */ /* 0x0001e80000100800 */
[----:B------:R1:W-:Y:S01]  /*15d50*/  STL [R1+0x88], R0 ;  /* 0x0000880001007387 */ /* 0x0003e20000100800 */
[----:B0-----:R-:W-:-:S03]  /*15d60*/  F2FP.PACK_AB R2, R26, R27 ;  /* 0x0000001b1a02723e */ /* 0x001fc600000000ff */
[----:B------:R0:W-:Y:S01]  /*15d70*/  STL [R1+0x84], R3 ;  /* 0x0000840301007387 */ /* 0x0001e20000100800 */
[----:B-1----:R-:W-:-:S03]  /*15d80*/  F2FP.PACK_AB R0, R10, R11 ;  /* 0x0000000b0a00723e */ /* 0x002fc600000000ff */
[----:B------:R1:W-:Y:S01]  /*15d90*/  STL [R1+0x80], R2 ;  /* 0x0000800201007387 */ /* 0x0003e20000100800 */
[----:B------:R-:W-:-:S03]  /*15da0*/  F2FP.PACK_AB R27, R20, R21 ;  /* 0x00000015141b723e */ /* 0x000fc600000000ff */
[----:B------:R2:W-:Y:S01]  /*15db0*/  STL [R1+0x7c], R0 ;  /* 0x00007c0001007387 */ /* 0x0005e20000100800 */
[----:B0-----:R-:W-:Y:S02]  /*15dc0*/  F2FP.PACK_AB R3, R8, R9 ;  /* 0x000000090803723e */ /* 0x001fe400000000ff */
[----:B-1----:R-:W-:-:S03]  /*15dd0*/  F2FP.PACK_AB R2, R12, R13 ;  /* 0x0000000d0c02723e */ /* 0x002fc600000000ff */
[----:B------:R-:W-:Y:S01]  /*15de0*/  STL [R1+0x78], R3 ;  /* 0x0000780301007387 */ /* 0x000fe20000100800 */
[----:B------:R-:W-:Y:S02]  /*15df0*/  F2FP.PACK_AB R26, R22, R23 ;  /* 0x00000017161a723e */ /* 0x000fe400000000ff */
[----:B--2---:R-:W-:Y:S01]  /*15e00*/  F2FP.PACK_AB R0, R14, R15 ;  /* 0x0000000f0e00723e */ /* 0x004fe200000000ff */
[----:B------:R-:W-:Y:S04]  /*15e10*/  STL [R1+0x74], R2 ;  /* 0x0000740201007387 */ /* 0x000fe80000100800 */
[----:B------:R-:W-:Y:S04]  /*15e20*/  STL [R1+0x6d8], R27 ;  /* 0x0006d81b01007387 */ /* 0x000fe80000100800 */
[----:B------:R-:W-:Y:S04]  /*15e30*/  STL [R1+0x70], R0 ;  /* 0x0000700001007387 */ /* 0x000fe80000100800 */
[----:B------:R-:W-:Y:S04]  /*15e40*/  STL [R1+0x6dc], R26 ;  /* 0x0006dc1a01007387 */ /* 0x000fe80000100800 */
[----:B------:R-:W-:Y:S04]  /*15e50*/  STL [R1+0x6e0], R25 ;  /* 0x0006e01901007387 */ /* 0x000fe80000100800 */
[----:B------:R-:W2:Y:S04]  /*15e60*/  LDL.LU R23, [R1+0x258] ;  /* 0x0002580001177983 */ /* 0x000ea80000300800 */
[----:B------:R-:W3:Y:S04]  /*15e70*/  LDL.LU R22, [R1+0x268] ;  /* 0x0002680001167983 */ /* 0x000ee80000300800 */
[----:B---3--:R0:W-:Y:S04]  /*15e80*/  STL [R1+0x7b8], R22 ;  /* 0x0007b81601007387 */ /* 0x0081e80000100800 */
[----:B0-----:R-:W2:Y:S04]  /*15e90*/  LDL.LU R22, [R1+0x25c] ;  /* 0x00025c0001167983 */ /* 0x001ea80000300800 */
[----:B------:R-:W3:Y:S01]  /*15ea0*/  LDL.LU R21, [R1+0x278] ;  /* 0x0002780001157983 */ /* 0x000ee20000300800 */
[----:B------:R-:W-:-:S03]  /*15eb0*/  F2FP.PACK_AB R24, R18, R19 ;  /* 0x000000131218723e */ /* 0x000fc600000000ff */
[----:B---3--:R0:W-:Y:S04]  /*15ec0*/  STL [R1+0x7b4], R21 ;  /* 0x0007b41501007387 */ /* 0x0081e80000100800 */
[----:B0-----:R-:W3:Y:S04]  /*15ed0*/  LDL.LU R21, [R1+0x26c] ;  /* 0x00026c0001157983 */ /* 0x001ee80000300800 */
        /* <DEDUP_REMOVED lines=25> */
[----:B------:R-:W2:Y:S04]  /*16070*/  LDL.LU R8, [R1+0x170] ;  /* 0x0001700001087983 */ /* 0x000ea80000300800 */
[----:B------:R0:W-:Y:S04]  /*16080*/  STL [R1+0x6e4], R24 ;  /* 0x0006e41801007387 */ /* 0x0001e80000100800 */
[----:B0-----:R-:W4:Y:S04]  /*16090*/  LDL.LU R24, [R1+0x28c] ;  /* 0x00028c0001187983 */ /* 0x001f280000300800 */
[----:B------:R-:W3:Y:S04]  /*160a0*/  LDL.LU R22, [R1+0x7b8] ;  /* 0x0007b80001167983 */ /* 0x000ee80000300800 */
[----:B------:R0:W-:Y:S04]  /*160b0*/  STL [R1+0x6e8], R23 ;  /* 0x0006e81701007387 */ /* 0x0001e80000100800 */
[----:B0-----:R-:W2:Y:S01]  /*160c0*/  LDL.LU R23, [R1+0x27c] ;  /* 0x00027c0001177983 */ /* 0x001ea20000300800 */
[----:B---3--:R-:W-:-:S03]  /*160d0*/  F2FP.PACK_AB R22, R21, R22 ;  /* 0x000000161516723e */ /* 0x008fc600000000ff */
[----:B------:R-:W2:Y:S01]  /*160e0*/  LDL.LU R21, [R1+0x7b4] ;  /* 0x0007b40001157983 */ /* 0x000ea20000300800 */
[----:B----4-:R-:W-:Y:S02]  /*160f0*/  F2FP.PACK_AB R20, R24, R20 ;  /* 0x000000141814723e */ /* 0x010fe400000000ff */
[----:B------:R-:W-:Y:S01]  /*16100*/  F2FP.PACK_AB R19, R25, R19 ;  /* 0x000000131913723e */ /* 0x000fe200000000ff */
[----:B------:R-:W-:Y:S01]  /*16110*/  STL [R1+0x6ec], R22 ;  /* 0x0006ec1601007387 */ /* 0x000fe20000100800 */
[----:B------:R-:W-:Y:S02]  /*16120*/  F2FP.PACK_AB R18, R26, R18 ;  /* 0x000000121a12723e */ /* 0x000fe400000000ff */
[----:B------:R-:W-:Y:S02]  /*16130*/  F2FP.PACK_AB R17, R27, R17 ;  /* 0x000000111b11723e */ /* 0x000fe400000000ff */
[----:B------:R-:W-:Y:S02]  /*16140*/  F2FP.PACK_AB R16, R29, R16 ;  /* 0x000000101d10723e */ /* 0x000fe400000000ff */
[----:B------:R-:W-:-:S02]  /*16150*/  F2FP.PACK_AB R15, R0, R15 ;  /* 0x0000000f000f723e */ /* 0x000fc400000000ff */
[----:B------:R-:W-:Y:S02]  /*16160*/  F2FP.PACK_AB R14, R28, R14 ;  /* 0x0000000e1c0e723e */ /* 0x000fe400000000ff */
[----:B------:R-:W-:Y:S02]  /*16170*/  F2FP.PACK_AB R13, R4, R13 ;  /* 0x0000000d040d723e */ /* 0x000fe400000000ff */
[----:B------:R-:W-:Y:S02]  /*16180*/  F2FP.PACK_AB R12, R2, R12 ;  /* 0x0000000c020c723e */ /* 0x000fe400000000ff */
[----:B------:R-:W-:Y:S02]  /*16190*/  F2FP.PACK_AB R11, R3, R11 ;  /* 0x0000000b030b723e */ /* 0x000fe400000000ff */
[----:B------:R-:W-:Y:S02]  /*161a0*/  F2FP.PACK_AB R10, R6, R10 ;  /* 0x0000000a060a723e */ /* 0x000fe400000000ff */
[----:B------:R-:W-:-:S02]  /*161b0*/  F2FP.PACK_AB R9, R7, R9 ;  /* 0x000000090709723e */ /* 0x000fc400000000ff */
[----:B--2---:R-:W-:-:S05]  /*161c0*/  F2FP.PACK_AB R21, R23, R21 ;  /* 0x000000151715723e */ /* 0x004fca00000000ff */
        /* <DEDUP_REMOVED lines=13> */
[----:B------:R-:W2:Y:S04]  /*162a0*/  LDL.LU R7, [R1+0x2c8] ;  /* 0x0002c80001077983 */ /* 0x000ea80000300800 */
[----:B------:R-:W3:Y:S01]  /*162b0*/  LDL.LU R6, [R1+0x2d8] ;  /* 0x0002d80001067983 */ /* 0x000ee20000300800 */
[----:B------:R-:W-:-:S03]  /*162c0*/  F2FP.PACK_AB R8, R5, R8 ;  /* 0x000000080508723e */ /* 0x000fc600000000ff */
[----:B---3--:R0:W-:Y:S04]  /*162d0*/  STL [R1+0x7b0], R6 ;  /* 0x0007b00601007387 */ /* 0x0081e80000100800 */
[----:B0-----:R-:W2:Y:S04]  /*162e0*/  LDL.LU R6, [R1+0x2cc] ;  /* 0x0002cc0001067983 */ /* 0x001ea80000300800 */
[----:B------:R-:W3:Y:S04]  /*162f0*/  LDL.LU R5, [R1+0x2e8] ;  /* 0x0002e80001057983 */ /* 0x000ee80000300800 */
[----:B---3--:R0:W-:Y:S04]  /*16300*/  STL [R1+0x7ac], R5 ;  /* 0x0007ac0501007387 */ /* 0x0081e80000100800 */
[----:B0-----:R-:W3:Y:S04]  /*16310*/  LDL.LU R5, [R1+0x2dc] ;  /* 0x0002dc0001057983 */ /* 0x001ee80000300800 */
[----:B------:R-:W4:Y:S04]  /*16320*/  LDL.LU R4, [R1+0x2f8] ;  /* 0x0002f80001047983 */ /* 0x000f280000300800 */
[----:B----4-:R0:W-:Y:S04]  /*16330*/  STL [R1+0x7a8], R4 ;  /* 0x0007a80401007387 */ /* 0x0101e80000100800 */
[----:B0-----:R-:W4:Y:S04]  /*16340*/  LDL.LU R4, [R1+0x2ec] ;  /* 0x0002ec0001047983 */ /* 0x001f280000300800 */
[----:B------:R0:W-:Y:S04]  /*16350*/  STL [R1+0x724], R8 ;  /* 0x0007240801007387 */ /* 0x0001e80000100800 */
        /* <DEDUP_REMOVED lines=33> */
[----:B------:R-:W2:Y:S04]  /*16570*/  LDL.LU R9, [R1+0x424] ;  /* 0x0004240001097983 */ /* 0x000ea80000300800 */
        /* <DEDUP_REMOVED lines=30> */
[----:B------:R-:W-:-:S03]  /*16760*/  F2FP.PACK_AB R7, R6, R7 ;  /* 0x000000070607723e */ /* 0x000fc600000000ff */
[----:B--2---:R0:W-:Y:S04]  /*16770*/  STL [R1+0x7a0], R9 ;  /* 0x0007a00901007387 */ /* 0x0041e80000100800 */
[----:B0-----:R-:W2:Y:S04]  /*16780*/  LDL.LU R9, [R1+0x2c4] ;  /* 0x0002c40001097983 */ /* 0x001ea80000300800 */
        /* <DEDUP_REMOVED lines=23> */
[----:B------:R-:W3:Y:S02]  /*16900*/  LDL.LU R6, [R1+0x7b0] ;  /* 0x0007b00001067983 */ /* 0x000ee40000300800 */
[----:B---3--:R-:W-:-:S02]  /*16910*/  F2FP.PACK_AB R6, R5, R6 ;  /* 0x000000060506723e */ /* 0x008fc400000000ff */
[----:B------:R-:W4:Y:S02]  /*16920*/  LDL.LU R5, [R1+0x7ac] ;  /* 0x0007ac0001057983 */ /* 0x000f240000300800 */
[----:B----4-:R-:W-:Y:S02]  /*16930*/  F2FP.PACK_AB R5, R4, R5 ;  /* 0x000000050405723e */ /* 0x010fe400000000ff */
[----:B------:R-:W3:Y:S02]  /*16940*/  LDL.LU R4, [R1+0x7a8] ;  /* 0x0007a80001047983 */ /* 0x000ee40000300800 */
[----:B---3--:R-:W-:Y:S02]  /*16950*/  F2FP.PACK_AB R4, R8, R4 ;  /* 0x000000040804723e */ /* 0x008fe400000000ff */
[----:B------:R-:W2:Y:S02]  /*16960*/  LDL.LU R8, [R1+0x7a4] ;  /* 0x0007a40001087983 */ /* 0x000ea40000300800 */
        /* <DEDUP_REMOVED lines=14> */
[----:B------:R0:W-:Y:S04]  /*16a50*/  STL [R1], R8 ;  /* 0x0000000801007387 */ /* 0x0001e80000100800 */
        /* <DEDUP_REMOVED lines=47> */
[----:B------:R-:W-:-:S03]  /*16d50*/  F2FP.PACK_AB R12, R11, R12 ;  /* 0x0000000c0b0c723e */ /* 0x000fc600000000ff */
[----:B------:R0:W-:Y:S01]  /*16d60*/  STL [R1+0x30], R8 ;  /* 0x0000300801007387 */ /* 0x0001e20000100800 */
[----:B------:R-:W-:Y:S02]  /*16d70*/  F2FP.PACK_AB R14, R13, R14 ;  /* 0x0000000e0d0e723e */ /* 0x000fe400000000ff */
[----:B------:R-:W-:Y:S01]  /*16d80*/  F2FP.PACK_AB R16, R15, R16 ;  /* 0x000000100f10723e */ /* 0x000fe200000000ff */
[----:B0-----:R0:W5:Y:S01]  /*16d90*/  LDL.LU R8, [R1+0x724] ;  /* 0x0007240001087983 */ /* 0x0011620000300800 */
        /* <DEDUP_REMOVED lines=8> */
[----:B--2---:R-:W-:Y:S02]  /*16e20*/  F2FP.PACK_AB R10, R9, R10 ;  /* 0x0000000a090a723e */ /* 0x004fe400000000ff */
[----:B------:R0:W5:Y:S04]  /*16e30*/  LDL.LU R9, [R1+0x720] ;  /* 0x0007200001097983 */ /* 0x0001680000300800 */
[----:B------:R1:W-:Y:S04]  /*16e40*/  STL [R1+0x4c], R10 ;  /* 0x00004c0a01007387 */ /* 0x0003e80000100800 */
[----:B-1----:R0:W5:Y:S04]  /*16e50*/  LDL.LU R10, [R1+0x71c] ;  /* 0x00071c00010a7983 */ /* 0x0021680000300800 */
        /* <DEDUP_REMOVED lines=26> */
[----:B------:R0:W-:Y:S04]  /*17000*/  STL [R1+0x60], R0 ;  /* 0x0000600001007387 */ /* 0x0001e80000100800 */
[----:B------:R0:W-:Y:S02]  /*17010*/  STL [R1+0x64], R28 ;  /* 0x0000641c01007387 */ /* 0x0001e40000100800 */
.L_x_0:
[----:B------:R-:W-:Y:S04]  /*17020*/  STL.64 [R1+0x858], R6 ;  /* 0x0008580601007387 */ /* 0x000fe80000100a00 */
[----:B------:R-:W-:Y:S04]  /*17030*/  STL.64 [R1+0x850], R4 ;  /* 0x0008500401007387 */ /* 0x000fe80000100a00 */
[----:B-----5:R-:W-:Y:S04]  /*17040*/  STL.64 [R1+0x848], R10 ;  /* 0x0008480a01007387 */ /* 0x020fe80000100a00 */
[----:B------:R-:W-:Y:S04]  /*17050*/  STL.64 [R1+0x840], R8 ;  /* 0x0008400801007387 */ /* 0x000fe80000100a00 */
[----:B------:R2:W-:Y:S04]  /*17060*/  STL.64 [R1+0x838], R14 ;  /* 0x0008380e01007387 */ /* 0x0005e80000100a00 */
[----:B--2---:R-:W2:Y:S04]  /*17070*/  LDL.LU R14, [R1+0x38] ;  /* 0x00003800010e7983 */ /* 0x004ea80000300800 */
[----:B------:R-:W2:Y:S04]  /*17080*/  LDL.LU R15, [R1+0x3c] ;  /* 0x00003c00010f7983 */ /* 0x000ea80000300800 */
[----:B------:R3:W-:Y:S04]  /*17090*/  STL.64 [R1+0x830], R12 ;  /* 0x0008300c01007387 */ /* 0x0007e80000100a00 */
[----:B---3--:R-:W2:Y:S04]  /*170a0*/  LDL.LU R13, [R1+0x34] ;  /* 0x00003400010d7983 */ /* 0x008ea80000300800 */
[----:B------:R-:W2:Y:S04]  /*170b0*/  LDL.LU R12, [R1+0x30] ;  /* 0x00003000010c7983 */ /* 0x000ea80000300800 */
[----:B------:R-:W-:Y:S04]  /*170c0*/  STL.64 [R1+0x828], R18 ;  /* 0x0008281201007387 */ /* 0x000fe80000100a00 */
[----:B------:R-:W-:Y:S04]  /*170d0*/  STL.64 [R1+0x820], R16 ;  /* 0x0008201001007387 */ /* 0x000fe80000100a00 */
[----:B------:R-:W-:Y:S04]  /*170e0*/  STL.64 [R1+0x818], R22 ;  /* 0x0008181601007387 */ /* 0x000fe80000100a00 */
[----:B------:R3:W-:Y:S04]  /*170f0*/  STL.64 [R1+0x810], R20 ;  /* 0x0008101401007387 */ /* 0x0007e80000100a00 */
[----:B---3--:R-:W3:Y:S04]  /*17100*/  LDL.LU R20, [R1+0x10] ;  /* 0x0000100001147983 */ /* 0x008ee80000300800 */
[----:B------:R-:W3:Y:S04]  /*17110*/  LDL.LU R21, [R1+0x14] ;  /* 0x0000140001157983 */ /* 0x000ee80000300800 */
[----:B------:R-:W4:Y:S04]  /*17120*/  LDL.LU R22, [R1+0x18] ;  /* 0x0000180001167983 */ /* 0x000f280000300800 */
[----:B------:R-:W4:Y:S04]  /*17130*/  LDL.LU R23, [R1+0x1c] ;  /* 0x00001c0001177983 */ /* 0x000f280000300800 */
[----:B0-----:R-:W2:Y:S04]  /*17140*/  LDL.LU R29, [R1] ;  /* 0x00000000011d7983 */ /* 0x001ea80000300800 */
[----:B------:R-:W2:Y:S04]  /*17150*/  LDL.LU R28, [R1+0x4] ;  /* 0x00000400011c7983 */ /* 0x000ea80000300800 */
[----:B------:R-:W2:Y:S04]  /*17160*/  LDL.LU R3, [R1+0x8] ;  /* 0x0000080001037983 */ /* 0x000ea80000300800 */
[----:B-1----:R-:W2:Y:S04]  /*17170*/  LDL.LU R2, [R1+0xc] ;  /* 0x00000c0001027983 */ /* 0x002ea80000300800 */
[----:B------:R-:W-:Y:S06]  /*17180*/  BAR.SYNC.DEFER_BLOCKING 0x0 ;  /* 0x0000000000007b1d */ /* 0x000fec0000010000 */
[----:B----4-:R0:W-:Y:S04]  /*17190*/  STL.64 [R1+0x868], R22 ;  /* 0x0008681601007387 */ /* 0x0101e80000100a00 */
[----:B0-----:R-:W4:Y:S04]  /*171a0*/  LDL.LU R22, [R1+0x68] ;  /* 0x0000680001167983 */ /* 0x001f280000300800 */
[----:B------:R-:W4:Y:S04]  /*171b0*/  LDL.LU R23, [R1+0x6c] ;  /* 0x00006c0001177983 */ /* 0x000f280000300800 */
[----:B---3--:R0:W-:Y:S04]  /*171c0*/  STL.64 [R1+0x860], R20 ;  /* 0x0008601401007387 */ /* 0x0081e80000100a00 */
[----:B0-----:R-:W4:Y:S04]  /*171d0*/  LDL.LU R20, [R1+0x60] ;  /* 0x0000600001147983 */ /* 0x001f280000300800 */
[----:B------:R-:W4:Y:S04]  /*171e0*/  LDL.LU R21, [R1+0x64] ;  /* 0x0000640001157983 */ /* 0x000f280000300800 */
[----:B------:R-:W3:Y:S04]  /*171f0*/  LDL.LU R16, [R1+0x20] ;  /* 0x0000200001107983 */ /* 0x000ee80000300800 */
[----:B---3--:R0:W-:Y:S04]  /*17200*/  STL [R1+0x870], R16 ;  /* 0x0008701001007387 */ /* 0x0081e80000100800 */
        /* <DEDUP_REMOVED lines=11> */
[----:B------:R-:W3:Y:S04]  /*172c0*/  LDL R0, [R1+0x6ac] ;  /* 0x0006ac0001007983 */ /* 0x000ee80000100800 */
[----:B0-----:R-:W4:Y:S04]  /*172d0*/  LDL R16, [R1+0x460] ;  /* 0x0004600001107983 */ /* 0x001f280000100800 */
[----:B------:R2:W-:Y:S04]  /*172e0*/  STL.64 [R1+0x808], R26 ;  /* 0x0008081a01007387 */ /* 0x0005e80000100a00 */
[----:B------:R0:W-:Y:S01]  /*172f0*/  STL.64 [R1+0x800], R24 ;  /* 0x0008001801007387 */ /* 0x0001e20000100a00 */
[----:B--2---:R-:W-:-:S02]  /*17300*/  IMAD.MOV.U32 R26, RZ, RZ, R3 ;  /* 0x000000ffff1a7224 */ /* 0x004fc400078e0003 */
[----:B------:R-:W-:Y:S02]  /*17310*/  IMAD.MOV.U32 R27, RZ, RZ, R2 ;  /* 0x000000ffff1b7224 */ /* 0x000fe400078e0002 */
[----:B0-----:R-:W-:Y:S02]  /*17320*/  IMAD.MOV.U32 R24, RZ, RZ, R29 ;  /* 0x000000ffff187224 */ /* 0x001fe400078e001d */
[----:B------:R-:W0:Y:S01]  /*17330*/  S2R R29, SR_TID.X ;  /* 0x00000000001d7919 */ /* 0x000e220000002100 */
[----:B------:R-:W-:Y:S02]  /*17340*/  IMAD.MOV.U32 R25, RZ, RZ, R28 ;  /* 0x000000ffff197224 */ /* 0x000fe400078e001c */
[C---:B0-----:R-:W-:Y:S02]  /*17350*/  IMAD.SHL.U32 R3, R29.reuse, 0x400, RZ ;  /* 0x000004001d037824 */ /* 0x041fe400078e00ff */
[C---:B------:R-:W-:Y:S02]  /*17360*/  IMAD.SHL.U32 R2, R29.reuse, 0x20, RZ ;  /* 0x000000201d027824 */ /* 0x040fe400078e00ff */
[----:B------:R-:W-:Y:S01]  /*17370*/  IMAD.SHL.U32 R28, R29, 0x4, RZ ;  /* 0x000000041d1c7824 */ /* 0x000fe200078e00ff */
[----:B------:R-:W-:Y:S01]  /*17380*/  LOP3.LUT R3, R3, 0x6000, RZ, 0xc0, !PT ;  /* 0x0000600003037812 */ /* 0x000fe200078ec0ff */
[----:B------:R-:W-:Y:S01]  /*17390*/  IMAD.SHL.U32 R29, R29, 0x1000, RZ ;  /* 0x000010001d1d7824 */ /* 0x000fe200078e00ff */
[----:B------:R-:W-:-:S02]  /*173a0*/  LOP3.LUT R2, R2, 0x60, RZ, 0xc0, !PT ;  /* 0x0000006002027812 */ /* 0x000fc400078ec0ff */
[----:B---3--:R-:W-:Y:S02]  /*173b0*/  ISETP.GE.AND P0, PT, R0, c[0x0][0x178], PT ;  /* 0x00005e0000007a0c */ /* 0x008fe40003f06270 */
[----:B----4-:R-:W-:-:S04]  /*173c0*/  IADD3 R0, R16, 0x1, RZ ;  /* 0x0000000110007810 */ /* 0x010fc80007ffe0ff */
[----:B------:R-:W-:Y:S02]  /*173d0*/  ISETP.LT.AND P4, PT, R0, c[0x0][0x17c], !P0 ;  /* 0x00005f0000007a0c */ /* 0x000fe40004781270 */
[----:B------:R-:W-:-:S04]  /*173e0*/  IADD3 R0, R16, 0x2, RZ ;  /* 0x0000000210007810 */ /* 0x000fc80007ffe0ff */
[----:B------:R-:W-:Y:S02]  /*173f0*/  ISETP.LT.AND P3, PT, R0, c[0x0][0x17c], !P0 ;  /* 0x00005f0000007a0c */ /* 0x000fe40004761270 */
[----:B------:R-:W0:Y:S02]  /*17400*/  S2R R0, SR_TID.X ;  /* 0x0000000000007919 */ /* 0x000e240000002100 */
[----:B0-----:R-:W-:-:S05]  /*17410*/  LOP3.LUT R0, R0, 0x60, RZ, 0xc0, !PT ;  /* 0x0000006000007812 */ /* 0x001fca00078ec0ff */
[----:B------:R-:W-:Y:S01]  /*17420*/  IMAD R3, R0, 0x40, R3 ;  /* 0x0000004000037824 */ /* 0x000fe200078e0203 */
[----:B------:R-:W-:Y:S02]  /*17430*/  LOP3.LUT R0, R2, 0x70, R28, 0x78, !PT ;  /* 0x0000007002007812 */ /* 0x000fe400078e781c */
[C---:B------:R-:W-:Y:S02]  /*17440*/  IADD3 R2, R16.reuse, 0x3, RZ ;  /* 0x0000000310027810 */ /* 0x040fe40007ffe0ff */
[----:B------:R-:W-:Y:S01]  /*17450*/  IADD3 R28, R16, 0x4, RZ ;  /* 0x00000004101c7810 */ /* 0x000fe20007ffe0ff */
[----:B------:R-:W-:Y:S01]  /*17460*/  IMAD.IADD R3, R0, 0x1, R3 ;  /* 0x0000000100037824 */ /* 0x000fe200078e0203 */
[----:B------:R-:W2:Y:S01]  /*17470*/  LDL.LU R16, [R1+0x870] ;  /* 0x0008700001107983 */ /* 0x000ea20000300800 */
[----:B------:R-:W-:Y:S02]  /*17480*/  LOP3.LUT R29, R29, 0x6000, RZ, 0xc0, !PT ;  /* 0x000060001d1d7812 */ /* 0x000fe400078ec0ff */
[----:B------:R-:W-:Y:S01]  /*17490*/  ISETP.LT.AND P1, PT, R28, c[0x0][0x17c], !P0 ;  /* 0x00005f001c007a0c */ /* 0x000fe20004721270 */
[----:B------:R0:W-:Y:S01]  /*174a0*/  STS.128 [R3], R20 ;  /* 0x0000001403007388 */ /* 0x0001e20000000c00 */
[----:B------:R-:W-:-:S03]  /*174b0*/  ISETP.LT.AND P2, PT, R2, c[0x0][0x17c], !P0 ;  /* 0x00005f0002007a0c */ /* 0x000fc60004741270 */
[----:B------:R1:W-:Y:S04]  /*174c0*/  STS.128 [R3+0x80], R4 ;  /* 0x0000800403007388 */ /* 0x0003e80000000c00 */
[----:B------:R3:W-:Y:S04]  /*174d0*/  STS.128 [R3+0x100], R8 ;  /* 0x0001000803007388 */ /* 0x0007e80000000c00 */
[----:B------:R-:W4:Y:S04]  /*174e0*/  S2R R0, SR_TID.X ;  /* 0x0000000000007919 */ /* 0x000f280000002100 */
[----:B0-----:R-:W2:Y:S04]  /*174f0*/  LDL.LU.64 R22, [R1+0x868] ;  /* 0x0008680001167983 */ /* 0x001ea80000300a00 */
[----:B------:R-:W2:Y:S04]  /*17500*/  LDL.LU.64 R20, [R1+0x860] ;  /* 0x0008600001147983 */ /* 0x000ea80000300a00 */
[----:B-1----:R-:W2:Y:S04]  /*17510*/  LDL.LU.64 R6, [R1+0x858] ;  /* 0x0008580001067983 */ /* 0x002ea80000300a00 */
[----:B------:R-:W2:Y:S04]  /*17520*/  LDL.LU.64 R4, [R1+0x850] ;  /* 0x0008500001047983 */ /* 0x000ea80000300a00 */
[----:B---3--:R-:W3:Y:S04]  /*17530*/  LDL.LU.64 R10, [R1+0x848] ;  /* 0x00084800010a7983 */ /* 0x008ee80000300a00 */
[----:B------:R-:W3:Y:S01]  /*17540*/  LDL.LU.64 R8, [R1+0x840] ;  /* 0x0008400001087983 */ /* 0x000ee20000300a00 */
[----:B----4-:R-:W-:-:S03]  /*17550*/  LOP3.LUT R0, R0, 0x7f, RZ, 0xc0, !PT ;  /* 0x0000007f00007812 */ /* 0x010fc600078ec0ff */
[----:B------:R0:W-:Y:S02]  /*17560*/  STS.128 [R3+0x180], R12 ;  /* 0x0001800c03007388 */ /* 0x0001e40000000c00 */
[----:B------:R-:W-:Y:S02]  /*17570*/  IMAD R28, R0, 0x10, R29 ;  /* 0x00000010001c7824 */ /* 0x000fe400078e021d */
[----:B0-----:R-:W4:Y:S04]  /*17580*/  LDL.LU.64 R14, [R1+0x838] ;  /* 0x00083800010e7983 */ /* 0x001f280000300a00 */
[----:B------:R-:W4:Y:S04]  /*17590*/  LDL.LU.64 R12, [R1+0x830] ;  /* 0x00083000010c7983 */ /* 0x000f280000300a00 */
[----:B------:R-:W-:Y:S04]  /*175a0*/  STS.128 [R3+0x300], R24 ;  /* 0x0003001803007388 */ /* 0x000fe80000000c00 */
[----:B--2---:R0:W-:Y:S04]  /*175b0*/  STS.128 [R3+0x200], R16 ;  /* 0x0002001003007388 */ /* 0x0041e80000000c00 */
[----:B0-----:R-:W2:Y:S04]  /*175c0*/  LDL.LU.64 R18, [R1+0x828] ;  /* 0x0008280001127983 */ /* 0x001ea80000300a00 */
[----:B------:R-:W2:Y:S04]  /*175d0*/  LDL.LU.64 R16, [R1+0x820] ;  /* 0x0008200001107983 */ /* 0x000ea80000300a00 */
[----:B------:R0:W-:Y:S04]  /*175e0*/  STS.128 [R3+0x280], R20 ;  /* 0x0002801403007388 */ /* 0x0001e80000000c00 */
[----:B------:R1:W-:Y:S04]  /*175f0*/  STS.128 [R3+0x380], R4 ;  /* 0x0003800403007388 */ /* 0x0003e80000000c00 */
[----:B0-----:R-:W2:Y:S04]  /*17600*/  LDL.LU.64 R22, [R1+0x818] ;  /* 0x0008180001167983 */ /* 0x001ea80000300a00 */
[----:B------:R-:W2:Y:S04]  /*17610*/  LDL.LU.64 R20, [R1+0x810] ;  /* 0x0008100001147983 */ /* 0x000ea80000300a00 */
[----:B------:R-:W2:Y:S04]  /*17620*/  LDL.LU.64 R26, [R1+0x808] ;  /* 0x00080800011a7983 */ /* 0x000ea80000300a00 */
[----:B------:R-:W2:Y:S04]  /*17630*/  LDL.LU.64 R24, [R1+0x800] ;  /* 0x0008000001187983 */ /* 0x000ea80000300a00 */
[----:B-1----:R-:W2:Y:S04]  /*17640*/  LDL.LU R4, [R1+0x90] ;  /* 0x0000900001047983 */ /* 0x002ea80000300800 */
[----:B------:R-:W2:Y:S04]  /*17650*/  LDL.LU R5, [R1+0x94] ;  /* 0x0000940001057983 */ /* 0x000ea80000300800 */
[----:B------:R-:W2:Y:S04]  /*17660*/  LDL.LU R6, [R1+0x98] ;  /* 0x0000980001067983 */ /* 0x000ea80000300800 */
[----:B------:R-:W2:Y:S04]  /*17670*/  LDL.LU R7, [R1+0x9c] ;  /* 0x00009c0001077983 */ /* 0x000ea80000300800 */
[----:B---3--:R0:W-:Y:S04]  /*17680*/  STS.128 [R3+0x400], R8 ;  /* 0x0004000803007388 */ /* 0x0081e80000000c00 */
[----:B----4-:R1:W-:Y:S04]  /*17690*/  STS.128 [R3+0x480], R12 ;  /* 0x0004800c03007388 */ /* 0x0103e80000000c00 */
[----:B0-----:R-:W3:Y:S04]  /*176a0*/  LDL.LU R8, [R1+0x80] ;  /* 0x0000800001087983 */ /* 0x001ee80000300800 */
[----:B------:R-:W3:Y:S04]  /*176b0*/  LDL.LU R9, [R1+0x84] ;  /* 0x0000840001097983 */ /* 0x000ee80000300800 */
[----:B------:R-:W3:Y:S04]  /*176c0*/  LDL.LU R10, [R1+0x88] ;  /* 0x00008800010a7983 */ /* 0x000ee80000300800 */
[----:B------:R-:W3:Y:S04]  /*176d0*/  LDL.LU R11, [R1+0x8c] ;  /* 0x00008c00010b7983 */ /* 0x000ee80000300800 */
[----:B-1----:R-:W4:Y:S04]  /*176e0*/  LDL.LU R12, [R1+0x70] ;  /* 0x00007000010c7983 */ /* 0x002f280000300800 */
[----:B------:R-:W4:Y:S04]  /*176f0*/  LDL.LU R13, [R1+0x74] ;  /* 0x00007400010d7983 */ /* 0x000f280000300800 */
[----:B------:R-:W4:Y:S04]  /*17700*/  LDL.LU R14, [R1+0x78] ;  /* 0x00007800010e7983 */ /* 0x000f280000300800 */
[----:B------:R-:W4:Y:S01]  /*17710*/  LDL.LU R15, [R1+0x7c] ;  /* 0x00007c00010f7983 */ /* 0x000f220000300800 */
[----:B------:R-:W-:-:S02]  /*17720*/  LOP3.LUT R29, R28, 0x20, RZ, 0x3c, !PT ;  /* 0x000000201c1d7812 */ /* 0x000fc400078e3cff */
[----:B------:R-:W-:Y:S01]  /*17730*/  LOP3.LUT R0, R28, 0x40, RZ, 0x3c, !PT ;  /* 0x000000401c007812 */ /* 0x000fe200078e3cff */
[----:B--2---:R-:W-:Y:S04]  /*17740*/  STS.128 [R3+0x500], R16 ;  /* 0x0005001003007388 */ /* 0x004fe80000000c00 */
[----:B------:R-:W-:Y:S04]  /*17750*/  STS.128 [R3+0x580], R20 ;  /* 0x0005801403007388 */ /* 0x000fe80000000c00 */
[----:B------:R-:W-:Y:S04]  /*17760*/  STS.128 [R3+0x600], R24 ;  /* 0x0006001803007388 */ /* 0x000fe80000000c00 */
[----:B------:R-:W-:Y:S04]  /*17770*/  STS.128 [R3+0x780], R4 ;  /* 0x0007800403007388 */ /* 0x000fe80000000c00 */
[----:B---3--:R-:W-:Y:S04]  /*17780*/  STS.128 [R3+0x700], R8 ;  /* 0x0007000803007388 */ /* 0x008fe80000000c00 */
[----:B----4-:R-:W-:Y:S04]  /*17790*/  STS.128 [R3+0x680], R12 ;  /* 0x0006800c03007388 */ /* 0x010fe80000000c00 */
[----:B------:R-:W-:Y:S06]  /*177a0*/  BAR.SYNC.DEFER_BLOCKING 0x0 ;  /* 0x0000000000007b1d */ /* 0x000fec0000010000 */
[----:B------:R-:W0:Y:S04]  /*177b0*/  LDS.128 R4, [R28] ;  /* 0x000000001c047984 */ /* 0x000e280000000c00 */
[----:B------:R-:W1:Y:S04]  /*177c0*/  LDS.128 R12, [R28+0x800] ;  /* 0x000800001c0c7984 */ /* 0x000e680000000c00 */
[----:B------:R-:W2:Y:S04]  /*177d0*/  LDS.128 R8, [R28+0x1000] ;  /* 0x001000001c087984 */ /* 0x000ea80000000c00 */
[----:B0-----:R-:W-:Y:S01]  /*177e0*/  STL [R1+0x44], R5 ;  /* 0x0000440501007387 */ /* 0x001fe20000100800 */
[----:B------:R-:W-:-:S03]  /*177f0*/  IMAD.MOV.U32 R24, RZ, RZ, R4 ;  /* 0x000000ffff187224 */ /* 0x000fc600078e0004 */
[----:B------:R-:W-:Y:S04]  /*17800*/  STL.64 [R1+0x48], R6 ;  /* 0x0000480601007387 */ /* 0x000fe80000100a00 */
[----:B------:R-:W0:Y:S04]  /*17810*/  LDS.128 R4, [R28+0x1800] ;  /* 0x001800001c047984 */ /* 0x000e280000000c00 */
[----:B-1----:R-:W-:Y:S04]  /*17820*/  STL.64 [R1+0x80], R12 ;  /* 0x0000800c01007387 */ /* 0x002fe80000100a00 */
[----:B------:R-:W-:Y:S04]  /*17830*/  STL.64 [R1+0x88], R14 ;  /* 0x0000880e01007387 */ /* 0x000fe80000100a00 */
[----:B------:R-:W-:Y:S04]  /*17840*/  STL [R1+0x6e4], R28 ;  /* 0x0006e41c01007387 */ /* 0x000fe80000100800 */
[----:B--2---:R-:W-:Y:S04]  /*17850*/  STL.64 [R1+0x90], R8 ;  /* 0x0000900801007387 */ /* 0x004fe80000100a00 */
[----:B------:R-:W-:Y:S04]  /*17860*/  STL.64 [R1+0x98], R10 ;  /* 0x0000980a01007387 */ /* 0x000fe80000100a00 */
[----:B------:R-:W1:Y:S04]  /*17870*/  LDS.128 R12, [R29] ;  /* 0x000000001d0c7984 */ /* 0x000e680000000c00 */
[----:B------:R-:W-:Y:S04]  /*17880*/  LDS.128 R8, [R29+0x800] ;  /* 0x000800001d087984 */ /* 0x000fe80000000c00 */
[----:B0-----:R-:W-:Y:S04]  /*17890*/  STL.64 [R1+0x70], R4 ;  /* 0x0000700401007387 */ /* 0x001fe80000100a00 */
[----:B------:R-:W-:Y:S04]  /*178a0*/  STL.64 [R1+0x78], R6 ;  /* 0x0000780601007387 */ /* 0x000fe80000100a00 */
[----:B------:R-:W0:Y:S01]  /*178b0*/  LDS.128 R4, [R29+0x1000] ;  /* 0x001000001d047984 */ /* 0x000e220000000c00 */
[----:B------:R-:W-:-:S05]  /*178c0*/  LOP3.LUT R26, R28, 0x60, RZ, 0x3c, !PT ;  /* 0x000000601c1a7812 */ /* 0x000fca00078e3cff */
[----:B------:R-:W-:Y:S04]  /*178d0*/  LDS.128 R16, [R26+0x1000] ;  /* 0x001000001a107984 */ /* 0x000fe80000000c00 */
[----:B-1----:R-:W-:Y:S04]  /*178e0*/  STL.64 [R1+0x50], R12 ;  /* 0x0000500c01007387 */ /* 0x002fe80000100a00 */
[----:B------:R-:W-:Y:S04]  /*178f0*/  STL.64 [R1+0x58], R14 ;  /* 0x0000580e01007387 */ /* 0x000fe80000100a00 */
[----:B------:R-:W-:Y:S04]  /*17900*/  LDS.128 R12, [R0+0x1800] ;  /* 0x00180000000c7984 */ /* 0x000fe80000000c00 */
[----:B0-----:R-:W-:Y:S01]  /*17910*/  STL.64 [R1+0x30], R4 ;  /* 0x0000300401007387 */ /* 0x001fe20000100a00 */
[----:B------:R-:W-:-:S03]  /*17920*/  IMAD.MOV.U32 R28, RZ, RZ, R7 ;  /* 0x000000ffff1c7224 */ /* 0x000fc600078e0007 */
[----:B------:R-:W-:Y:S04]  /*17930*/  STL.64 [R1+0x60], R8 ;  /* 0x0000600801007387 */ /* 0x000fe80000100a00 */
[----:B------:R-:W-:Y:S04]  /*17940*/  STL.64 [R1+0x68], R10 ;  /* 0x0000680a01007387 */ /* 0x000fe80000100a00 */
[----:B------:R-:W-:Y:S04]  /*17950*/  STL [R1+0x38], R6 ;  /* 0x0000380601007387 */ /* 0x000fe80000100800 */
[----:B------:R-:W0:Y:S04]  /*17960*/  LDS.128 R4, [R29+0x1800] ;  /* 0x001800001d047984 */ /* 0x000e280000000c00 */
[----:B------:R-:W-:Y:S04]  /*17970*/  STL [R1+0x6e8], R28 ;  /* 0x0006e81c01007387 */ /* 0x000fe80000100800 */
[----:B------:R-:W-:Y:S04]  /*17980*/  STL [R1+0x6ec], R29 ;  /* 0x0006ec1d01007387 */ /* 0x000fe80000100800 */
[----:B------:R-:W-:Y:S04]  /*17990*/  LDS.128 R8, [R0] ;  /* 0x0000000000087984 */ /* 0x000fe80000000c00 */
[----:B0-----:R-:W-:Y:S04]  /*179a0*/  STL.64 [R1+0x20], R4 ;  /* 0x0000200401007387 */ /* 0x001fe80000100a00 */
[----:B------:R-:W-:Y:S04]  /*179b0*/  STL.64 [R1+0x28], R6 ;  /* 0x0000280601007387 */ /* 0x000fe80000100a00 */
[----:B------:R-:W0:Y:S04]  /*179c0*/  LDS.128 R4, [R0+0x800] ;  /* 0x0008000000047984 */ /* 0x000e280000000c00 */
[----:B0-----:R-:W-:Y:S01]  /*179d0*/  STL.64 [R1], R4 ;  /* 0x0000000401007387 */ /* 0x001fe20000100a00 */
[----:B------:R-:W-:-:S03]  /*179e0*/  IMAD.MOV.U32 R28, RZ, RZ, R7 ;  /* 0x000000ffff1c7224 */ /* 0x000fc600078e0007 */
[----:B------:R-:W-:Y:S04]  /*179f0*/  STL.64 [R1+0x10], R8 ;  /* 0x0000100801007387 */ /* 0x000fe80000100a00 */
[----:B------:R-:W-:Y:S04]  /*17a00*/  STL.64 [R1+0x18], R10 ;  /* 0x0000180a01007387 */ /* 0x000fe80000100a00 */
[----:B------:R-:W-:Y:S04]  /*17a10*/  STL [R1+0x8], R6 ;  /* 0x0000080601007387 */ /* 0x000fe80000100800 */
[----:B------:R-:W0:Y:S04]  /*17a20*/  LDS.128 R4, [R0+0x1000] ;  /* 0x0010000000047984 */ /* 0x000e280000000c00 */
[----:B------:R-:W1:Y:S04]  /*17a30*/  LDS.128 R8, [R26] ;  /* 0x000000001a087984 */ /* 0x000e680000000c00 */
[----:B------:R-:W-:Y:S04]  /*17a40*/  STL [R1+0x6f0], R28 ;  /* 0x0006f01c01007387 */ /* 0x000fe80000100800 */
[----:B0-----:R-:W-:Y:S04]  /*17a50*/  STL [R1+0x6f8], R6 ;  /* 0x0006f80601007387 */ /* 0x001fe80000100800 */
[----:B------:R0:W-:Y:S04]  /*17a60*/  STL [R1+0x6f4], R7 ;  /* 0x0006f40701007387 */ /* 0x0001e80000100800 */
[----:B0-----:R-:W2:Y:S04]  /*17a70*/  LDL R7, [R1+0x460] ;  /* 0x0004600001077983 */ /* 0x001ea80000100800 */
[----:B-1----:R-:W-:Y:S04]  /*17a80*/  STL.64 [R1+0x708], R10 ;  /* 0x0007080a01007387 */ /* 0x002fe80000100a00 */
[----:B------:R-:W-:Y:S04]  /*17a90*/  STL.64 [R1+0xb0], R12 ;  /* 0x0000b00c01007387 */ /* 0x000fe80000100a00 */
[----:B------:R-:W-:Y:S04]  /*17aa0*/  STL.64 [R1+0xb8], R14 ;  /* 0x0000b80e01007387 */ /* 0x000fe80000100a00 */
[----:B------:R0:W-:Y:S04]  /*17ab0*/  STL.64 [R1+0x700], R8 ;  /* 0x0007000801007387 */ /* 0x0001e80000100a00 */
[----:B------:R-:W-:Y:S04]  /*17ac0*/  LDS.128 R12, [R26+0x800] ;  /* 0x000800001a0c7984 */ /* 0x000fe80000000c00 */
[----:B0-----:R-:W3:Y:S04]  /*17ad0*/  LDL.LU R8, [R1+0x4a0] ;  /* 0x0004a00001087983 */ /* 0x001ee80000300800 */
[----:B------:R-:W3:Y:S04]  /*17ae0*/  LDL.LU R9, [R1+0x4a4] ;  /* 0x0004a40001097983 */ /* 0x000ee80000300800 */
[----:B------:R-:W4:Y:S04]  /*17af0*/  LDL.LU R10, [R1+0x4a8] ;  /* 0x0004a800010a7983 */ /* 0x000f280000300800 */
[----:B------:R-:W4:Y:S04]  /*17b00*/  LDL.LU R11, [R1+0x4ac] ;  /* 0x0004ac00010b7983 */ /* 0x000f280000300800 */
[----:B----4-:R-:W-:Y:S04]  /*17b10*/  STL.64 [R1+0x718], R10 ;  /* 0x0007180a01007387 */ /* 0x010fe80000100a00 */
[----:B---3--:R0:W-:Y:S04]  /*17b20*/  STL.64 [R1+0x710], R8 ;  /* 0x0007100801007387 */ /* 0x0081e80000100a00 */
        /* <DEDUP_REMOVED lines=16> */
[----:B------:R-:W2:Y:S04]  /*17c30*/  LDL.LU R20, [R1+0x230] ;  /* 0x0002300001147983 */ /* 0x000ea80000300800 */
[----:B------:R-:W2:Y:S04]  /*17c40*/  LDL.LU R21, [R1+0x234] ;  /* 0x0002340001157983 */ /* 0x000ea80000300800 */
[----:B------:R-:W2:Y:S04]  /*17c50*/  LDL.LU R22, [R1+0x238] ;  /* 0x0002380001167983 */ /* 0x000ea80000300800 */
[----:B------:R-:W2:Y:S04]  /*17c60*/  LDL.LU R23, [R1+0x23c] ;  /* 0x00023c0001177983 */ /* 0x000ea80000300800 */
[----:B--2---:R-:W-:Y:S04]  /*17c70*/  STL.64 [R1+0x768], R22 ;  /* 0x0007681601007387 */ /* 0x004fe80000100a00 */
[----:B------:R0:W-:Y:S04]  /*17c80*/  STL.64 [R1+0x760], R20 ;  /* 0x0007601401007387 */ /* 0x0001e80000100a00 */
[----:B0-----:R-:W2:Y:S04]  /*17c90*/  LDL.LU R20, [R1+0x220] ;  /* 0x0002200001147983 */ /* 0x001ea80000300800 */
[----:B------:R-:W2:Y:S04]  /*17ca0*/  LDL.LU R21, [R1+0x224] ;  /* 0x0002240001157983 */ /* 0x000ea80000300800 */
[----:B------:R-:W2:Y:S04]  /*17cb0*/  LDL.LU R22, [R1+0x228] ;  /* 0x0002280001167983 */ /* 0x000ea80000300800 */
[----:B------:R-:W2:Y:S04]  /*17cc0*/  LDL.LU R23, [R1+0x22c] ;  /* 0x00022c0001177983 */ /* 0x000ea80000300800 */
[----:B------:R-:W3:Y:S04]  /*17cd0*/  LDL.LU R0, [R1+0x6ac] ;  /* 0x0006ac0001007983 */ /* 0x000ee80000300800 */
[----:B--2---:R-:W-:Y:S04]  /*17ce0*/  STL.64 [R1+0x778], R22 ;  /* 0x0007781601007387 */ /* 0x004fe80000100a00 */
[----:B------:R0:W-:Y:S04]  /*17cf0*/  STL.64 [R1+0x770], R20 ;  /* 0x0007701401007387 */ /* 0x0001e80000100a00 */
[----:B0-----:R-:W2:Y:S04]  /*17d00*/  LDL.LU R20, [R1+0x210] ;  /* 0x0002100001147983 */ /* 0x001ea80000300800 */
        /* <DEDUP_REMOVED lines=46> */
[----:B------:R-:W-:Y:S04]  /*17ff0*/  STL.64 [R1+0x7f0], R20 ;  /* 0x0007f01401007387 */ /* 0x000fe80000100a00 */
[----:B----4-:R-:W-:Y:S04]  /*18000*/  STL.64 [R1+0x748], R10 ;  /* 0x0007480a01007387 */ /* 0x010fe80000100a00 */
[----:B---3--:R0:W-:Y:S04]  /*18010*/  STL.64 [R1+0x740], R8 ;  /* 0x0007400801007387 */ /* 0x0081e80000100a00 */
[----:B------:R-:W1:Y:S04]  /*18020*/  LDS.128 R20, [R26+0x1800] ;  /* 0x001800001a147984 */ /* 0x000e680000000c00 */
[----:B0-----:R-:W2:Y:S04]  /*18030*/  LDL.LU R8, [R1+0x390] ;  /* 0x0003900001087983 */ /* 0x001ea80000300800 */
[----:B------:R-:W2:Y:S04]  /*18040*/  LDL.LU R9, [R1+0x394] ;  /* 0x0003940001097983 */ /* 0x000ea80000300800 */
[----:B------:R-:W3:Y:S04]  /*18050*/  LDL.LU R10, [R1+0x398] ;  /* 0x00039800010a7983 */ /* 0x000ee80000300800 */
[----:B------:R-:W3:Y:S01]  /*18060*/  LDL.LU R11, [R1+0x39c] ;  /* 0x00039c00010b7983 */ /* 0x000ee20000300800 */
[----:B-1----:R-:W-:-:S02]  /*18070*/  IMAD.MOV.U32 R29, RZ, RZ, R22 ;  /* 0x000000ffff1d7224 */ /* 0x002fc400078e0016 */
[----:B------:R-:W-:Y:S02]  /*18080*/  IMAD.MOV.U32 R27, RZ, RZ, R23 ;  /* 0x000000ffff1b7224 */ /* 0x000fe400078e0017 */
[----:B------:R-:W-:Y:S02]  /*18090*/  IMAD.MOV.U32 R6, RZ, RZ, R20 ;  /* 0x000000ffff067224 */ /* 0x000fe400078e0014 */
[----:B------:R-:W-:Y:S01]  /*180a0*/  IMAD.MOV.U32 R28, RZ, RZ, R21 ;  /* 0x000000ffff1c7224 */ /* 0x000fe200078e0015 */
[----:B------:R-:W-:Y:S06]  /*180b0*/  BAR.SYNC.DEFER_BLOCKING 0x0 ;  /* 0x0000000000007b1d */ /* 0x000fec0000010000 */
[----:B---3--:R-:W-:Y:S04]  /*180c0*/  STL.64 [R1+0x758], R10 ;  /* 0x0007580a01007387 */ /* 0x008fe80000100a00 */
[----:B--2---:R0:W-:Y:S04]  /*180d0*/  STL.64 [R1+0x750], R8 ;  /* 0x0007500801007387 */ /* 0x0041e80000100a00 */
[----:B0-----:R-:W2:Y:S04]  /*180e0*/  LDL.LU R8, [R1+0x380] ;  /* 0x0003800001087983 */ /* 0x001ea80000300800 */
[----:B------:R-:W2:Y:S04]  /*180f0*/  LDL.LU R9, [R1+0x384] ;  /* 0x0003840001097983 */ /* 0x000ea80000300800 */
[----:B------:R-:W2:Y:S04]  /*18100*/  LDL.LU R10, [R1+0x388] ;  /* 0x00038800010a7983 */ /* 0x000ea80000300800 */
[----:B------:R-:W2:Y:S04]  /*18110*/  LDL.LU R11, [R1+0x38c] ;  /* 0x00038c00010b7983 */ /* 0x000ea80000300800 */
[----:B------:R-:W3:Y:S04]  /*18120*/  LDL.LU.64 R22, [R1+0x7f8] ;  /* 0x0007f80001167983 */ /* 0x000ee80000300a00 */
[----:B------:R-:W3:Y:S04]  /*18130*/  LDL.LU.64 R20, [R1+0x7f0] ;  /* 0x0007f00001147983 */ /* 0x000ee80000300a00 */
[----:B---3--:R0:W-:Y:S04]  /*18140*/  STS.128 [R3], R20 ;  /* 0x0000001403007388 */ /* 0x0081e80000000c00 */
[----:B0-----:R-:W3:Y:S04]  /*18150*/  LDL.LU.64 R22, [R1+0x7e8] ;  /* 0x0007e80001167983 */ /* 0x001ee80000300a00 */
[----:B------:R-:W3:Y:S04]  /*18160*/  LDL.LU.64 R20, [R1+0x7e0] ;  /* 0x0007e00001147983 */ /* 0x000ee80000300a00 */
[----:B---3--:R0:W-:Y:S04]  /*18170*/  STS.128 [R3+0x80], R20 ;  /* 0x0000801403007388 */ /* 0x0081e80000000c00 */
        /* <DEDUP_REMOVED lines=20> */
[----:B--2---:R-:W-:Y:S04]  /*182c0*/  STS.128 [R3+0x500], R8 ;  /* 0x0005000803007388 */ /* 0x004fe80000000c00 */
[----:B---3--:R0:W-:Y:S04]  /*182d0*/  STS.128 [R3+0x400], R20 ;  /* 0x0004001403007388 */ /* 0x0081e80000000c00 */
[----:B0-----:R-:W2:Y:S04]  /*182e0*/  LDL.LU.64 R22, [R1+0x768] ;  /* 0x0007680001167983 */ /* 0x001ea80000300a00 */
[----:B------:R-:W2:Y:S04]  /*182f0*/  LDL.LU.64 R20, [R1+0x760] ;  /* 0x0007600001147983 */ /* 0x000ea80000300a00 */
[----:B------:R-:W3:Y:S04]  /*18300*/  LDL.LU.64 R10, [R1+0x758] ;  /* 0x00075800010a7983 */ /* 0x000ee80000300a00 */
        /* <DEDUP_REMOVED lines=13> */
[----:B--2---:R0:W-:Y:S01]  /*183e0*/  STS.128 [R3+0x480], R20 ;  /* 0x0004801403007388 */ /* 0x0041e20000000c00 */
[----:B------:R-:W-:Y:S01]  /*183f0*/  IMAD R0, R0, c[0x0][0x194], RZ ;  /* 0x0000650000007a24 */ /* 0x000fe200078e02ff */
[----:B------:R-:W-:-:S04]  /*18400*/  ISETP.LT.AND P5, PT, R7, c[0x0][0x17c], !P0 ;  /* 0x00005f0007007a0c */ /* 0x000fc800047a1270 */
[----:B------:R-:W-:-:S04]  /*18410*/  LEA R2, P6, R0, c[0x0][0x170], 0x1 ;  /* 0x00005c0000027a11 */ /* 0x000fc800078c08ff */
[----:B------:R-:W-:Y:S01]  /*18420*/  LEA.HI.X.SX32 R0, R0, c[0x0][0x174], 0x1, P6 ;  /* 0x00005d0000007a11 */ /* 0x000fe200030f0eff */
[----:B0-----:R-:W-:-:S05]  /*18430*/  IMAD R21, R7, c[0x0][0x198], RZ ;  /* 0x0000660007157a24 */ /* 0x001fca00078e02ff */
[C---:B------:R-:W-:Y:S02]  /*18440*/  LEA R20, P6, R21.reuse, R2, 0x1 ;  /* 0x0000000215147211 */ /* 0x040fe400078c08ff */
[C---:B------:R-:W-:Y:S02]  /*18450*/  IADD3 R23, R21.reuse, c[0x0][0x198], RZ ;  /* 0x0000660015177a10 */ /* 0x040fe40007ffe0ff */
[----:B------:R-:W-:Y:S02]  /*18460*/  LEA.HI.X.SX32 R21, R21, R0, 0x1, P6 ;  /* 0x0000000015157211 */ /* 0x000fe400030f0eff */
[C---:B------:R-:W-:Y:S02]  /*18470*/  LEA R22, P6, R23.reuse, R2, 0x1 ;  /* 0x0000000217167211 */ /* 0x040fe400078c08ff */
[----:B------:R-:W-:Y:S01]  /*18480*/  PRMT R25, R24, 0x7632, R25 ;  /* 0x0000763218197816 */ /* 0x000fe20000000019 */
[----:B---3--:R0:W-:Y:S04]  /*18490*/  STS.128 [R3+0x780], R8 ;  /* 0x0007800803007388 */ /* 0x0081e80000000c00 */
[----:B------:R-:W-:Y:S06]  /*184a0*/  BAR.SYNC.DEFER_BLOCKING 0x0 ;  /* 0x0000000000007b1d */ /* 0x000fec0000010000 */
[----:B0-----:R-:W2:Y:S04]  /*184b0*/  LDL.LU.64 R10, [R1+0x708] ;  /* 0x00070800010a7983 */ /* 0x001ea80000300a00 */
[----:B------:R-:W3:Y:S04]  /*184c0*/  LDL.LU.64 R8, [R1+0x700] ;  /* 0x0007000001087983 */ /* 0x000ee80000300a00 */
[----:B------:R0:W-:Y:S02]  /*184d0*/  @P5 STG.E.U16 [R20.64], R24 ;  /* 0x0000001814005986 */ /* 0x0001e4000c101504 */
[----:B0-----:R-:W-:-:S02]  /*184e0*/  IADD3 R21, R23, c[0x0][0x198], RZ ;  /* 0x0000660017157a10 */ /* 0x001fc40007ffe0ff */
[----:B------:R-:W-:Y:S02]  /*184f0*/  LEA.HI.X.SX32 R23, R23, R0, 0x1, P6 ;  /* 0x0000000017177211 */ /* 0x000fe400030f0eff */
[----:B------:R-:W-:-:S03]  /*18500*/  IADD3 R24, R7, 0x6, RZ ;  /* 0x0000000607187810 */ /* 0x000fc60007ffe0ff */
[----:B------:R0:W-:Y:S01]  /*18510*/  @P4 STG.E.U16 [R22.64], R25 ;  /* 0x0000001916004986 */ /* 0x0001e2000c101504 */
[----:B------:R-:W-:-:S03]  /*18520*/  ISETP.LT.AND P4, PT, R24, c[0x0][0x17c], !P0 ;  /* 0x00005f0018007a0c */ /* 0x000fc60004781270 */
[----:B------:R-:W4:Y:S01]  /*18530*/  LDL.LU R24, [R1+0x50] ;  /* 0x0000500001187983 */ /* 0x000f220000300800 */
[----:B------:R-:W-:Y:S02]  /*18540*/  IADD3 R3, R7, 0x5, RZ ;  /* 0x0000000507037810 */ /* 0x000fe40007ffe0ff */
[----:B------:R-:W-:Y:S02]  /*18550*/  LEA R20, P6, R21, R2, 0x1 ;  /* 0x0000000215147211 */ /* 0x000fe400078c08ff */
[----:B------:R-:W-:Y:S02]  /*18560*/  ISETP.LT.AND P5, PT, R3, c[0x0][0x17c], !P0 ;  /* 0x00005f0003007a0c */ /* 0x000fe400047a1270 */
[C---:B------:R-:W-:Y:S02]  /*18570*/  IADD3 R3, R21.reuse, c[0x0][0x198], RZ ;  /* 0x0000660015037a10 */ /* 0x040fe40007ffe0ff */
[----:B------:R-:W-:Y:S02]  /*18580*/  LEA.HI.X.SX32 R21, R21, R0, 0x1, P6 ;  /* 0x0000000015157211 */ /* 0x000fe400030f0eff */
[----:B0-----:R-:W-:-:S02]  /*18590*/  IADD3 R23, R7, 0x7, RZ ;  /* 0x0000000707177810 */ /* 0x001fc40007ffe0ff */
[----:B------:R-:W-:Y:S01]  /*185a0*/  LEA R22, P6, R3, R2, 0x1 ;  /* 0x0000000203167211 */ /* 0x000fe200078c08ff */
[----:B----4-:R0:W-:Y:S01]  /*185b0*/  @P3 STG.E.U16 [R20.64], R24 ;  /* 0x0000001814003986 */ /* 0x0101e2000c101504 */
[----:B------:R-:W-:Y:S02]  /*185c0*/  ISETP.LT.AND P3, PT, R23, c[0x0][0x17c], !P0 ;  /* 0x00005f0017007a0c */ /* 0x000fe40004761270 */
[----:B------:R-:W-:Y:S02]  /*185d0*/  LEA.HI.X.SX32 R23, R3, R0, 0x1, P6 ;  /* 0x0000000003177211 */ /* 0x000fe400030f0eff */
[----:B------:R-:W-:Y:S02]  /*185e0*/  PRMT R25, R24, 0x7632, R25 ;  /* 0x0000763218197816 */ /* 0x000fe40000000019 */
[----:B0-----:R-:W-:-:S03]  /*185f0*/  IADD3 R24, R7, 0x8, RZ ;  /* 0x0000000807187810 */ /* 0x001fc60007ffe0ff */
[----:B------:R0:W-:Y:S01]  /*18600*/  @P2 STG.E.U16 [R22.64], R25 ;  /* 0x0000001916002986 */ /* 0x0001e2000c101504 */
[----:B------:R-:W-:-:S03]  /*18610*/  ISETP.LT.AND P2, PT, R24, c[0x0][0x17c], !P0 ;  /* 0x00005f0018007a0c */ /* 0x000fc60004741270 */
[----:B------:R-:W4:Y:S01]  /*18620*/  LDL.LU R24, [R1+0x10] ;  /* 0x0000100001187983 */ /* 0x000f220000300800 */
[----:B------:R-:W-:-:S04]  /*18630*/  IADD3 R21, R3, c[0x0][0x198], RZ ;  /* 0x0000660003157a10 */ /* 0x000fc80007ffe0ff */
[C---:B------:R-:W-:Y:S02]  /*18640*/  LEA R20, P6, R21.reuse, R2, 0x1 ;  /* 0x0000000215147211 */ /* 0x040fe400078c08ff */
[C---:B------:R-:W-:Y:S02]  /*18650*/  IADD3 R3, R21.reuse, c[0x0][0x198], RZ ;  /* 0x0000660015037a10 */ /* 0x040fe40007ffe0ff */
[----:B------:R-:W-:Y:S02]  /*18660*/  LEA.HI.X.SX32 R21, R21, R0, 0x1, P6 ;  /* 0x0000000015157211 */ /* 0x000fe400030f0eff */
[----:B0-----:R-:W-:Y:S02]  /*18670*/  IADD3 R23, R7, 0x9, RZ ;  /* 0x0000000907177810 */ /* 0x001fe40007ffe0ff */
[----:B------:R-:W-:Y:S01]  /*18680*/  LEA R22, P6, R3, R2, 0x1 ;  /* 0x0000000203167211 */ /* 0x000fe200078c08ff */
[----:B----4-:R0:W-:Y:S01]  /*18690*/  @P1 STG.E.U16 [R20.64], R24 ;  /* 0x0000001814001986 */ /* 0x0101e2000c101504 */
[----:B------:R-:W-:-:S02]  /*186a0*/  ISETP.LT.AND P1, PT, R23, c[0x0][0x17c], !P0 ;  /* 0x00005f0017007a0c */ /* 0x000fc40004721270 */
[C---:B------:R-:W-:Y:S02]  /*186b0*/  LEA.HI.X.SX32 R23, R3.reuse, R0, 0x1, P6 ;  /* 0x0000000003177211 */ /* 0x040fe400030f0eff */
[----:B------:R-:W-:Y:S02]  /*186c0*/  PRMT R25, R24, 0x7632, R25 ;  /* 0x0000763218197816 */ /* 0x000fe40000000019 */
[----:B0-----:R-:W-:-:S04]  /*186d0*/  IADD3 R21, R3, c[0x0][0x198], RZ ;  /* 0x0000660003157a10 */ /* 0x001fc80007ffe0ff */
[C---:B------:R-:W-:Y:S02]  /*186e0*/  LEA R20, P6, R21.reuse, R2, 0x1 ;  /* 0x0000000215147211 */ /* 0x040fe400078c08ff */
[C---:B------:R-:W-:Y:S01]  /*186f0*/  IADD3 R3, R21.reuse, c[0x0][0x198], RZ ;  /* 0x0000660015037a10 */ /* 0x040fe20007ffe0ff */
[----:B------:R0:W-:Y:S01]  /*18700*/  @P5 STG.E.U16 [R22.64], R25 ;  /* 0x0000001916005986 */ /* 0x0001e2000c101504 */
[----:B------:R-:W-:Y:S02]  /*18710*/  LEA.HI.X.SX32 R21, R21, R0, 0x1, P6 ;  /* 0x0000000015157211 */ /* 0x000fe400030f0eff */
[----:B------:R-:W-:-:S03]  /*18720*/  IADD3 R24, R7, 0xa, RZ ;  /* 0x0000000a07187810 */ /* 0x000fc60007ffe0ff */
[----:B---3--:R-:W-:Y:S01]  /*18730*/  @P4 STG.E.U16 [R20.64], R8 ;  /* 0x0000000814004986 */ /* 0x008fe2000c101504 */
[----:B------:R-:W-:Y:S02]  /*18740*/  ISETP.LT.AND P5, PT, R24, c[0x0][0x17c], !P0 ;  /* 0x00005f0018007a0c */ /* 0x000fe400047a1270 */
[----:B0-----:R-:W-:Y:S02]  /*18750*/  IADD3 R23, R7, 0xb, RZ ;  /* 0x0000000b07177810 */ /* 0x001fe40007ffe0ff */
[----:B------:R-:W-:Y:S02]  /*18760*/  LEA R22, P6, R3, R2, 0x1 ;  /* 0x0000000203167211 */ /* 0x000fe400078c08ff */
[----:B------:R-:W-:Y:S02]  /*18770*/  ISETP.LT.AND P4, PT, R23, c[0x0][0x17c], !P0 ;  /* 0x00005f0017007a0c */ /* 0x000fe40004781270 */
[----:B------:R-:W-:Y:S02]  /*18780*/  LEA.HI.X.SX32 R23, R3, R0, 0x1, P6 ;  /* 0x0000000003177211 */ /* 0x000fe400030f0eff */
[----:B------:R-:W-:-:S05]  /*18790*/  PRMT R24, R8, 0x7632, R24 ;  /* 0x0000763208187816 */ /* 0x000fca0000000018 */
[----:B------:R0:W-:Y:S04]  /*187a0*/  @P3 STG.E.U16 [R22.64], R24 ;  /* 0x0000001816003986 */ /* 0x0001e8000c101504 */
[----:B0-----:R-:W3:Y:S01]  /*187b0*/  LDL.LU R24, [R1+0x80] ;  /* 0x0000800001187983 */ /* 0x001ee20000300800 */
[----:B------:R-:W-:-:S04]  /*187c0*/  IADD3 R21, R3, c[0x0][0x198], RZ ;  /* 0x0000660003157a10 */ /* 0x000fc80007ffe0ff */
[C---:B------:R-:W-:Y:S02]  /*187d0*/  LEA R20, P6, R21.reuse, R2, 0x1 ;  /* 0x0000000215147211 */ /* 0x040fe400078c08ff */
[C---:B------:R-:W-:Y:S02]  /*187e0*/  IADD3 R3, R21.reuse, c[0x0][0x198], RZ ;  /* 0x0000660015037a10 */ /* 0x040fe40007ffe0ff */
[----:B------:R-:W-:Y:S02]  /*187f0*/  LEA.HI.X.SX32 R21, R21, R0, 0x1, P6 ;  /* 0x0000000015157211 */ /* 0x000fe400030f0eff */
[----:B------:R-:W-:Y:S02]  /*18800*/  IADD3 R23, R7, 0xd, RZ ;  /* 0x0000000d07177810 */ /* 0x000fe40007ffe0ff */
[----:B------:R-:W-:Y:S01]  /*18810*/  LEA R22, P6, R3, R2, 0x1 ;  /* 0x0000000203167211 */ /* 0x000fe200078c08ff */
[----:B---3--:R0:W-:Y:S01]  /*18820*/  @P2 STG.E.U16 [R20.64], R24 ;  /* 0x0000001814002986 */ /* 0x0081e2000c101504 */
[----:B------:R-:W-:-:S02]  /*18830*/  ISETP.LT.AND P2, PT, R23, c[0x0][0x17c], !P0 ;  /* 0x00005f0017007a0c */ /* 0x000fc40004741270 */
[----:B------:R-:W-:Y:S02]  /*18840*/  LEA.HI.X.SX32 R23, R3, R0, 0x1, P6 ;  /* 0x0000000003177211 */ /* 0x000fe400030f0eff */
[----:B------:R-:W-:Y:S02]  /*18850*/  PRMT R25, R24, 0x7632, R25 ;  /* 0x0000763218197816 */ /* 0x000fe40000000019 */
[----:B0-----:R-:W-:-:S03]  /*18860*/  IADD3 R24, R7, 0xe, RZ ;  /* 0x0000000e07187810 */ /* 0x001fc60007ffe0ff */
[----:B------:R0:W-:Y:S01]  /*18870*/  @P1 STG.E.U16 [R22.64], R25 ;  /* 0x0000001916001986 */ /* 0x0001e2000c101504 */
[----:B------:R-:W-:-:S03]  /*18880*/  ISETP.LT.AND P1, PT, R24, c[0x0][0x17c], !P0 ;  /* 0x00005f0018007a0c */ /* 0x000fc60004721270 */
[----:B------:R-:W3:Y:S01]  /*18890*/  LDL.LU R24, [R1+0x60] ;  /* 0x0000600001187983 */ /* 0x000ee20000300800 */
[----:B------:R-:W-:-:S04]  /*188a0*/  IADD3 R8, R7, 0xc, RZ ;  /* 0x0000000c07087810 */ /* 0x000fc80007ffe0ff */
[----:B------:R-:W-:Y:S02]  /*188b0*/  ISETP.LT.AND P3, PT, R8, c[0x0][0x17c], !P0 ;  /* 0x00005f0008007a0c */ /* 0x000fe40004761270 */
[----:B------:R-:W-:-:S04]  /*188c0*/  IADD3 R8, R3, c[0x0][0x198], RZ ;  /* 0x0000660003087a10 */ /* 0x000fc80007ffe0ff */
[C---:B------:R-:W-:Y:S02]  /*188d0*/  LEA R20, P6, R8.reuse, R2, 0x1 ;  /* 0x0000000208147211 */ /* 0x040fe400078c08ff */
[C---:B------:R-:W-:Y:S02]  /*188e0*/  IADD3 R3, R8.reuse, c[0x0][0x198], RZ ;  /* 0x0000660008037a10 */ /* 0x040fe40007ffe0ff */
[----:B------:R-:W-:Y:S02]  /*188f0*/  LEA.HI.X.SX32 R21, R8, R0, 0x1, P6 ;  /* 0x0000000008157211 */ /* 0x000fe400030f0eff */
[----:B0-----:R-:W-:Y:S02]  /*18900*/  IADD3 R23, R7, 0xf, RZ ;  /* 0x0000000f07177810 */ /* 0x001fe40007ffe0ff */
        /* <DEDUP_REMOVED lines=8> */
[----:B------:R-:W3:Y:S01]  /*18990*/  LDL.LU R24, [R1] ;  /* 0x0000000001187983 */ /* 0x000ee20000300800 */
[----:B------:R-:W-:-:S04]  /*189a0*/  IADD3 R8, R3, c[0x0][0x198], RZ ;  /* 0x0000660003087a10 */ /* 0x000fc80007ffe0ff */
[C---:B------:R-:W-:Y:S02]  /*189b0*/  LEA R20, P6, R8.reuse, R2, 0x1 ;  /* 0x0000000208147211 */ /* 0x040fe400078c08ff */
[C---:B------:R-:W-:Y:S02]  /*189c0*/  IADD3 R3, R8.reuse, c[0x0][0x198], RZ ;  /* 0x0000660008037a10 */ /* 0x040fe40007ffe0ff */
[----:B------:R-:W-:Y:S02]  /*189d0*/  LEA.HI.X.SX32 R21, R8, R0, 0x1, P6 ;  /* 0x0000000008157211 */ /* 0x000fe400030f0eff */
[----:B0-----:R-:W-:Y:S02]  /*189e0*/  IADD3 R23, R7, 0x11, RZ ;  /* 0x0000001107177810 */ /* 0x001fe40007ffe0ff */
[C---:B------:R-:W-:Y:S02]  /*189f0*/  LEA R22, P6, R3.reuse, R2, 0x1 ;  /* 0x0000000203167211 */ /* 0x040fe400078c08ff */
[----:B------:R-:W-:Y:S01]  /*18a00*/  IADD3 R8, R3, c[0x0][0x198], RZ ;  /* 0x0000660003087a10 */ /* 0x000fe20007ffe0ff */
[----:B---3--:R0:W-:Y:S01]  /*18a10*/  @P3 STG.E.U16 [R20.64], R24 ;  /* 0x0000001814003986 */ /* 0x0081e2000c101504 */
[----:B------:R-:W-:-:S02]  /*18a20*/  ISETP.LT.AND P3, PT, R23, c[0x0][0x17c], !P0 ;  /* 0x00005f0017007a0c */ /* 0x000fc40004761270 */
[----:B------:R-:W-:Y:S02]  /*18a30*/  LEA.HI.X.SX32 R23, R3, R0, 0x1, P6 ;  /* 0x0000000003177211 */ /* 0x000fe400030f0eff */
[----:B------:R-:W-:Y:S02]  /*18a40*/  PRMT R25, R24, 0x7632, R25 ;  /* 0x0000763218197816 */ /* 0x000fe40000000019 */
[C---:B------:R-:W-:Y:S02]  /*18a50*/  IADD3 R3, R8.reuse, c[0x0][0x198], RZ ;  /* 0x0000660008037a10 */ /* 0x040fe40007ffe0ff */
[C---:B0-----:R-:W-:Y:S01]  /*18a60*/  LEA R20, P6, R8.reuse, R2, 0x1 ;  /* 0x0000000208147211 */ /* 0x041fe200078c08ff */
[----:B------:R0:W-:Y:S03]  /*18a70*/  @P2 STG.E.U16 [R22.64], R25 ;  /* 0x0000001916002986 */ /* 0x0001e6000c101504 */
[----:B------:R-:W-:-:S02]  /*18a80*/  LEA.HI.X.SX32 R21, R8, R0, 0x1, P6 ;  /* 0x0000000008157211 */ /* 0x000fc400030f0eff */
[----:B------:R-:W-:-:S03]  /*18a90*/  IADD3 R24, R7, 0x12, RZ ;  /* 0x0000001207187810 */ /* 0x000fc60007ffe0ff */
[----:B------:R1:W-:Y:S01]  /*18aa0*/  @P1 STG.E.U16 [R20.64], R12 ;  /* 0x0000000c14001986 */ /* 0x0003e2000c101504 */
[----:B0-----:R-:W-:-:S03]  /*18ab0*/  IADD3 R23, R7, 0x13, RZ ;  /* 0x0000001307177810 */ /* 0x001fc60007ffe0ff */
[----:B------:R-:W3:Y:S01]  /*18ac0*/  LDL.LU R25, [R1+0x30] ;  /* 0x0000300001197983 */ /* 0x000ee20000300800 */
[----:B------:R-:W-:Y:S02]  /*18ad0*/  LEA R22, P6, R3, R2, 0x1 ;  /* 0x0000000203167211 */ /* 0x000fe400078c08ff */
[----:B------:R-:W-:Y:S02]  /*18ae0*/  ISETP.LT.AND P1, PT, R23, c[0x0][0x17c], !P0 ;  /* 0x00005f0017007a0c */ /* 0x000fe40004721270 */
[----:B------:R-:W-:Y:S02]  /*18af0*/  ISETP.LT.AND P2, PT, R24, c[0x0][0x17c], !P0 ;  /* 0x00005f0018007a0c */ /* 0x000fe40004741270 */
[----:B------:R-:W-:Y:S02]  /*18b00*/  LEA.HI.X.SX32 R23, R3, R0, 0x1, P6 ;  /* 0x0000000003177211 */ /* 0x000fe400030f0eff */
[----:B-1----:R-:W-:Y:S02]  /*18b10*/  PRMT R12, R12, 0x7632, R12 ;  /* 0x000076320c0c7816 */ /* 0x002fe4000000000c */
[----:B------:R-:W-:-:S03]  /*18b20*/  IADD3 R24, R7, 0x14, RZ ;  /* 0x0000001407187810 */ /* 0x000fc60007ffe0ff */
        /* <DEDUP_REMOVED lines=8> */
[C---:B------:R-:W-:Y:S02]  /*18bb0*/  LEA R22, P6, R3.reuse, R2, 0x1 ;  /* 0x0000000203167211 */ /* 0x040fe400078c08ff */
[----:B------:R-:W-:-:S02]  /*18bc0*/  IADD3 R8, R3, c[0x0][0x198], RZ ;  /* 0x0000660003087a10 */ /* 0x000fc40007ffe0ff */
[----:B------:R-:W-:Y:S02]  /*18bd0*/  LEA.HI.X.SX32 R23, R3, R0, 0x1, P6 ;  /* 0x0000000003177211 */ /* 0x000fe400030f0eff */
[----:B------:R-:W-:Y:S01]  /*18be0*/  IADD3 R3, R8, c[0x0][0x198], RZ ;  /* 0x0000660008037a10 */ /* 0x000fe20007ffe0ff */
[----:B----4-:R0:W-:Y:S01]  /*18bf0*/  @P4 STG.E.U16 [R20.64], R24 ;  /* 0x0000001814004986 */ /* 0x0101e2000c101504 */
[----:B------:R-:W-:Y:S02]  /*18c00*/  ISETP.LT.AND P4, PT, R12, c[0x0][0x17c], !P0 ;  /* 0x00005f000c007a0c */ /* 0x000fe40004781270 */
[----:B------:R-:W-:Y:S02]  /*18c10*/  PRMT R12, R24, 0x7632, R12 ;  /* 0x00007632180c7816 */ /* 0x000fe4000000000c */
[----:B0-----:R-:W-:-:S03]  /*18c20*/  LEA R20, P6, R8, R2, 0x1 ;  /* 0x0000000208147211 */ /* 0x001fc600078c08ff */
[----:B------:R0:W-:Y:S01]  /*18c30*/  @P3 STG.E.U16 [R22.64], R12 ;  /* 0x0000000c16003986 */ /* 0x0001e2000c101504 */
[----:B------:R-:W-:Y:S02]  /*18c40*/  LEA.HI.X.SX32 R21, R8, R0, 0x1, P6 ;  /* 0x0000000008157211 */ /* 0x000fe400030f0eff */
[----:B------:R-:W-:-:S03]  /*18c50*/  IADD3 R24, R7, 0x16, RZ ;  /* 0x0000001607187810 */ /* 0x000fc60007ffe0ff */
[----:B---3--:R1:W-:Y:S01]  /*18c60*/  @P2 STG.E.U16 [R20.64], R25 ;  /* 0x0000001914002986 */ /* 0x0083e2000c101504 */
[----:B0-----:R-:W-:Y:S02]  /*18c70*/  IADD3 R12, R7, 0x17, RZ ;  /* 0x00000017070c7810 */ /* 0x001fe40007ffe0ff */
[C---:B------:R-:W-:Y:S02]  /*18c80*/  LEA R22, P6, R3.reuse, R2, 0x1 ;  /* 0x0000000203167211 */ /* 0x040fe400078c08ff */
[----:B------:R-:W-:Y:S02]  /*18c90*/  ISETP.LT.AND P2, PT, R12, c[0x0][0x17c], !P0 ;  /* 0x00005f000c007a0c */ /* 0x000fe40004741270 */
[----:B------:R-:W-:Y:S02]  /*18ca0*/  ISETP.LT.AND P3, PT, R24, c[0x0][0x17c], !P0 ;  /* 0x00005f0018007a0c */ /* 0x000fe40004761270 */
[----:B------:R-:W-:Y:S02]  /*18cb0*/  LEA.HI.X.SX32 R23, R3, R0, 0x1, P6 ;  /* 0x0000000003177211 */ /* 0x000fe400030f0eff */
[----:B------:R-:W-:-:S02]  /*18cc0*/  PRMT R12, R25, 0x7632, R12 ;  /* 0x00007632190c7816 */ /* 0x000fc4000000000c */
[----:B------:R-:W-:Y:S01]  /*18cd0*/  IADD3 R24, R7, 0x18, RZ ;  /* 0x0000001807187810 */ /* 0x000fe20007ffe0ff */
[----:B-1----:R-:W3:Y:S04]  /*18ce0*/  LDL.LU R25, [R1+0xb0] ;  /* 0x0000b00001197983 */ /* 0x002ee80000300800 */
[----:B------:R-:W-:Y:S01]  /*18cf0*/  @P1 STG.E.U16 [R22.64], R12 ;  /* 0x0000000c16001986 */ /* 0x000fe2000c101504 */
[----:B------:R-:W-:-:S03]  /*18d00*/  ISETP.LT.AND P1, PT, R24, c[0x0][0x17c], !P0 ;  /* 0x00005f0018007a0c */ /* 0x000fc60004721270 */
[----:B------:R-:W4:Y:S04]  /*18d10*/  LDL.LU R24, [R1+0x20] ;  /* 0x0000200001187983 */ /* 0x000f280000300800 */
[----:B------:R0:W-:Y:S04]  /*18d20*/  STL [R1+0x6dc], R26 ;  /* 0x0006dc1a01007387 */ /* 0x0001e80000100800 */
[----:B0-----:R-:W2:Y:S01]  /*18d30*/  LDL.LU R26, [R1+0x70] ;  /* 0x00007000011a7983 */ /* 0x001ea20000300800 */
[----:B------:R-:W-:-:S04]  /*18d40*/  IADD3 R8, R3, c[0x0][0x198], RZ ;  /* 0x0000660003087a10 */ /* 0x000fc80007ffe0ff */
[C---:B------:R-:W-:Y:S02]  /*18d50*/  LEA R20, P6, R8.reuse, R2, 0x1 ;  /* 0x0000000208147211 */ /* 0x040fe400078c08ff */
[C---:B------:R-:W-:Y:S02]  /*18d60*/  IADD3 R3, R8.reuse, c[0x0][0x198], RZ ;  /* 0x0000660008037a10 */ /* 0x040fe40007ffe0ff */
[----:B------:R-:W-:Y:S02]  /*18d70*/  LEA.HI.X.SX32 R21, R8, R0, 0x1, P6 ;  /* 0x0000000008157211 */ /* 0x000fe400030f0eff */
[C---:B------:R-:W-:Y:S02]  /*18d80*/  LEA R22, P6, R3.reuse, R2, 0x1 ;  /* 0x0000000203167211 */ /* 0x040fe400078c08ff */
[C---:B------:R-:W-:Y:S01]  /*18d90*/  IADD3 R8, R3.reuse, c[0x0][0x198], RZ ;  /* 0x0000660003087a10 */ /* 0x040fe20007ffe0ff */
[----:B------:R0:W-:Y:S01]  /*18da0*/  @P5 STG.E.U16 [R20.64], R4 ;  /* 0x0000000414005986 */ /* 0x0001e2000c101504 */
[----:B------:R-:W-:-:S02]  /*18db0*/  LEA.HI.X.SX32 R23, R3, R0, 0x1, P6 ;  /* 0x0000000003177211 */ /* 0x000fc400030f0eff */
[----:B------:R-:W-:Y:S02]  /*18dc0*/  IADD3 R3, R8, c[0x0][0x198], RZ ;  /* 0x0000660008037a10 */ /* 0x000fe40007ffe0ff */
[----:B0-----:R-:W-:Y:S02]  /*18dd0*/  PRMT R4, R4, 0x7632, R4 ;  /* 0x0000763204047816 */ /* 0x001fe40000000004 */
[----:B------:R-:W-:-:S03]  /*18de0*/  LEA R20, P6, R8, R2, 0x1 ;  /* 0x0000000208147211 */ /* 0x000fc600078c08ff */
[----:B------:R0:W-:Y:S01]  /*18df0*/  @P4 STG.E.U16 [R22.64], R4 ;  /* 0x0000000416004986 */ /* 0x0001e2000c101504 */
[----:B------:R-:W-:Y:S02]  /*18e00*/  LEA.HI.X.SX32 R21, R8, R0, 0x1, P6 ;  /* 0x0000000008157211 */ /* 0x000fe400030f0eff */
[C---:B------:R-:W-:Y:S02]  /*18e10*/  IADD3 R8, R7.reuse, 0x1b, RZ ;  /* 0x0000001b07087810 */ /* 0x040fe40007ffe0ff */
[----:B------:R-:W-:Y:S01]  /*18e20*/  IADD3 R12, R7, 0x19, RZ ;  /* 0x00000019070c7810 */ /* 0x000fe20007ffe0ff */
[----:B------:R1:W-:Y:S01]  /*18e30*/  @P3 STG.E.U16 [R20.64], R16 ;  /* 0x0000001014003986 */ /* 0x0003e2000c101504 */
[----:B------:R-:W-:Y:S02]  /*18e40*/  ISETP.LT.AND P3, PT, R8, c[0x0][0x17c], !P0 ;  /* 0x00005f0008007a0c */ /* 0x000fe40004761270 */
[C---:B0-----:R-:W-:Y:S02]  /*18e50*/  LEA R22, P6, R3.reuse, R2, 0x1 ;  /* 0x0000000203167211 */ /* 0x041fe400078c08ff */
[----:B------:R-:W-:-:S02]  /*18e60*/  IADD3 R4, R3, c[0x0][0x198], RZ ;  /* 0x0000660003047a10 */ /* 0x000fc40007ffe0ff */
[----:B------:R-:W-:Y:S02]  /*18e70*/  LEA.HI.X.SX32 R23, R3, R0, 0x1, P6 ;  /* 0x0000000003177211 */ /* 0x000fe400030f0eff */
[----:B------:R-:W-:Y:S02]  /*18e80*/  PRMT R8, R16, 0x7632, R8 ;  /* 0x0000763210087816 */ /* 0x000fe40000000008 */
[----:B-1----:R-:W-:Y:S02]  /*18e90*/  LEA R20, P6, R4, R2, 0x1 ;  /* 0x0000000204147211 */ /* 0x002fe400078c08ff */
[----:B------:R-:W-:Y:S02]  /*18ea0*/  ISETP.LT.AND P5, PT, R12, c[0x0][0x17c], !P0 ;  /* 0x00005f000c007a0c */ /* 0x000fe400047a1270 */
[C---:B------:R-:W-:Y:S02]  /*18eb0*/  IADD3 R3, R4.reuse, c[0x0][0x198], RZ ;  /* 0x0000660004037a10 */ /* 0x040fe40007ffe0ff */
[----:B------:R-:W-:Y:S01]  /*18ec0*/  IADD3 R12, R7, 0x1a, RZ ;  /* 0x0000001a070c7810 */ /* 0x000fe20007ffe0ff */
[----:B------:R0:W-:Y:S01]  /*18ed0*/  @P2 STG.E.U16 [R22.64], R8 ;  /* 0x0000000816002986 */ /* 0x0001e2000c101504 */
[----:B------:R-:W-:-:S02]  /*18ee0*/  LEA.HI.X.SX32 R21, R4, R0, 0x1, P6 ;  /* 0x0000000004157211 */ /* 0x000fc400030f0eff */
[----:B------:R-:W-:Y:S02]  /*18ef0*/  ISETP.LT.AND P4, PT, R12, c[0x0][0x17c], !P0 ;  /* 0x00005f000c007a0c */ /* 0x000fe40004781270 */
[----:B------:R-:W-:Y:S02]  /*18f00*/  IADD3 R4, R3, c[0x0][0x198], RZ ;  /* 0x0000660003047a10 */ /* 0x000fe40007ffe0ff */
[----:B0-----:R-:W-:Y:S02]  /*18f10*/  IADD3 R8, R7, 0x1d, RZ ;  /* 0x0000001d07087810 */ /* 0x001fe40007ffe0ff */
[----:B------:R-:W-:-:S04]  /*18f20*/  LEA R22, P6, R3, R2, 0x1 ;  /* 0x0000000203167211 */ /* 0x000fc800078c08ff */
[----:B------:R-:W-:Y:S02]  /*18f30*/  LEA.HI.X.SX32 R23, R3, R0, 0x1, P6 ;  /* 0x0000000003177211 */ /* 0x000fe400030f0eff */
[----:B------:R-:W-:Y:S02]  /*18f40*/  IADD3 R3, R4, c[0x0][0x198], RZ ;  /* 0x0000660004037a10 */ /* 0x000fe40007ffe0ff */
[----:B------:R-:W-:-:S04]  /*18f50*/  IADD3 R12, R7, 0x1c, RZ ;  /* 0x0000001c070c7810 */ /* 0x000fc80007ffe0ff */
[----:B------:R-:W-:Y:S01]  /*18f60*/  ISETP.LT.AND P2, PT, R12, c[0x0][0x17c], !P0 ;  /* 0x00005f000c007a0c */ /* 0x000fe20004741270 */
[----:B------:R-:W-:Y:S01]  /*18f70*/  STL [R1+0x6e0], R27 ;  /* 0x0006e01b01007387 */ /* 0x000fe20000100800 */
[----:B------:R-:W-:-:S03]  /*18f80*/  IADD3 R12, R7, 0x1e, RZ ;  /* 0x0000001e070c7810 */ /* 0x000fc60007ffe0ff */
[----:B--2---:R0:W-:Y:S01]  /*18f90*/  @P1 STG.E.U16 [R20.64], R26 ;  /* 0x0000001a14001986 */ /* 0x0041e2000c101504 */
[----:B------:R-:W-:Y:S02]  /*18fa0*/  ISETP.LT.AND P1, PT, R8, c[0x0][0x17c], !P0 ;  /* 0x00005f0008007a0c */ /* 0x000fe40004721270 */
[----:B------:R-:W-:Y:S02]  /*18fb0*/  PRMT R8, R26, 0x7632, R8 ;  /* 0x000076321a087816 */ /* 0x000fe40000000008 */
[----:B0-----:R-:W-:-:S03]  /*18fc0*/  LEA R20, P6, R4, R2, 0x1 ;  /* 0x0000000204147211 */ /* 0x001fc600078c08ff */
[----:B------:R0:W-:Y:S01]  /*18fd0*/  @P5 STG.E.U16 [R22.64], R8 ;  /* 0x0000000816005986 */ /* 0x0001e2000c101504 */
[----:B------:R-:W-:-:S03]  /*18fe0*/  LEA.HI.X.SX32 R21, R4, R0, 0x1, P6 ;  /* 0x0000000004157211 */ /* 0x000fc600030f0eff */
[----:B------:R-:W2:Y:S01]  /*18ff0*/  LDL.LU R26, [R1+0x44] ;  /* 0x00004400011a7983 */ /* 0x000ea20000300800 */
[----:B------:R-:W-:-:S03]  /*19000*/  IADD3 R4, R3, c[0x0][0x198], RZ ;  /* 0x0000660003047a10 */ /* 0x000fc60007ffe0ff */
[----:B----4-:R1:W-:Y:S01]  /*19010*/  @P4 STG.E.U16 [R20.64], R24 ;  /* 0x0000001814004986 */ /* 0x0103e2000c101504 */
[----:B0-----:R-:W-:Y:S02]  /*19020*/  IADD3 R8, R7, 0x1f, RZ ;  /* 0x0000001f07087810 */ /* 0x001fe40007ffe0ff */
[C---:B------:R-:W-:Y:S02]  /*19030*/  LEA R22, P6, R3.reuse, R2, 0x1 ;  /* 0x0000000203167211 */ /* 0x040fe400078c08ff */
[----:B------:R-:W-:Y:S02]  /*19040*/  ISETP.LT.AND P4, PT, R8, c[0x0][0x17c], !P0 ;  /* 0x00005f0008007a0c */ /* 0x000fe40004781270 */
[----:B------:R-:W-:Y:S02]  /*19050*/  LEA.HI.X.SX32 R23, R3, R0, 0x1, P6 ;  /* 0x0000000003177211 */ /* 0x000fe400030f0eff */
[----:B------:R-:W-:Y:S02]  /*19060*/  PRMT R8, R24, 0x7632, R8 ;  /* 0x0000763218087816 */ /* 0x000fe40000000008 */
[C---:B-1----:R-:W-:Y:S01]  /*19070*/  LEA R20, P6, R4.reuse, R2, 0x1 ;  /* 0x0000000204147211 */ /* 0x042fe200078c08ff */
[----:B------:R-:W4:Y:S01]  /*19080*/  LDL.LU R24, [R1+0x54] ;  /* 0x0000540001187983 */ /* 0x000f220000300800 */
[----:B------:R-:W-:-:S02]  /*19090*/  IADD3 R3, R4, c[0x0][0x198], RZ ;  /* 0x0000660004037a10 */ /* 0x000fc40007ffe0ff */
[----:B------:R-:W-:Y:S01]  /*190a0*/  LEA.HI.X.SX32 R21, R4, R0, 0x1, P6 ;  /* 0x0000000004157211 */ /* 0x000fe200030f0eff */
[----:B------:R0:W-:Y:S01]  /*190b0*/  @P3 STG.E.U16 [R22.64], R8 ;  /* 0x0000000816003986 */ /* 0x0001e2000c101504 */
[----:B------:R-:W-:Y:S02]  /*190c0*/  ISETP.LT.AND P5, PT, R12, c[0x0][0x17c], !P0 ;  /* 0x00005f000c007a0c */ /* 0x000fe400047a1270 */
[----:B------:R-:W-:Y:S01]  /*190d0*/  IADD3 R4, R3, c[0x0][0x198], RZ ;  /* 0x0000660003047a10 */ /* 0x000fe20007ffe0ff */
[----:B---3--:R1:W-:Y:S01]  /*190e0*/  @P2 STG.E.U16 [R20.64], R25 ;  /* 0x0000001914002986 */ /* 0x0083e2000c101504 */
[----:B0-----:R-:W-:Y:S02]  /*190f0*/  IADD3 R8, R7, 0x21, RZ ;  /* 0x0000002107087810 */ /* 0x001fe40007ffe0ff */
[----:B------:R-:W-:Y:S02]  /*19100*/  LEA R22, P6, R3, R2, 0x1 ;  /* 0x0000000203167211 */ /* 0x000fe400078c08ff */
[----:B------:R-:W-:-:S02]  /*19110*/  ISETP.LT.AND P2, PT, R8, c[0x0][0x17c], !P0 ;  /* 0x00005f0008007a0c */ /* 0x000fc40004741270 */
[----:B------:R-:W-:Y:S02]  /*19120*/  LEA.HI.X.SX32 R23, R3, R0, 0x1, P6 ;  /* 0x0000000003177211 */ /* 0x000fe400030f0eff */
[----:B------:R-:W-:Y:S02]  /*19130*/  PRMT R8, R25, 0x7632, R8 ;  /* 0x0000763219087816 */ /* 0x000fe40000000008 */
[----:B-1----:R-:W-:-:S03]  /*19140*/  LEA R20, P6, R4, R2, 0x1 ;  /* 0x0000000204147211 */ /* 0x002fc600078c08ff */
[----:B------:R0:W-:Y:S01]  /*19150*/  @P1 STG.E.U16 [R22.64], R8 ;  /* 0x0000000816001986 */ /* 0x0001e2000c101504 */
[----:B------:R-:W-:-:S05]  /*19160*/  LEA.HI.X.SX32 R21, R4, R0, 0x1, P6 ;  /* 0x0000000004157211 */ /* 0x000fca00030f0eff */
[----:B------:R1:W-:Y:S01]  /*19170*/  @P5 STG.E.U16 [R20.64], R6 ;  /* 0x0000000614005986 */ /* 0x0003e2000c101504 */
[----:B0-----:R-:W-:-:S04]  /*19180*/  IADD3 R8, R7, 0x23, RZ ;  /* 0x0000002307087810 */ /* 0x001fc80007ffe0ff */
[----:B------:R-:W-:Y:S02]  /*19190*/  ISETP.LT.AND P5, PT, R8, c[0x0][0x17c], !P0 ;  /* 0x00005f0008007a0c */ /* 0x000fe400047a1270 */
[----:B------:R-:W-:Y:S02]  /*191a0*/  PRMT R8, R6, 0x7632, R8 ;  /* 0x0000763206087816 */ /* 0x000fe40000000008 */
[----:B-1----:R-:W3:Y:S04]  /*191b0*/  LDL.LU R6, [R1+0x6f8] ;  /* 0x0006f80001067983 */ /* 0x002ee80000300800 */
[----:B------:R-:W3:Y:S01]  /*191c0*/  LDL.LU R25, [R1+0x14] ;  /* 0x0000140001197983 */ /* 0x000ee20000300800 */
[----:B------:R-:W-:Y:S02]  /*191d0*/  IADD3 R3, R4, c[0x0][0x198], RZ ;  /* 0x0000660004037a10 */ /* 0x000fe40007ffe0ff */
[----:B------:R-:W-:-:S02]  /*191e0*/  IADD3 R12, R7, 0x20, RZ ;  /* 0x00000020070c7810 */ /* 0x000fc40007ffe0ff */
[C---:B------:R-:W-:Y:S02]  /*191f0*/  LEA R22, P6, R3.reuse, R2, 0x1 ;  /* 0x0000000203167211 */ /* 0x040fe400078c08ff */
[----:B------:R-:W-:Y:S02]  /*19200*/  ISETP.LT.AND P3, PT, R12, c[0x0][0x17c], !P0 ;  /* 0x00005f000c007a0c */ /* 0x000fe40004761270 */
[C---:B------:R-:W-:Y:S02]  /*19210*/  IADD3 R4, R3.reuse, c[0x0][0x198], RZ ;  /* 0x0000660003047a10 */ /* 0x040fe40007ffe0ff */
[----:B------:R-:W-:Y:S02]  /*19220*/  LEA.HI.X.SX32 R23, R3, R0, 0x1, P6 ;  /* 0x0000000003177211 */ /* 0x000fe400030f0eff */
[C---:B------:R-:W-:Y:S02]  /*19230*/  LEA R20, P6, R4.reuse, R2, 0x1 ;  /* 0x0000000204147211 */ /* 0x040fe400078c08ff */
[----:B------:R-:W-:-:S02]  /*19240*/  IADD3 R3, R4, c[0x0][0x198], RZ ;  /* 0x0000660004037a10 */ /* 0x000fc40007ffe0ff */
[----:B------:R-:W-:Y:S01]  /*19250*/  IADD3 R12, R7, 0x22, RZ ;  /* 0x00000022070c7810 */ /* 0x000fe20007ffe0ff */
[----:B------:R0:W-:Y:S01]  /*19260*/  @P4 STG.E.U16 [R22.64], R8 ;  /* 0x0000000816004986 */ /* 0x0001e2000c101504 */
[----:B------:R-:W-:Y:S02]  /*19270*/  LEA.HI.X.SX32 R21, R4, R0, 0x1, P6 ;  /* 0x0000000004157211 */ /* 0x000fe400030f0eff */
[----:B------:R-:W-:Y:S02]  /*19280*/  ISETP.LT.AND P1, PT, R12, c[0x0][0x17c], !P0 ;  /* 0x00005f000c007a0c */ /* 0x000fe40004721270 */
[----:B------:R-:W-:Y:S02]  /*19290*/  IADD3 R4, R3, c[0x0][0x198], RZ ;  /* 0x0000660003047a10 */ /* 0x000fe40007ffe0ff */
[----:B0-----:R-:W-:Y:S02]  /*192a0*/  IADD3 R8, R7, 0x25, RZ ;  /* 0x0000002507087810 */ /* 0x001fe40007ffe0ff */
[----:B------:R-:W-:-:S04]  /*192b0*/  LEA R22, P6, R3, R2, 0x1 ;  /* 0x0000000203167211 */ /* 0x000fc800078c08ff */
[----:B------:R-:W-:Y:S02]  /*192c0*/  LEA.HI.X.SX32 R23, R3, R0, 0x1, P6 ;  /* 0x0000000003177211 */ /* 0x000fe400030f0eff */
[----:B------:R-:W-:Y:S02]  /*192d0*/  IADD3 R3, R4, c[0x0][0x198], RZ ;  /* 0x0000660004037a10 */ /* 0x000fe40007ffe0ff */
[----:B------:R-:W-:-:S04]  /*192e0*/  IADD3 R12, R7, 0x24, RZ ;  /* 0x00000024070c7810 */ /* 0x000fc80007ffe0ff */
[----:B------:R-:W-:Y:S02]  /*192f0*/  ISETP.LT.AND P4, PT, R12, c[0x0][0x17c], !P0 ;  /* 0x00005f000c007a0c */ /* 0x000fe40004781270 */
[C---:B------:R-:W-:Y:S02]  /*19300*/  IADD3 R12, R7.reuse, 0x26, RZ ;  /* 0x00000026070c7810 */ /* 0x040fe40007ffe0ff */
[----:B------:R-:W-:Y:S01]  /*19310*/  IADD3 R16, R7, 0x2c, RZ ;  /* 0x0000002c07107810 */ /* 0x000fe20007ffe0ff */
        /* <DEDUP_REMOVED lines=19> */
[----:B------:R-:W-:Y:S02]  /*19450*/  IADD3 R4, R3, c[0x0][0x198], RZ ;  /* 0x0000660003047a10 */ /* 0x000fe40007ffe0ff */
[----:B------:R-:W-:Y:S02]  /*19460*/  ISETP.LT.AND P2, PT, R12, c[0x0][0x17c], !P0 ;  /* 0x00005f000c007a0c */ /* 0x000fe40004741270 */
[C---:B------:R-:W-:Y:S02]  /*19470*/  IADD3 R12, R7.reuse, 0x28, RZ ;  /* 0x00000028070c7810 */ /* 0x040fe40007ffe0ff */
[----:B0-----:R-:W-:Y:S02]  /*19480*/  IADD3 R8, R7, 0x29, RZ ;  /* 0x0000002907087810 */ /* 0x001fe40007ffe0ff */
[----:B------:R-:W-:-:S04]  /*19490*/  LEA R22, P6, R3, R2, 0x1 ;  /* 0x0000000203167211 */ /* 0x000fc800078c08ff */
[----:B------:R-:W-:Y:S02]  /*194a0*/  LEA.HI.X.SX32 R23, R3, R0, 0x1, P6 ;  /* 0x0000000003177211 */ /* 0x000fe400030f0eff */
[----:B------:R-:W-:Y:S02]  /*194b0*/  IADD3 R3, R4, c[0x0][0x198], RZ ;  /* 0x0000660004037a10 */ /* 0x000fe40007ffe0ff */
[----:B------:R-:W-:Y:S02]  /*194c0*/  ISETP.LT.AND P5, PT, R12, c[0x0][0x17c], !P0 ;  /* 0x00005f000c007a0c */ /* 0x000fe400047a1270 */
[----:B------:R-:W-:Y:S01]  /*194d0*/  IADD3 R12, R7, 0x2a, RZ ;  /* 0x0000002a070c7810 */ /* 0x000fe20007ffe0ff */
[----:B---3--:R0:W-:Y:S01]  /*194e0*/  @P4 STG.E.U16 [R20.64], R25 ;  /* 0x0000001914004986 */ /* 0x0081e2000c101504 */
[----:B------:R-:W-:Y:S02]  /*194f0*/  ISETP.LT.AND P4, PT, R8, c[0x0][0x17c], !P0 ;  /* 0x00005f0008007a0c */ /* 0x000fe40004781270 */
[----:B------:R-:W-:-:S05]  /*19500*/  PRMT R8, R25, 0x7632, R8 ;  /* 0x0000763219087816 */ /* 0x000fca0000000008 */
[----:B------:R1:W-:Y:S01]  /*19510*/  @P3 STG.E.U16 [R22.64], R8 ;  /* 0x0000000816003986 */ /* 0x0003e2000c101504 */
[----:B0-----:R-:W-:-:S04]  /*19520*/  LEA R20, P6, R4, R2, 0x1 ;  /* 0x0000000204147211 */ /* 0x001fc800078c08ff */
[----:B------:R-:W-:Y:S02]  /*19530*/  LEA.HI.X.SX32 R21, R4, R0, 0x1, P6 ;  /* 0x0000000004157211 */ /* 0x000fe400030f0eff */
[C---:B-1----:R-:W-:Y:S02]  /*19540*/  LEA R22, P6, R3.reuse, R2, 0x1 ;  /* 0x0000000203167211 */ /* 0x042fe400078c08ff */
[----:B------:R-:W-:Y:S02]  /*19550*/  ISETP.LT.AND P3, PT, R12, c[0x0][0x17c], !P0 ;  /* 0x00005f000c007a0c */ /* 0x000fe40004761270 */
[----:B------:R-:W-:Y:S02]  /*19560*/  LEA.HI.X.SX32 R23, R3, R0, 0x1, P6 ;  /* 0x0000000003177211 */ /* 0x000fe400030f0eff */
[----:B------:R-:W-:Y:S01]  /*19570*/  PRMT R12, R9, 0x7632, R12 ;  /* 0x00007632090c7816 */ /* 0x000fe2000000000c */
[----:B------:R-:W-:Y:S01]  /*19580*/  @P2 STG.E.U16 [R20.64], R9 ;  /* 0x0000000914002986 */ /* 0x000fe2000c101504 */
[----:B------:R-:W-:-:S03]  /*19590*/  IADD3 R8, R7, 0x2b, RZ ;  /* 0x0000002b07087810 */ /* 0x000fc60007ffe0ff */
[----:B------:R-:W3:Y:S04]  /*195a0*/  LDL.LU R7, [R1+0x6f4] ;  /* 0x0006f40001077983 */ /* 0x000ee80000300800 */
[----:B------:R-:W3:Y:S04]  /*195b0*/  LDL.LU R25, [R1+0x4] ;  /* 0x0000040001197983 */ /* 0x000ee80000300800 */
[----:B------:R0:W-:Y:S04]  /*195c0*/  @P1 STG.E.U16 [R22.64], R12 ;  /* 0x0000000c16001986 */ /* 0x0001e8000c101504 */
[----:B0-----:R-:W3:Y:S01]  /*195d0*/  LDL R22, [R1+0x460] ;  /* 0x0004600001167983 */ /* 0x001ee20000100800 */
[----:B------:R-:W-:-:S02]  /*195e0*/  IADD3 R4, R3, c[0x0][0x198], RZ ;  /* 0x0000660003047a10 */ /* 0x000fc40007ffe0ff */
[----:B------:R-:W-:Y:S02]  /*195f0*/  ISETP.LT.AND P2, PT, R8, c[0x0][0x17c], !P0 ;  /* 0x00005f0008007a0c */ /* 0x000fe40004741270 */
[C---:B------:R-:W-:Y:S02]  /*19600*/  LEA R8, P6, R4.reuse, R2, 0x1 ;  /* 0x0000000204087211 */ /* 0x040fe400078c08ff */
[C---:B------:R-:W-:Y:S02]  /*19610*/  IADD3 R3, R4.reuse, c[0x0][0x198], RZ ;  /* 0x0000660004037a10 */ /* 0x040fe40007ffe0ff */
[----:B------:R-:W-:Y:S02]  /*19620*/  LEA.HI.X.SX32 R9, R4, R0, 0x1, P6 ;  /* 0x0000000004097211 */ /* 0x000fe400030f0eff */
[C---:B------:R-:W-:Y:S02]  /*19630*/  LEA R20, P6, R3.reuse, R2, 0x1 ;  /* 0x0000000203147211 */ /* 0x040fe400078c08ff */
[----:B------:R-:W-:-:S02]  /*19640*/  IADD3 R4, R3, c[0x0][0x198], RZ ;  /* 0x0000660003047a10 */ /* 0x000fc40007ffe0ff */
[----:B------:R-:W-:Y:S02]  /*19650*/  LEA.HI.X.SX32 R21, R3, R0, 0x1, P6 ;  /* 0x0000000003157211 */ /* 0x000fe400030f0eff */
[----:B------:R-:W-:Y:S02]  /*19660*/  IADD3 R3, R4, c[0x0][0x198], RZ ;  /* 0x0000660004037a10 */ /* 0x000fe40007ffe0ff */
[----:B------:R-:W-:Y:S01]  /*19670*/  ISETP.LT.AND P1, PT, R16, c[0x0][0x17c], !P0 ;  /* 0x00005f0010007a0c */ /* 0x000fe20004721270 */
[----:B--2---:R0:W-:Y:S02]  /*19680*/  @P5 STG.E.U16 [R8.64], R26 ;  /* 0x0000001a08005986 */ /* 0x0041e4000c101504 */
[----:B0-----:R-:W-:-:S04]  /*19690*/  LEA R8, P6, R4, R2, 0x1 ;  /* 0x0000000204087211 */ /* 0x001fc800078c08ff */
[----:B------:R-:W-:Y:S02]  /*196a0*/  LEA.HI.X.SX32 R9, R4, R0, 0x1, P6 ;  /* 0x0000000004097211 */ /* 0x000fe400030f0eff */
[----:B------:R-:W-:Y:S02]  /*196b0*/  IADD3 R4, R3, c[0x0][0x198], RZ ;  /* 0x0000660003047a10 */ /* 0x000fe40007ffe0ff */
[----:B---3--:R-:W-:-:S04]  /*196c0*/  IADD3 R12, R22, 0x2d, RZ ;  /* 0x0000002d160c7810 */ /* 0x008fc80007ffe0ff */
[----:B------:R-:W-:Y:S02]  /*196d0*/  ISETP.LT.AND P5, PT, R12, c[0x0][0x17c], !P0 ;  /* 0x00005f000c007a0c */ /* 0x000fe400047a1270 */
[----:B------:R-:W-:-:S05]  /*196e0*/  PRMT R12, R26, 0x7632, R12 ;  /* 0x000076321a0c7816 */ /* 0x000fca000000000c */
[----:B------:R0:W-:Y:S04]  /*196f0*/  @P4 STG.E.U16 [R20.64], R12 ;  /* 0x0000000c14004986 */ /* 0x0001e8000c101504 */
[----:B----4-:R1:W-:Y:S01]  /*19700*/  @P3 STG.E.U16 [R8.64], R24 ;  /* 0x0000001808003986 */ /* 0x0103e2000c101504 */
[----:B0-----:R-:W-:Y:S02]  /*19710*/  IADD3 R12, R22, 0x2f, RZ ;  /* 0x0000002f160c7810 */ /* 0x001fe40007ffe0ff */
[----:B------:R-:W-:Y:S02]  /*19720*/  LEA R20, P6, R3, R2, 0x1 ;  /* 0x0000000203147211 */ /* 0x000fe400078c08ff */
[----:B------:R-:W-:Y:S02]  /*19730*/  ISETP.LT.AND P3, PT, R12, c[0x0][0x17c], !P0 ;  /* 0x00005f000c007a0c */ /* 0x000fe40004761270 */
[----:B------:R-:W-:-:S02]  /*19740*/  PRMT R12, R24, 0x7632, R12 ;  /* 0x00007632180c7816 */ /* 0x000fc4000000000c */
[----:B-1----:R-:W2:Y:S01]  /*19750*/  LDL.LU R24, [R1+0x94] ;  /* 0x0000940001187983 */ /* 0x002ea20000300800 */
[----:B------:R-:W-:Y:S02]  /*19760*/  LEA.HI.X.SX32 R21, R3, R0, 0x1, P6 ;  /* 0x0000000003157211 */ /* 0x000fe400030f0eff */
[----:B------:R-:W-:-:S03]  /*19770*/  LEA R8, P6, R4, R2, 0x1 ;  /* 0x0000000204087211 */ /* 0x000fc600078c08ff */
[----:B------:R0:W-:Y:S01]  /*19780*/  @P2 STG.E.U16 [R20.64], R12 ;  /* 0x0000000c14002986 */ /* 0x0001e2000c101504 */
[----:B------:R-:W-:-:S05]  /*19790*/  LEA.HI.X.SX32 R9, R4, R0, 0x1, P6 ;  /* 0x0000000004097211 */ /* 0x000fca00030f0eff */
[----:B------:R1:W-:Y:S01]  /*197a0*/  @P1 STG.E.U16 [R8.64], R25 ;  /* 0x0000001908001986 */ /* 0x0003e2000c101504 */
[----:B0-----:R-:W-:-:S04]  /*197b0*/  IADD3 R12, R22, 0x31, RZ ;  /* 0x00000031160c7810 */ /* 0x001fc80007ffe0ff */
[----:B------:R-:W-:Y:S02]  /*197c0*/  ISETP.LT.AND P1, PT, R12, c[0x0][0x17c], !P0 ;  /* 0x00005f000c007a0c */ /* 0x000fe40004721270 */
[----:B------:R-:W-:Y:S02]  /*197d0*/  PRMT R12, R25, 0x7632, R12 ;  /* 0x00007632190c7816 */ /* 0x000fe4000000000c */
[----:B-1----:R-:W3:Y:S01]  /*197e0*/  LDL.LU R25, [R1+0x34] ;  /* 0x0000340001197983 */ /* 0x002ee20000300800 */
[----:B------:R-:W-:Y:S02]  /*197f0*/  IADD3 R3, R4, c[0x0][0x198], RZ ;  /* 0x0000660004037a10 */ /* 0x000fe40007ffe0ff */
[----:B------:R-:W-:Y:S01]  /*19800*/  IADD3 R16, R22, 0x2e, RZ ;  /* 0x0000002e16107810 */ /* 0x000fe20007ffe0ff */
[----:B------:R-:W4:Y:S01]  /*19810*/  LDL.LU R26, [R1+0x74] ;  /* 0x00007400011a7983 */ /* 0x000f220000300800 */
[----:B------:R-:W-:Y:S02]  /*19820*/  LEA R20, P6, R3, R2, 0x1 ;  /* 0x0000000203147211 */ /* 0x000fe400078c08ff */
[----:B------:R-:W-:-:S02]  /*19830*/  ISETP.LT.AND P4, PT, R16, c[0x0][0x17c], !P0 ;  /* 0x00005f0010007a0c */ /* 0x000fc40004781270 */
[C---:B------:R-:W-:Y:S02]  /*19840*/  IADD3 R4, R3.reuse, c[0x0][0x198], RZ ;  /* 0x0000660003047a10 */ /* 0x040fe40007ffe0ff */
[----:B------:R-:W-:Y:S02]  /*19850*/  LEA.HI.X.SX32 R21, R3, R0, 0x1, P6 ;  /* 0x0000000003157211 */ /* 0x000fe400030f0eff */
[C---:B------:R-:W-:Y:S02]  /*19860*/  LEA R8, P6, R4.reuse, R2, 0x1 ;  /* 0x0000000204087211 */ /* 0x040fe400078c08ff */
[----:B------:R-:W-:Y:S02]  /*19870*/  IADD3 R3, R4, c[0x0][0x198], RZ ;  /* 0x0000660004037a10 */ /* 0x000fe40007ffe0ff */
[----:B------:R-:W-:Y:S01]  /*19880*/  IADD3 R16, R22, 0x30, RZ ;  /* 0x0000003016107810 */ /* 0x000fe20007ffe0ff */
[----:B------:R0:W-:Y:S01]  /*19890*/  @P5 STG.E.U16 [R20.64], R12 ;  /* 0x0000000c14005986 */ /* 0x0001e2000c101504 */
[----:B------:R-:W-:-:S02]  /*198a0*/  LEA.HI.X.SX32 R9, R4, R0, 0x1, P6 ;  /* 0x0000000004097211 */ /* 0x000fc400030f0eff */
[----:B------:R-:W-:Y:S02]  /*198b0*/  ISETP.LT.AND P2, PT, R16, c[0x0][0x17c], !P0 ;  /* 0x00005f0010007a0c */ /* 0x000fe40004741270 */
[C---:B------:R-:W-:Y:S01]  /*198c0*/  IADD3 R4, R3.reuse, c[0x0][0x198], RZ ;  /* 0x0000660003047a10 */ /* 0x040fe20007ffe0ff */
[----:B------:R1:W-:Y:S01]  /*198d0*/  @P4 STG.E.U16 [R8.64], R13 ;  /* 0x0000000d08004986 */ /* 0x0003e2000c101504 */
[C---:B0-----:R-:W-:Y:S02]  /*198e0*/  LEA R20, P6, R3.reuse, R2, 0x1 ;  /* 0x0000000203147211 */ /* 0x041fe400078c08ff */
[----:B------:R-:W-:Y:S02]  /*198f0*/  IADD3 R12, R22, 0x33, RZ ;  /* 0x00000033160c7810 */ /* 0x000fe40007ffe0ff */
[----:B------:R-:W-:Y:S02]  /*19900*/  LEA.HI.X.SX32 R21, R3, R0, 0x1, P6 ;  /* 0x0000000003157211 */ /* 0x000fe400030f0eff */
[----:B-1----:R-:W-:-:S02]  /*19910*/  LEA R8, P6, R4, R2, 0x1 ;  /* 0x0000000204087211 */ /* 0x002fc400078c08ff */
[----:B------:R-:W-:Y:S02]  /*19920*/  PRMT R13, R13, 0x7632, R13 ;  /* 0x000076320d0d7816 */ /* 0x000fe4000000000d */
[----:B------:R-:W-:Y:S02]  /*19930*/  ISETP.LT.AND P4, PT, R12, c[0x0][0x17c], !P0 ;  /* 0x00005f000c007a0c */ /* 0x000fe40004781270 */
[C---:B------:R-:W-:Y:S02]  /*19940*/  IADD3 R16, R22.reuse, 0x32, RZ ;  /* 0x0000003216107810 */ /* 0x040fe40007ffe0ff */
[----:B------:R-:W-:Y:S02]  /*19950*/  IADD3 R12, R22, 0x34, RZ ;  /* 0x00000034160c7810 */ /* 0x000fe40007ffe0ff */
[C---:B------:R-:W-:Y:S02]  /*19960*/  LEA.HI.X.SX32 R9, R4.reuse, R0, 0x1, P6 ;  /* 0x0000000004097211 */ /* 0x040fe400030f0eff */
[----:B------:R-:W-:Y:S01]  /*19970*/  IADD3 R3, R4, c[0x0][0x198], RZ ;  /* 0x0000660004037a10 */ /* 0x000fe20007ffe0ff */
[----:B------:R0:W-:Y:S01]  /*19980*/  @P3 STG.E.U16 [R20.64], R13 ;  /* 0x0000000d14003986 */ /* 0x0001e2000c101504 */
[----:B------:R-:W-:-:S02]  /*19990*/  ISETP.LT.AND P5, PT, R16, c[0x0][0x17c], !P0 ;  /* 0x00005f0010007a0c */ /* 0x000fc400047a1270 */
[----:B------:R-:W-:Y:S02]  /*199a0*/  ISETP.LT.AND P3, PT, R12, c[0x0][0x17c], !P0 ;  /* 0x00005f000c007a0c */ /* 0x000fe40004761270 */
[C---:B------:R-:W-:Y:S02]  /*199b0*/  LEA R12, P6, R3.reuse, R2, 0x1 ;  /* 0x00000002030c7211 */ /* 0x040fe400078c08ff */
[----:B------:R-:W-:Y:S02]  /*199c0*/  IADD3 R4, R3, c[0x0][0x198], RZ ;  /* 0x0000660003047a10 */ /* 0x000fe40007ffe0ff */
[----:B0-----:R-:W-:Y:S01]  /*199d0*/  IADD3 R13, R22, 0x35, RZ ;  /* 0x00000035160d7810 */ /* 0x001fe20007ffe0ff */
[----:B--2---:R0:W-:Y:S01]  /*199e0*/  @P2 STG.E.U16 [R8.64], R24 ;  /* 0x0000001808002986 */ /* 0x0041e2000c101504 */
[----:B------:R-:W-:Y:S02]  /*199f0*/  PRMT R16, R24, 0x7632, R16 ;  /* 0x0000763218107816 */ /* 0x000fe40000000010 */
[----:B------:R-:W-:-:S02]  /*19a00*/  ISETP.LT.AND P2, PT, R13, c[0x0][0x17c], !P0 ;  /* 0x00005f000d007a0c */ /* 0x000fc40004741270 */
[----:B------:R-:W-:Y:S01]  /*19a10*/  LEA.HI.X.SX32 R13, R3, R0, 0x1, P6 ;  /* 0x00000000030d7211 */ /* 0x000fe200030f0eff */
[----:B0-----:R-:W2:Y:S01]  /*19a20*/  LDL.LU R24, [R1+0x24] ;  /* 0x0000240001187983 */ /* 0x001ea20000300800 */
[----:B------:R-:W-:-:S04]  /*19a30*/  LEA R8, P6, R4, R2, 0x1 ;  /* 0x0000000204087211 */ /* 0x000fc800078c08ff */
[----:B------:R-:W-:Y:S01]  /*19a40*/  LEA.HI.X.SX32 R9, R4, R0, 0x1, P6 ;  /* 0x0000000004097211 */ /* 0x000fe200030f0eff */
[----:B------:R0:W-:Y:S04]  /*19a50*/  @P1 STG.E.U16 [R12.64], R16 ;  /* 0x000000100c001986 */ /* 0x0001e8000c101504 */
[----:B---3--:R1:W-:Y:S01]  /*19a60*/  @P5 STG.E.U16 [R8.64], R25 ;  /* 0x0000001908005986 */ /* 0x0083e2000c101504 */
[----:B0-----:R-:W-:-:S03]  /*19a70*/  PRMT R16, R25, 0x7632, R16 ;  /* 0x0000763219107816 */ /* 0x001fc60000000010 */
[----:B-1----:R-:W3:Y:S01]  /*19a80*/  LDL.LU R25, [R1+0xb4] ;  /* 0x0000b40001197983 */ /* 0x002ee20000300800 */
[----:B------:R-:W-:Y:S02]  /*19a90*/  IADD3 R3, R4, c[0x0][0x198], RZ ;  /* 0x0000660004037a10 */ /* 0x000fe40007ffe0ff */
[----:B------:R-:W-:Y:S02]  /*19aa0*/  IADD3 R13, R22, 0x37, RZ ;  /* 0x00000037160d7810 */ /* 0x000fe40007ffe0ff */
[C---:B------:R-:W-:Y:S02]  /*19ab0*/  LEA R12, P6, R3.reuse, R2, 0x1 ;  /* 0x00000002030c7211 */ /* 0x040fe400078c08ff */
[----:B------:R-:W-:Y:S02]  /*19ac0*/  IADD3 R4, R3, c[0x0][0x198], RZ ;  /* 0x0000660003047a10 */ /* 0x000fe40007ffe0ff */
[----:B------:R-:W-:Y:S02]  /*19ad0*/  ISETP.LT.AND P5, PT, R13, c[0x0][0x17c], !P0 ;  /* 0x00005f000d007a0c */ /* 0x000fe400047a1270 */
[----:B------:R-:W-:-:S02]  /*19ae0*/  LEA.HI.X.SX32 R13, R3, R0, 0x1, P6 ;  /* 0x00000000030d7211 */ /* 0x000fc400030f0eff */
[C---:B------:R-:W-:Y:S02]  /*19af0*/  LEA R8, P6, R4.reuse, R2, 0x1 ;  /* 0x0000000204087211 */ /* 0x040fe400078c08ff */
[C---:B------:R-:W-:Y:S02]  /*19b00*/  IADD3 R3, R4.reuse, c[0x0][0x198], RZ ;  /* 0x0000660004037a10 */ /* 0x040fe40007ffe0ff */
[----:B------:R-:W-:Y:S02]  /*19b10*/  LEA.HI.X.SX32 R9, R4, R0, 0x1, P6 ;  /* 0x0000000004097211 */ /* 0x000fe400030f0eff */
[C---:B------:R-:W-:Y:S01]  /*19b20*/  IADD3 R20, R22.reuse, 0x36, RZ ;  /* 0x0000003616147810 */ /* 0x040fe20007ffe0ff */
[----:B------:R0:W-:Y:S01]  /*19b30*/  @P4 STG.E.U16 [R12.64], R16 ;  /* 0x000000100c004986 */ /* 0x0001e2000c101504 */
[----:B------:R-:W-:Y:S02]  /*19b40*/  IADD3 R4, R22, 0x39, RZ ;  /* 0x0000003916047810 */ /* 0x000fe40007ffe0ff */
[----:B------:R-:W-:Y:S01]  /*19b50*/  ISETP.LT.AND P1, PT, R20, c[0x0][0x17c], !P0 ;  /* 0x00005f0014007a0c */ /* 0x000fe20004721270 */
[----:B------:R1:W-:Y:S01]  /*19b60*/  @P3 STG.E.U16 [R8.64], R5 ;  /* 0x0000000508003986 */ /* 0x0003e2000c101504 */
[----:B------:R-:W-:-:S02]  /*19b70*/  ISETP.LT.AND P3, PT, R4, c[0x0][0x17c], !P0 ;  /* 0x00005f0004007a0c */ /* 0x000fc40004761270 */
[C---:B0-----:R-:W-:Y:S02]  /*19b80*/  LEA R12, P6, R3.reuse, R2, 0x1 ;  /* 0x00000002030c7211 */ /* 0x041fe400078c08ff */
[C---:B-1----:R-:W-:Y:S02]  /*19b90*/  IADD3 R8, R3.reuse, c[0x0][0x198], RZ ;  /* 0x0000660003087a10 */ /* 0x042fe40007ffe0ff */
[----:B------:R-:W-:Y:S02]  /*19ba0*/  LEA.HI.X.SX32 R13, R3, R0, 0x1, P6 ;  /* 0x00000000030d7211 */ /* 0x000fe400030f0eff */
[C---:B------:R-:W-:Y:S02]  /*19bb0*/  LEA R4, P6, R8.reuse, R2, 0x1 ;  /* 0x0000000208047211 */ /* 0x040fe400078c08ff */
[----:B------:R-:W-:Y:S02]  /*19bc0*/  PRMT R9, R5, 0x7632, R9 ;  /* 0x0000763205097816 */ /* 0x000fe40000000009 */
[----:B------:R-:W-:-:S02]  /*19bd0*/  LEA.HI.X.SX32 R5, R8, R0, 0x1, P6 ;  /* 0x0000000008057211 */ /* 0x000fc400030f0eff */
[----:B------:R-:W-:Y:S01]  /*19be0*/  IADD3 R3, R8, c[0x0][0x198], RZ ;  /* 0x0000660008037a10 */ /* 0x000fe20007ffe0ff */
[----:B------:R0:W-:Y:S01]  /*19bf0*/  @P2 STG.E.U16 [R12.64], R9 ;  /* 0x000000090c002986 */ /* 0x0001e2000c101504 */
[----:B------:R-:W-:Y:S02]  /*19c00*/  IADD3 R20, R22, 0x38, RZ ;  /* 0x0000003816147810 */ /* 0x000fe40007ffe0ff */
[C---:B------:R-:W-:Y:S01]  /*19c10*/  LEA R8, P6, R3.reuse, R2, 0x1 ;  /* 0x0000000203087211 */ /* 0x040fe200078c08ff */
[----:B------:R1:W-:Y:S01]  /*19c20*/  @P1 STG.E.U16 [R4.64], R17 ;  /* 0x0000001104001986 */ /* 0x0003e2000c101504 */
[----:B------:R-:W-:Y:S02]  /*19c30*/  ISETP.LT.AND P4, PT, R20, c[0x0][0x17c], !P0 ;  /* 0x00005f0014007a0c */ /* 0x000fe40004781270 */
[----:B0-----:R-:W-:Y:S02]  /*19c40*/  IADD3 R9, R22, 0x3b, RZ ;  /* 0x0000003b16097810 */ /* 0x001fe40007ffe0ff */
[----:B-1----:R-:W-:-:S02]  /*19c50*/  IADD3 R5, R3, c[0x0][0x198], RZ ;  /* 0x0000660003057a10 */ /* 0x002fc40007ffe0ff */
[----:B------:R-:W-:Y:S02]  /*19c60*/  ISETP.LT.AND P1, PT, R9, c[0x0][0x17c], !P0 ;  /* 0x00005f0009007a0c */ /* 0x000fe40004721270 */
[----:B------:R-:W-:Y:S02]  /*19c70*/  LEA.HI.X.SX32 R9, R3, R0, 0x1, P6 ;  /* 0x0000000003097211 */ /* 0x000fe400030f0eff */
[----:B------:R-:W-:Y:S02]  /*19c80*/  LEA R4, P6, R5, R2, 0x1 ;  /* 0x0000000205047211 */ /* 0x000fe400078c08ff */
[----:B------:R-:W-:Y:S02]  /*19c90*/  PRMT R17, R17, 0x7632, R17 ;  /* 0x0000763211117816 */ /* 0x000fe40000000011 */
[C---:B------:R-:W-:Y:S02]  /*19ca0*/  IADD3 R3, R5.reuse, c[0x0][0x198], RZ ;  /* 0x0000660005037a10 */ /* 0x040fe40007ffe0ff */
[----:B------:R-:W-:Y:S01]  /*19cb0*/  LEA.HI.X.SX32 R5, R5, R0, 0x1, P6 ;  /* 0x0000000005057211 */ /* 0x000fe200030f0eff */
[----:B------:R0:W-:Y:S01]  /*19cc0*/  @P5 STG.E.U16 [R8.64], R17 ;  /* 0x0000001108005986 */ /* 0x0001e2000c101504 */
[----:B------:R-:W-:-:S03]  /*19cd0*/  IADD3 R16, R22, 0x3a, RZ ;  /* 0x0000003a16107810 */ /* 0x000fc60007ffe0ff */
[----:B----4-:R1:W-:Y:S01]  /*19ce0*/  @P4 STG.E.U16 [R4.64], R26 ;  /* 0x0000001a04004986 */ /* 0x0103e2000c101504 */
[----:B------:R-:W-:Y:S02]  /*19cf0*/  ISETP.LT.AND P2, PT, R16, c[0x0][0x17c], !P0 ;  /* 0x00005f0010007a0c */ /* 0x000fe40004741270 */
[C---:B------:R-:W-:Y:S02]  /*19d00*/  IADD3 R12, R22.reuse, 0x3c, RZ ;  /* 0x0000003c160c7810 */ /* 0x040fe40007ffe0ff */
[----:B0-----:R-:W-:Y:S02]  /*19d10*/  IADD3 R9, R22, 0x3d, RZ ;  /* 0x0000003d16097810 */ /* 0x001fe40007ffe0ff */
[C---:B------:R-:W-:Y:S02]  /*19d20*/  LEA R8, P6, R3.reuse, R2, 0x1 ;  /* 0x0000000203087211 */ /* 0x040fe400078c08ff */
[----:B-1----:R-:W-:Y:S02]  /*19d30*/  IADD3 R5, R3, c[0x0][0x198], RZ ;  /* 0x0000660003057a10 */ /* 0x002fe40007ffe0ff */
[----:B------:R-:W-:-:S02]  /*19d40*/  ISETP.LT.AND P4, PT, R9, c[0x0][0x17c], !P0 ;  /* 0x00005f0009007a0c */ /* 0x000fc40004781270 */
[----:B------:R-:W-:Y:S02]  /*19d50*/  LEA.HI.X.SX32 R9, R3, R0, 0x1, P6 ;  /* 0x0000000003097211 */ /* 0x000fe400030f0eff */
[C---:B------:R-:W-:Y:S02]  /*19d60*/  LEA R4, P6, R5.reuse, R2, 0x1 ;  /* 0x0000000205047211 */ /* 0x040fe400078c08ff */
[----:B------:R-:W-:Y:S02]  /*19d70*/  ISETP.LT.AND P5, PT, R12, c[0x0][0x17c], !P0 ;  /* 0x00005f000c007a0c */ /* 0x000fe400047a1270 */
[----:B------:R-:W-:Y:S02]  /*19d80*/  PRMT R12, R26, 0x7632, R12 ;  /* 0x000076321a0c7816 */ /* 0x000fe4000000000c */
[C---:B------:R-:W-:Y:S01]  /*19d90*/  IADD3 R3, R5.reuse, c[0x0][0x198], RZ ;  /* 0x0000660005037a10 */ /* 0x040fe20007ffe0ff */
[----:B------:R-:W4:Y:S01]  /*19da0*/  LDL.LU R26, [R1+0x48] ;  /* 0x00004800011a7983 */ /* 0x000f220000300800 */
[----:B------:R-:W-:-:S03]  /*19db0*/  LEA.HI.X.SX32 R5, R5, R0, 0x1, P6 ;  /* 0x0000000005057211 */ /* 0x000fc600030f0eff */
[----:B------:R0:W-:Y:S02]  /*19dc0*/  @P3 STG.E.U16 [R8.64], R12 ;  /* 0x0000000c08003986 */ /* 0x0001e4000c101504 */
[C---:B0-----:R-:W-:Y:S02]  /*19dd0*/  IADD3 R9, R22.reuse, 0x3f, RZ ;  /* 0x0000003f16097810 */ /* 0x041fe40007ffe0ff */
[----:B------:R-:W-:Y:S02]  /*19de0*/  LEA R8, P6, R3, R2, 0x1 ;  /* 0x0000000203087211 */ /* 0x000fe400078c08ff */
[----:B------:R-:W-:-:S04]  /*19df0*/  IADD3 R13, R22, 0x3e, RZ ;  /* 0x0000003e160d7810 */ /* 0x000fc80007ffe0ff */
[----:B------:R-:W-:Y:S01]  /*19e00*/  ISETP.LT.AND P3, PT, R13, c[0x0][0x17c], !P0 ;  /* 0x00005f000d007a0c */ /* 0x000fe20004761270 */
[----:B--2---:R0:W-:Y:S01]  /*19e10*/  @P2 STG.E.U16 [R4.64], R24 ;  /* 0x0000001804002986 */ /* 0x0041e2000c101504 */
[----:B------:R-:W-:Y:S02]  /*19e20*/  ISETP.LT.AND P2, PT, R9, c[0x0][0x17c], !P0 ;  /* 0x00005f0009007a0c */ /* 0x000fe40004741270 */
[C---:B------:R-:W-:Y:S02]  /*19e30*/  LEA.HI.X.SX32 R9, R3.reuse, R0, 0x1, P6 ;  /* 0x0000000003097211 */ /* 0x040fe400030f0eff */
[----:B------:R-:W-:Y:S02]  /*19e40*/  PRMT R12, R24, 0x7632, R12 ;  /* 0x00007632180c7816 */ /* 0x000fe4000000000c */
[----:B0-----:R-:W-:Y:S01]  /*19e50*/  IADD3 R5, R3, c[0x0][0x198], RZ ;  /* 0x0000660003057a10 */ /* 0x001fe20007ffe0ff */
[----:B------:R-:W2:Y:S03]  /*19e60*/  LDL.LU R24, [R1+0x58] ;  /* 0x0000580001187983 */ /* 0x000ea60000300800 */
[----:B------:R-:W-:-:S02]  /*19e70*/  LEA R4, P6, R5, R2, 0x1 ;  /* 0x0000000205047211 */ /* 0x000fc400078c08ff */
[C---:B------:R-:W-:Y:S02]  /*19e80*/  IADD3 R3, R5.reuse, c[0x0][0x198], RZ ;  /* 0x0000660005037a10 */ /* 0x040fe40007ffe0ff */
[----:B------:R-:W-:Y:S01]  /*19e90*/  LEA.HI.X.SX32 R5, R5, R0, 0x1, P6 ;  /* 0x0000000005057211 */ /* 0x000fe200030f0eff */
[----:B------:R0:W-:Y:S04]  /*19ea0*/  @P1 STG.E.U16 [R8.64], R12 ;  /* 0x0000000c08001986 */ /* 0x0001e8000c101504 */
[----:B---3--:R1:W-:Y:S01]  /*19eb0*/  @P5 STG.E.U16 [R4.64], R25 ;  /* 0x0000001904005986 */ /* 0x0083e2000c101504 */
[----:B0-----:R-:W-:Y:S02]  /*19ec0*/  IADD3 R9, R22, 0x41, RZ ;  /* 0x0000004116097810 */ /* 0x001fe40007ffe0ff */
[----:B------:R-:W-:-:S02]  /*19ed0*/  LEA R8, P6, R3, R2, 0x1 ;  /* 0x0000000203087211 */ /* 0x000fc400078c08ff */
[----:B-1----:R-:W-:Y:S02]  /*19ee0*/  IADD3 R5, R3, c[0x0][0x198], RZ ;  /* 0x0000660003057a10 */ /* 0x002fe40007ffe0ff */
[----:B------:R-:W-:Y:S02]  /*19ef0*/  ISETP.LT.AND P5, PT, R9, c[0x0][0x17c], !P0 ;  /* 0x00005f0009007a0c */ /* 0x000fe400047a1270 */
[----:B------:R-:W-:Y:S02]  /*19f00*/  LEA.HI.X.SX32 R9, R3, R0, 0x1, P6 ;  /* 0x0000000003097211 */ /* 0x000fe400030f0eff */
[----:B------:R-:W-:Y:S02]  /*19f10*/  LEA R4, P6, R5, R2, 0x1 ;  /* 0x0000000205047211 */ /* 0x000fe400078c08ff */
[----:B------:R-:W-:Y:S02]  /*19f20*/  PRMT R12, R25, 0x7632, R12 ;  /* 0x00007632190c7816 */ /* 0x000fe4000000000c */
[----:B------:R-:W-:-:S02]  /*19f30*/  IADD3 R3, R5, c[0x0][0x198], RZ ;  /* 0x0000660005037a10 */ /* 0x000fc40007ffe0ff */
[----:B------:R-:W-:Y:S01]  /*19f40*/  LEA.HI.X.SX32 R5, R5, R0, 0x1, P6 ;  /* 0x0000000005057211 */ /* 0x000fe200030f0eff */
[----:B------:R0:W-:Y:S04]  /*19f50*/  @P4 STG.E.U16 [R8.64], R12 ;  /* 0x0000000c08004986 */ /* 0x0001e8000c101504 */
[----:B------:R1:W-:Y:S01]  /*19f60*/  @P3 STG.E.U16 [R4.64], R28 ;  /* 0x0000001c04003986 */ /* 0x0003e2000c101504 */
[----:B0-----:R-:W-:-:S03]  /*19f70*/  PRMT R12, R28, 0x7632, R12 ;  /* 0x000076321c0c7816 */ /* 0x001fc6000000000c */
[----:B-1----:R-:W3:Y:S04]  /*19f80*/  LDL.LU R28, [R1+0x6f0] ;  /* 0x0006f000011c7983 */ /* 0x002ee80000300800 */
[----:B------:R-:W3:Y:S01]  /*19f90*/  LDL.LU R25, [R1+0x18] ;  /* 0x0000180001197983 */ /* 0x000ee20000300800 */
[C---:B------:R-:W-:Y:S02]  /*19fa0*/  IADD3 R13, R22.reuse, 0x40, RZ ;  /* 0x00000040160d7810 */ /* 0x040fe40007ffe0ff */
[----:B------:R-:W-:Y:S02]  /*19fb0*/  IADD3 R9, R22, 0x43, RZ ;  /* 0x0000004316097810 */ /* 0x000fe40007ffe0ff */
[----:B------:R-:W-:Y:S02]  /*19fc0*/  LEA R8, P6, R3, R2, 0x1 ;  /* 0x0000000203087211 */ /* 0x000fe400078c08ff */
[----:B------:R-:W-:-:S02]  /*19fd0*/  ISETP.LT.AND P1, PT, R13, c[0x0][0x17c], !P0 ;  /* 0x00005f000d007a0c */ /* 0x000fc40004721270 */
[----:B------:R-:W-:Y:S02]  /*19fe0*/  IADD3 R5, R3, c[0x0][0x198], RZ ;  /* 0x0000660003057a10 */ /* 0x000fe40007ffe0ff */
[----:B------:R-:W-:Y:S02]  /*19ff0*/  ISETP.LT.AND P3, PT, R9, c[0x0][0x17c], !P0 ;  /* 0x00005f0009007a0c */ /* 0x000fe40004761270 */
[----:B------:R-:W-:Y:S02]  /*1a000*/  LEA.HI.X.SX32 R9, R3, R0, 0x1, P6 ;  /* 0x0000000003097211 */ /* 0x000fe400030f0eff */
[C---:B------:R-:W-:Y:S02]  /*1a010*/  LEA R4, P6, R5.reuse, R2, 0x1 ;  /* 0x0000000205047211 */ /* 0x040fe400078c08ff */
[C---:B------:R-:W-:Y:S02]  /*1a020*/  IADD3 R3, R5.reuse, c[0x0][0x198], RZ ;  /* 0x0000660005037a10 */ /* 0x040fe40007ffe0ff */
[----:B------:R-:W-:Y:S01]  /*1a030*/  LEA.HI.X.SX32 R5, R5, R0, 0x1, P6 ;  /* 0x0000000005057211 */ /* 0x000fe200030f0eff */
[----:B------:R0:W-:Y:S01]  /*1a040*/  @P2 STG.E.U16 [R8.64], R12 ;  /* 0x0000000c08002986 */ /* 0x0001e2000c101504 */
[----:B------:R-:W-:-:S04]  /*1a050*/  IADD3 R13, R22, 0x42, RZ ;  /* 0x00000042160d7810 */ /* 0x000fc80007ffe0ff */
[----:B------:R-:W-:Y:S02]  /*1a060*/  ISETP.LT.AND P4, PT, R13, c[0x0][0x17c], !P0 ;  /* 0x00005f000d007a0c */ /* 0x000fe40004781270 */
[C---:B0-----:R-:W-:Y:S02]  /*1a070*/  IADD3 R9, R22.reuse, 0x45, RZ ;  /* 0x0000004516097810 */ /* 0x041fe40007ffe0ff */
[----:B------:R-:W-:Y:S02]  /*1a080*/  LEA R8, P6, R3, R2, 0x1 ;  /* 0x0000000203087211 */ /* 0x000fe400078c08ff */
[----:B------:R-:W-:-:S04]  /*1a090*/  IADD3 R13, R22, 0x44, RZ ;  /* 0x00000044160d7810 */ /* 0x000fc80007ffe0ff */
[----:B------:R-:W-:Y:S01]  /*1a0a0*/  ISETP.LT.AND P2, PT, R13, c[0x0][0x17c], !P0 ;  /* 0x00005f000d007a0c */ /* 0x000fe20004741270 */
[----:B----4-:R0:W-:Y:S01]  /*1a0b0*/  @P1 STG.E.U16 [R4.64], R26 ;  /* 0x0000001a04001986 */ /* 0x0101e2000c101504 */
[----:B------:R-:W-:Y:S02]  /*1a0c0*/  PRMT R12, R26, 0x7632, R12 ;  /* 0x000076321a0c7816 */ /* 0x000fe4000000000c */
[----:B------:R-:W-:Y:S02]  /*1a0d0*/  ISETP.LT.AND P1, PT, R9, c[0x0][0x17c], !P0 ;  /* 0x00005f0009007a0c */ /* 0x000fe40004721270 */
[C---:B------:R-:W-:Y:S02]  /*1a0e0*/  LEA.HI.X.SX32 R9, R3.reuse, R0, 0x1, P6 ;  /* 0x0000000003097211 */ /* 0x040fe400030f0eff */
[----:B0-----:R-:W-:Y:S01]  /*1a0f0*/  IADD3 R5, R3, c[0x0][0x198], RZ ;  /* 0x0000660003057a10 */ /* 0x001fe20007ffe0ff */
[----:B------:R-:W4:Y:S03]  /*1a100*/  LDL.LU R26, [R1+0x88] ;  /* 0x00008800011a7983 */ /* 0x000f260000300800 */
[----:B------:R-:W-:-:S02]  /*1a110*/  LEA R4, P6, R5, R2, 0x1 ;  /* 0x0000000205047211 */ /* 0x000fc400078c08ff */
[C---:B------:R-:W-:Y:S02]  /*1a120*/  IADD3 R3, R5.reuse, c[0x0][0x198], RZ ;  /* 0x0000660005037a10 */ /* 0x040fe40007ffe0ff */
[----:B------:R-:W-:Y:S01]  /*1a130*/  LEA.HI.X.SX32 R5, R5, R0, 0x1, P6 ;  /* 0x0000000005057211 */ /* 0x000fe200030f0eff */
[----:B------:R0:W-:Y:S02]  /*1a140*/  @P5 STG.E.U16 [R8.64], R12 ;  /* 0x0000000c08005986 */ /* 0x0001e4000c101504 */
[----:B0-----:R-:W-:Y:S02]  /*1a150*/  IADD3 R9, R22, 0x47, RZ ;  /* 0x0000004716097810 */ /* 0x001fe40007ffe0ff */
[----:B------:R-:W-:Y:S01]  /*1a160*/  LEA R8, P6, R3, R2, 0x1 ;  /* 0x0000000203087211 */ /* 0x000fe200078c08ff */
[----:B--2---:R0:W-:Y:S01]  /*1a170*/  @P4 STG.E.U16 [R4.64], R24 ;  /* 0x0000001804004986 */ /* 0x0041e2000c101504 */
[----:B------:R-:W-:Y:S02]  /*1a180*/  PRMT R12, R24, 0x7632, R12 ;  /* 0x00007632180c7816 */ /* 0x000fe4000000000c */
[----:B------:R-:W-:-:S02]  /*1a190*/  ISETP.LT.AND P4, PT, R9, c[0x0][0x17c], !P0 ;  /* 0x00005f0009007a0c */ /* 0x000fc40004781270 */
[C---:B------:R-:W-:Y:S02]  /*1a1a0*/  LEA.HI.X.SX32 R9, R3.reuse, R0, 0x1, P6 ;  /* 0x0000000003097211 */ /* 0x040fe400030f0eff */
[----:B0-----:R-:W-:Y:S01]  /*1a1b0*/  IADD3 R5, R3, c[0x0][0x198], RZ ;  /* 0x0000660003057a10 */ /* 0x001fe20007ffe0ff */
[----:B------:R-:W2:Y:S03]  /*1a1c0*/  LDL.LU R24, [R1+0x68] ;  /* 0x0000680001187983 */ /* 0x000ea60000300800 */
[C---:B------:R-:W-:Y:S02]  /*1a1d0*/  LEA R4, P6, R5.reuse, R2, 0x1 ;  /* 0x0000000205047211 */ /* 0x040fe400078c08ff */
[C---:B------:R-:W-:Y:S02]  /*1a1e0*/  IADD3 R3, R5.reuse, c[0x0][0x198], RZ ;  /* 0x0000660005037a10 */ /* 0x040fe40007ffe0ff */
[----:B------:R-:W-:Y:S01]  /*1a1f0*/  LEA.HI.X.SX32 R5, R5, R0, 0x1, P6 ;  /* 0x0000000005057211 */ /* 0x000fe200030f0eff */
[----:B------:R0:W-:Y:S04]  /*1a200*/  @P3 STG.E.U16 [R8.64], R12 ;  /* 0x0000000c08003986 */ /* 0x0001e8000c101504 */
[----:B---3--:R1:W-:Y:S01]  /*1a210*/  @P2 STG.E.U16 [R4.64], R25 ;  /* 0x0000001904002986 */ /* 0x0083e2000c101504 */
[----:B0-----:R-:W-:-:S03]  /*1a220*/  PRMT R12, R25, 0x7632, R12 ;  /* 0x00007632190c7816 */ /* 0x001fc6000000000c */
[----:B-1----:R-:W3:Y:S01]  /*1a230*/  LDL.LU R25, [R1+0x8] ;  /* 0x0000080001197983 */ /* 0x002ee20000300800 */
[C---:B------:R-:W-:Y:S02]  /*1a240*/  IADD3 R13, R22.reuse, 0x46, RZ ;  /* 0x00000046160d7810 */ /* 0x040fe40007ffe0ff */
[----:B------:R-:W-:Y:S02]  /*1a250*/  IADD3 R9, R22, 0x49, RZ ;  /* 0x0000004916097810 */ /* 0x000fe40007ffe0ff */
[----:B------:R-:W-:Y:S02]  /*1a260*/  LEA R8, P6, R3, R2, 0x1 ;  /* 0x0000000203087211 */ /* 0x000fe400078c08ff */
[----:B------:R-:W-:Y:S02]  /*1a270*/  ISETP.LT.AND P5, PT, R13, c[0x0][0x17c], !P0 ;  /* 0x00005f000d007a0c */ /* 0x000fe400047a1270 */
[----:B------:R-:W-:Y:S02]  /*1a280*/  IADD3 R5, R3, c[0x0][0x198], RZ ;  /* 0x0000660003057a10 */ /* 0x000fe40007ffe0ff */
[----:B------:R-:W-:-:S02]  /*1a290*/  ISETP.LT.AND P2, PT, R9, c[0x0][0x17c], !P0 ;  /* 0x00005f0009007a0c */ /* 0x000fc40004741270 */
[----:B------:R-:W-:Y:S02]  /*1a2a0*/  LEA.HI.X.SX32 R9, R3, R0, 0x1, P6 ;  /* 0x0000000003097211 */ /* 0x000fe400030f0eff */
[C---:B------:R-:W-:Y:S02]  /*1a2b0*/  LEA R4, P6, R5.reuse, R2, 0x1 ;  /* 0x0000000205047211 */ /* 0x040fe400078c08ff */
[C---:B------:R-:W-:Y:S02]  /*1a2c0*/  IADD3 R3, R5.reuse, c[0x0][0x198], RZ ;  /* 0x0000660005037a10 */ /* 0x040fe40007ffe0ff */
[----:B------:R-:W-:Y:S01]  /*1a2d0*/  LEA.HI.X.SX32 R5, R5, R0, 0x1, P6 ;  /* 0x0000000005057211 */ /* 0x000fe200030f0eff */
[----:B------:R0:W-:Y:S01]  /*1a2e0*/  @P1 STG.E.U16 [R8.64], R12 ;  /* 0x0000000c08001986 */ /* 0x0001e2000c101504 */
[----:B------:R-:W-:-:S03]  /*1a2f0*/  IADD3 R13, R22, 0x48, RZ ;  /* 0x00000048160d7810 */ /* 0x000fc60007ffe0ff */
[----:B------:R1:W-:Y:S01]  /*1a300*/  @P5 STG.E.U16 [R4.64], R10 ;  /* 0x0000000a04005986 */ /* 0x0003e2000c101504 */
[----:B------:R-:W-:Y:S02]  /*1a310*/  ISETP.LT.AND P3, PT, R13, c[0x0][0x17c], !P0 ;  /* 0x00005f000d007a0c */ /* 0x000fe40004761270 */
[----:B0-----:R-:W-:Y:S02]  /*1a320*/  IADD3 R9, R22, 0x4b, RZ ;  /* 0x0000004b16097810 */ /* 0x001fe40007ffe0ff */
[C---:B------:R-:W-:Y:S02]  /*1a330*/  LEA R8, P6, R3.reuse, R2, 0x1 ;  /* 0x0000000203087211 */ /* 0x040fe400078c08ff */
[----:B-1----:R-:W-:Y:S02]  /*1a340*/  IADD3 R5, R3, c[0x0][0x198], RZ ;  /* 0x0000660003057a10 */ /* 0x002fe40007ffe0ff */
[----:B------:R-:W-:Y:S02]  /*1a350*/  ISETP.LT.AND P5, PT, R9, c[0x0][0x17c], !P0 ;  /* 0x00005f0009007a0c */ /* 0x000fe400047a1270 */
[----:B------:R-:W-:-:S02]  /*1a360*/  LEA.HI.X.SX32 R9, R3, R0, 0x1, P6 ;  /* 0x0000000003097211 */ /* 0x000fc400030f0eff */
[C---:B------:R-:W-:Y:S02]  /*1a370*/  LEA R4, P6, R5.reuse, R2, 0x1 ;  /* 0x0000000205047211 */ /* 0x040fe400078c08ff */
[----:B------:R-:W-:Y:S02]  /*1a380*/  PRMT R10, R10, 0x7632, R10 ;  /* 0x000076320a0a7816 */ /* 0x000fe4000000000a */
[C---:B------:R-:W-:Y:S02]  /*1a390*/  IADD3 R3, R5.reuse, c[0x0][0x198], RZ ;  /* 0x0000660005037a10 */ /* 0x040fe40007ffe0ff */
[----:B------:R-:W-:Y:S01]  /*1a3a0*/  LEA.HI.X.SX32 R5, R5, R0, 0x1, P6 ;  /* 0x0000000005057211 */ /* 0x000fe200030f0eff */
[----:B------:R0:W-:Y:S01]  /*1a3b0*/  @P4 STG.E.U16 [R8.64], R10 ;  /* 0x0000000a08004986 */ /* 0x0001e2000c101504 */
[----:B------:R-:W-:-:S04]  /*1a3c0*/  IADD3 R13, R22, 0x4a, RZ ;  /* 0x0000004a160d7810 */ /* 0x000fc80007ffe0ff */
[----:B------:R-:W-:Y:S02]  /*1a3d0*/  ISETP.LT.AND P1, PT, R13, c[0x0][0x17c], !P0 ;  /* 0x00005f000d007a0c */ /* 0x000fe40004721270 */
[----:B0-----:R-:W-:Y:S01]  /*1a3e0*/  IADD3 R9, R22, 0x4d, RZ ;  /* 0x0000004d16097810 */ /* 0x001fe20007ffe0ff */
[----:B----4-:R0:W-:Y:S01]  /*1a3f0*/  @P3 STG.E.U16 [R4.64], R26 ;  /* 0x0000001a04003986 */ /* 0x0101e2000c101504 */
[----:B------:R-:W-:Y:S02]  /*1a400*/  LEA R8, P6, R3, R2, 0x1 ;  /* 0x0000000203087211 */ /* 0x000fe400078c08ff */
[----:B------:R-:W-:Y:S02]  /*1a410*/  ISETP.LT.AND P3, PT, R9, c[0x0][0x17c], !P0 ;  /* 0x00005f0009007a0c */ /* 0x000fe40004761270 */
[C---:B------:R-:W-:Y:S02]  /*1a420*/  LEA.HI.X.SX32 R9, R3.reuse, R0, 0x1, P6 ;  /* 0x0000000003097211 */ /* 0x040fe400030f0eff */
[----:B0-----:R-:W-:-:S02]  /*1a430*/  IADD3 R5, R3, c[0x0][0x198], RZ ;  /* 0x0000660003057a10 */ /* 0x001fc40007ffe0ff */
[----:B------:R-:W-:Y:S02]  /*1a440*/  PRMT R10, R26, 0x7632, R10 ;  /* 0x000076321a0a7816 */ /* 0x000fe4000000000a */
[C---:B------:R-:W-:Y:S02]  /*1a450*/  LEA R4, P6, R5.reuse, R2, 0x1 ;  /* 0x0000000205047211 */ /* 0x040fe400078c08ff */
[C---:B------:R-:W-:Y:S02]  /*1a460*/  IADD3 R3, R5.reuse, c[0x0][0x198], RZ ;  /* 0x0000660005037a10 */ /* 0x040fe40007ffe0ff */
[----:B------:R-:W-:Y:S01]  /*1a470*/  LEA.HI.X.SX32 R5, R5, R0, 0x1, P6 ;  /* 0x0000000005057211 */ /* 0x000fe200030f0eff */
[----:B------:R0:W-:Y:S01]  /*1a480*/  @P2 STG.E.U16 [R8.64], R10 ;  /* 0x0000000a08002986 */ /* 0x0001e2000c101504 */
[----:B------:R-:W-:-:S04]  /*1a490*/  IADD3 R12, R22, 0x4c, RZ ;  /* 0x0000004c160c7810 */ /* 0x000fc80007ffe0ff */
[----:B------:R-:W-:Y:S02]  /*1a4a0*/  ISETP.LT.AND P4, PT, R12, c[0x0][0x17c], !P0 ;  /* 0x00005f000c007a0c */ /* 0x000fe40004781270 */
[----:B0-----:R-:W-:Y:S02]  /*1a4b0*/  IADD3 R9, R22, 0x4f, RZ ;  /* 0x0000004f16097810 */ /* 0x001fe40007ffe0ff */
[----:B------:R-:W-:Y:S01]  /*1a4c0*/  LEA R8, P6, R3, R2, 0x1 ;  /* 0x0000000203087211 */ /* 0x000fe200078c08ff */
[----:B--2---:R0:W-:Y:S01]  /*1a4d0*/  @P1 STG.E.U16 [R4.64], R24 ;  /* 0x0000001804001986 */ /* 0x0041e2000c101504 */
[----:B------:R-:W-:Y:S02]  /*1a4e0*/  PRMT R10, R24, 0x7632, R10 ;  /* 0x00007632180a7816 */ /* 0x000fe4000000000a */
[----:B------:R-:W-:Y:S02]  /*1a4f0*/  ISETP.LT.AND P1, PT, R9, c[0x0][0x17c], !P0 ;  /* 0x00005f0009007a0c */ /* 0x000fe40004721270 */
[----:B------:R-:W-:-:S02]  /*1a500*/  LEA.HI.X.SX32 R9, R3, R0, 0x1, P6 ;  /* 0x0000000003097211 */ /* 0x000fc400030f0eff */
        /* <DEDUP_REMOVED lines=10> */
[----:B------:R-:W-:Y:S01]  /*1a5b0*/  IADD3 R9, R22, 0x51, RZ ;  /* 0x0000005116097810 */ /* 0x000fe20007ffe0ff */
[----:B------:R-:W4:Y:S01]  /*1a5c0*/  LDL.LU R26, [R1+0x78] ;  /* 0x00007800011a7983 */ /* 0x000f220000300800 */
[C---:B------:R-:W-:Y:S02]  /*1a5d0*/  LEA R8, P6, R3.reuse, R2, 0x1 ;  /* 0x0000000203087211 */ /* 0x040fe400078c08ff */
        /* <DEDUP_REMOVED lines=19> */
[C---:B------:R-:W-:Y:S02]  /*1a710*/  IADD3 R10, R22.reuse, 0x54, RZ ;  /* 0x00000054160a7810 */ /* 0x040fe40007ffe0ff */
[----:B------:R-:W-:Y:S01]  /*1a720*/  LEA.HI.X.SX32 R5, R5, R0, 0x1, P6 ;  /* 0x0000000005057211 */ /* 0x000fe200030f0eff */
[----:B------:R0:W-:Y:S01]  /*1a730*/  @P1 STG.E.U16 [R8.64], R14 ;  /* 0x0000000e08001986 */ /* 0x0001e2000c101504 */
[----:B------:R-:W-:-:S02]  /*1a740*/  IADD3 R12, R22, 0x52, RZ ;  /* 0x00000052160c7810 */ /* 0x000fc40007ffe0ff */
[----:B------:R-:W-:Y:S02]  /*1a750*/  ISETP.LT.AND P1, PT, R10, c[0x0][0x17c], !P0 ;  /* 0x00005f000a007a0c */ /* 0x000fe40004721270 */
[----:B------:R-:W-:Y:S02]  /*1a760*/  ISETP.LT.AND P3, PT, R12, c[0x0][0x17c], !P0 ;  /* 0x00005f000c007a0c */ /* 0x000fe40004761270 */
        /* <DEDUP_REMOVED lines=15> */
[----:B------:R-:W-:Y:S02]  /*1a860*/  IADD3 R9, R22, 0x57, RZ ;  /* 0x0000005716097810 */ /* 0x000fe40007ffe0ff */
[C---:B------:R-:W-:Y:S02]  /*1a870*/  LEA R8, P6, R3.reuse, R2, 0x1 ;  /* 0x0000000203087211 */ /* 0x040fe400078c08ff */
[----:B------:R-:W-:Y:S02]  /*1a880*/  IADD3 R5, R3, c[0x0][0x198], RZ ;  /* 0x0000660003057a10 */ /* 0x000fe40007ffe0ff */
[----:B------:R-:W-:Y:S02]  /*1a890*/  ISETP.LT.AND P3, PT, R9, c[0x0][0x17c], !P0 ;  /* 0x00005f0009007a0c */ /* 0x000fe40004761270 */
[----:B------:R-:W-:Y:S02]  /*1a8a0*/  LEA.HI.X.SX32 R9, R3, R0, 0x1, P6 ;  /* 0x0000000003097211 */ /* 0x000fe400030f0eff */
[----:B------:R-:W-:-:S02]  /*1a8b0*/  LEA R4, P6, R5, R2, 0x1 ;  /* 0x0000000205047211 */ /* 0x000fc400078c08ff */
        /* <DEDUP_REMOVED lines=14> */
[----:B------:R-:W-:Y:S02]  /*1a9a0*/  LEA.HI.X.SX32 R5, R5, R0, 0x1, P6 ;  /* 0x0000000005057211 */ /* 0x000fe400030f0eff */
[----:B------:R-:W-:Y:S01]  /*1a9b0*/  IADD3 R12, R22, 0x58, RZ ;  /* 0x00000058160c7810 */ /* 0x000fe20007ffe0ff */
[----:B------:R0:W-:Y:S03]  /*1a9c0*/  @P5 STG.E.U16 [R8.64], R6 ;  /* 0x0000000608005986 */ /* 0x0001e6000c101504 */
[----:B------:R-:W-:Y:S01]  /*1a9d0*/  ISETP.LT.AND P2, PT, R12, c[0x0][0x17c], !P0 ;  /* 0x00005f000c007a0c */ /* 0x000fe20004741270 */
[----:B------:R1:W-:Y:S01]  /*1a9e0*/  @P4 STG.E.U16 [R4.64], R18 ;  /* 0x0000001204004986 */ /* 0x0003e2000c101504 */
[----:B0-----:R-:W-:-:S02]  /*1a9f0*/  LEA R8, P6, R3, R2, 0x1 ;  /* 0x0000000203087211 */ /* 0x001fc400078c08ff */
[C---:B-1----:R-:W-:Y:S02]  /*1aa00*/  IADD3 R5, R3.reuse, c[0x0][0x198], RZ ;  /* 0x0000660003057a10 */ /* 0x042fe40007ffe0ff */
[----:B------:R-:W-:Y:S02]  /*1aa10*/  LEA.HI.X.SX32 R9, R3, R0, 0x1, P6 ;  /* 0x0000000003097211 */ /* 0x000fe400030f0eff */
[C---:B------:R-:W-:Y:S02]  /*1aa20*/  LEA R4, P6, R5.reuse, R2, 0x1 ;  /* 0x0000000205047211 */ /* 0x040fe400078c08ff */
[----:B------:R-:W-:Y:S02]  /*1aa30*/  IADD3 R6, R22, 0x5b, RZ ;  /* 0x0000005b16067810 */ /* 0x000fe40007ffe0ff */
[----:B------:R-:W-:Y:S02]  /*1aa40*/  PRMT R18, R18, 0x7632, R18 ;  /* 0x0000763212127816 */ /* 0x000fe40000000012 */
[----:B------:R-:W-:-:S02]  /*1aa50*/  IADD3 R3, R5, c[0x0][0x198], RZ ;  /* 0x0000660005037a10 */ /* 0x000fc40007ffe0ff */
[----:B------:R-:W-:Y:S02]  /*1aa60*/  LEA.HI.X.SX32 R5, R5, R0, 0x1, P6 ;  /* 0x0000000005057211 */ /* 0x000fe400030f0eff */
[----:B------:R-:W-:Y:S02]  /*1aa70*/  IADD3 R10, R22, 0x5a, RZ ;  /* 0x0000005a160a7810 */ /* 0x000fe40007ffe0ff */
[----:B------:R-:W-:Y:S01]  /*1aa80*/  ISETP.LT.AND P4, PT, R6, c[0x0][0x17c], !P0 ;  /* 0x00005f0006007a0c */ /* 0x000fe20004781270 */
[----:B------:R0:W-:Y:S01]  /*1aa90*/  @P3 STG.E.U16 [R8.64], R18 ;  /* 0x0000001208003986 */ /* 0x0001e2000c101504 */
[----:B------:R-:W-:Y:S02]  /*1aaa0*/  IADD3 R6, R22, 0x5c, RZ ;  /* 0x0000005c16067810 */ /* 0x000fe40007ffe0ff */
[----:B------:R-:W-:Y:S01]  /*1aab0*/  ISETP.LT.AND P5, PT, R10, c[0x0][0x17c], !P0 ;  /* 0x00005f000a007a0c */ /* 0x000fe200047a1270 */
[----:B----4-:R1:W-:Y:S01]  /*1aac0*/  @P2 STG.E.U16 [R4.64], R26 ;  /* 0x0000001a04002986 */ /* 0x0103e2000c101504 */
[----:B------:R-:W-:-:S02]  /*1aad0*/  ISETP.LT.AND P3, PT, R6, c[0x0][0x17c], !P0 ;  /* 0x00005f0006007a0c */ /* 0x000fc40004761270 */
[----:B------:R-:W-:Y:S02]  /*1aae0*/  IADD3 R6, R22, 0x5d, RZ ;  /* 0x0000005d16067810 */ /* 0x000fe40007ffe0ff */
[C---:B0-----:R-:W-:Y:S02]  /*1aaf0*/  LEA R8, P6, R3.reuse, R2, 0x1 ;  /* 0x0000000203087211 */ /* 0x041fe400078c08ff */
[C---:B-1----:R-:W-:Y:S02]  /*1ab00*/  IADD3 R5, R3.reuse, c[0x0][0x198], RZ ;  /* 0x0000660003057a10 */ /* 0x042fe40007ffe0ff */
[----:B------:R-:W-:Y:S02]  /*1ab10*/  LEA.HI.X.SX32 R9, R3, R0, 0x1, P6 ;  /* 0x0000000003097211 */ /* 0x000fe400030f0eff */
[----:B------:R-:W-:Y:S02]  /*1ab20*/  LEA R4, P6, R5, R2, 0x1 ;  /* 0x0000000205047211 */ /* 0x000fe400078c08ff */
[----:B------:R-:W-:-:S02]  /*1ab30*/  ISETP.LT.AND P2, PT, R6, c[0x0][0x17c], !P0 ;  /* 0x00005f0006007a0c */ /* 0x000fc40004741270 */
[----:B------:R-:W-:Y:S02]  /*1ab40*/  PRMT R6, R26, 0x7632, R6 ;  /* 0x000076321a067816 */ /* 0x000fe40000000006 */
[C---:B------:R-:W-:Y:S01]  /*1ab50*/  IADD3 R3, R5.reuse, c[0x0][0x198], RZ ;  /* 0x0000660005037a10 */ /* 0x040fe20007ffe0ff */
[----:B------:R-:W4:Y:S01]  /*1ab60*/  LDL.LU R26, [R1+0x4c] ;  /* 0x00004c00011a7983 */ /* 0x000f220000300800 */
[----:B------:R-:W-:-:S03]  /*1ab70*/  LEA.HI.X.SX32 R5, R5, R0, 0x1, P6 ;  /* 0x0000000005057211 */ /* 0x000fc600030f0eff */
[----:B------:R0:W-:Y:S01]  /*1ab80*/  @P1 STG.E.U16 [R8.64], R6 ;  /* 0x0000000608001986 */ /* 0x0001e2000c101504 */
[C---:B------:R-:W-:Y:S02]  /*1ab90*/  IADD3 R10, R22.reuse, 0x5e, RZ ;  /* 0x0000005e160a7810 */ /* 0x040fe40007ffe0ff */
[C---:B0-----:R-:W-:Y:S02]  /*1aba0*/  LEA R8, P6, R3.reuse, R2, 0x1 ;  /* 0x0000000203087211 */ /* 0x041fe400078c08ff */
[----:B------:R-:W-:Y:S02]  /*1abb0*/  IADD3 R6, R22, 0x5f, RZ ;  /* 0x0000005f16067810 */ /* 0x000fe40007ffe0ff */
[----:B------:R-:W-:Y:S02]  /*1abc0*/  LEA.HI.X.SX32 R9, R3, R0, 0x1, P6 ;  /* 0x0000000003097211 */ /* 0x000fe400030f0eff */
[----:B------:R-:W-:Y:S01]  /*1abd0*/  ISETP.LT.AND P1, PT, R10, c[0x0][0x17c], !P0 ;  /* 0x00005f000a007a0c */ /* 0x000fe20004721270 */
[----:B--2---:R0:W-:Y:S01]  /*1abe0*/  @P5 STG.E.U16 [R4.64], R24 ;  /* 0x0000001804005986 */ /* 0x0041e2000c101504 */
[----:B------:R-:W-:-:S02]  /*1abf0*/  ISETP.LT.AND P5, PT, R6, c[0x0][0x17c], !P0 ;  /* 0x00005f0006007a0c */ /* 0x000fc400047a1270 */
[----:B------:R-:W-:Y:S02]  /*1ac00*/  PRMT R6, R24, 0x7632, R6 ;  /* 0x0000763218067816 */ /* 0x000fe40000000006 */
[----:B0-----:R-:W-:Y:S01]  /*1ac10*/  IADD3 R5, R3, c[0x0][0x198], RZ ;  /* 0x0000660003057a10 */ /* 0x001fe20007ffe0ff */
[----:B------:R-:W2:Y:S03]  /*1ac20*/  LDL.LU R24, [R1+0x5c] ;  /* 0x00005c0001187983 */ /* 0x000ea60000300800 */
[C---:B------:R-:W-:Y:S02]  /*1ac30*/  LEA R4, P6, R5.reuse, R2, 0x1 ;  /* 0x0000000205047211 */ /* 0x040fe400078c08ff */
[C---:B------:R-:W-:Y:S02]  /*1ac40*/  IADD3 R3, R5.reuse, c[0x0][0x198], RZ ;  /* 0x0000660005037a10 */ /* 0x040fe40007ffe0ff */
[----:B------:R-:W-:Y:S01]  /*1ac50*/  LEA.HI.X.SX32 R5, R5, R0, 0x1, P6 ;  /* 0x0000000005057211 */ /* 0x000fe200030f0eff */
[----:B------:R0:W-:Y:S02]  /*1ac60*/  @P4 STG.E.U16 [R8.64], R6 ;  /* 0x0000000608004986 */ /* 0x0001e4000c101504 */
[----:B0-----:R-:W-:-:S02]  /*1ac70*/  IADD3 R6, R22, 0x61, RZ ;  /* 0x0000006116067810 */ /* 0x001fc40007ffe0ff */
[----:B------:R-:W-:-:S04]  /*1ac80*/  LEA R8, P6, R3, R2, 0x1 ;  /* 0x0000000203087211 */ /* 0x000fc800078c08ff */
[----:B------:R-:W-:Y:S01]  /*1ac90*/  LEA.HI.X.SX32 R9, R3, R0, 0x1, P6 ;  /* 0x0000000003097211 */ /* 0x000fe200030f0eff */
[----:B---3--:R0:W-:Y:S01]  /*1aca0*/  @P3 STG.E.U16 [R4.64], R25 ;  /* 0x0000001904003986 */ /* 0x0081e2000c101504 */
[----:B------:R-:W-:Y:S02]  /*1acb0*/  ISETP.LT.AND P3, PT, R6, c[0x0][0x17c], !P0 ;  /* 0x00005f0006007a0c */ /* 0x000fe40004761270 */
[----:B------:R-:W-:Y:S02]  /*1acc0*/  PRMT R6, R25, 0x7632, R6 ;  /* 0x0000763219067816 */ /* 0x000fe40000000006 */
[----:B0-----:R-:W-:-:S04]  /*1acd0*/  IADD3 R5, R3, c[0x0][0x198], RZ ;  /* 0x0000660003057a10 */ /* 0x001fc80007ffe0ff */
[C---:B------:R-:W-:Y:S02]  /*1ace0*/  LEA R4, P6, R5.reuse, R2, 0x1 ;  /* 0x0000000205047211 */ /* 0x040fe400078c08ff */
[C---:B------:R-:W-:Y:S01]  /*1acf0*/  IADD3 R3, R5.reuse, c[0x0][0x198], RZ ;  /* 0x0000660005037a10 */ /* 0x040fe20007ffe0ff */
        /* <DEDUP_REMOVED lines=8> */
[----:B------:R-:W-:Y:S02]  /*1ad80*/  IADD3 R10, R22, 0x60, RZ ;  /* 0x00000060160a7810 */ /* 0x000fe40007ffe0ff */
[----:B------:R-:W-:-:S02]  /*1ad90*/  LEA R8, P6, R3, R2, 0x1 ;  /* 0x0000000203087211 */ /* 0x000fc400078c08ff */
[----:B------:R-:W-:Y:S02]  /*1ada0*/  ISETP.LT.AND P4, PT, R10, c[0x0][0x17c], !P0 ;  /* 0x00005f000a007a0c */ /* 0x000fe40004781270 */
[C---:B------:R-:W-:Y:S02]  /*1adb0*/  IADD3 R5, R3.reuse, c[0x0][0x198], RZ ;  /* 0x0000660003057a10 */ /* 0x040fe40007ffe0ff */
[----:B------:R-:W-:Y:S02]  /*1adc0*/  LEA.HI.X.SX32 R9, R3, R0, 0x1, P6 ;  /* 0x0000000003097211 */ /* 0x000fe400030f0eff */
[C---:B------:R-:W-:Y:S02]  /*1add0*/  LEA R4, P6, R5.reuse, R2, 0x1 ;  /* 0x0000000205047211 */ /* 0x040fe400078c08ff */
[C---:B------:R-:W-:Y:S02]  /*1ade0*/  IADD3 R3, R5.reuse, c[0x0][0x198], RZ ;  /* 0x0000660005037a10 */ /* 0x040fe40007ffe0ff */
[----:B------:R-:W-:Y:S01]  /*1adf0*/  LEA.HI.X.SX32 R5, R5, R0, 0x1, P6 ;  /* 0x0000000005057211 */ /* 0x000fe200030f0eff */
[----:B------:R0:W-:Y:S01]  /*1ae00*/  @P5 STG.E.U16 [R8.64], R6 ;  /* 0x0000000608005986 */ /* 0x0001e2000c101504 */
[----:B------:R-:W-:-:S04]  /*1ae10*/  IADD3 R10, R22, 0x62, RZ ;  /* 0x00000062160a7810 */ /* 0x000fc80007ffe0ff */
[----:B------:R-:W-:Y:S02]  /*1ae20*/  ISETP.LT.AND P2, PT, R10, c[0x0][0x17c], !P0 ;  /* 0x00005f000a007a0c */ /* 0x000fe40004741270 */
[C---:B------:R-:W-:Y:S02]  /*1ae30*/  IADD3 R10, R22.reuse, 0x64, RZ ;  /* 0x00000064160a7810 */ /* 0x040fe40007ffe0ff */
[----:B0-----:R-:W-:Y:S02]  /*1ae40*/  IADD3 R6, R22, 0x65, RZ ;  /* 0x0000006516067810 */ /* 0x001fe40007ffe0ff */
[----:B------:R-:W-:-:S04]  /*1ae50*/  LEA R8, P6, R3, R2, 0x1 ;  /* 0x0000000203087211 */ /* 0x000fc800078c08ff */
[C---:B------:R-:W-:Y:S02]  /*1ae60*/  LEA.HI.X.SX32 R9, R3.reuse, R0, 0x1, P6 ;  /* 0x0000000003097211 */ /* 0x040fe400030f0eff */
[----:B------:R-:W-:Y:S02]  /*1ae70*/  ISETP.LT.AND P5, PT, R10, c[0x0][0x17c], !P0 ;  /* 0x00005f000a007a0c */ /* 0x000fe400047a1270 */
[----:B------:R-:W-:Y:S01]  /*1ae80*/  IADD3 R10, R22, 0x66, RZ ;  /* 0x00000066160a7810 */ /* 0x000fe20007ffe0ff */
[----:B----4-:R0:W-:Y:S01]  /*1ae90*/  @P4 STG.E.U16 [R4.64], R26 ;  /* 0x0000001a04004986 */ /* 0x0101e2000c101504 */
[----:B------:R-:W-:Y:S02]  /*1aea0*/  ISETP.LT.AND P4, PT, R6, c[0x0][0x17c], !P0 ;  /* 0x00005f0006007a0c */ /* 0x000fe40004781270 */
[----:B------:R-:W-:Y:S02]  /*1aeb0*/  PRMT R6, R26, 0x7632, R6 ;  /* 0x000076321a067816 */ /* 0x000fe40000000006 */
[----:B0-----:R-:W-:-:S04]  /*1aec0*/  IADD3 R5, R3, c[0x0][0x198], RZ ;  /* 0x0000660003057a10 */ /* 0x001fc80007ffe0ff */
[C---:B------:R-:W-:Y:S02]  /*1aed0*/  LEA R4, P6, R5.reuse, R2, 0x1 ;  /* 0x0000000205047211 */ /* 0x040fe400078c08ff */
[C---:B------:R-:W-:Y:S01]  /*1aee0*/  IADD3 R3, R5.reuse, c[0x0][0x198], RZ ;  /* 0x0000660005037a10 */ /* 0x040fe20007ffe0ff */
[----:B------:R0:W-:Y:S01]  /*1aef0*/  @P3 STG.E.U16 [R8.64], R6 ;  /* 0x0000000608003986 */ /* 0x0001e2000c101504 */
[----:B------:R-:W-:Y:S02]  /*1af00*/  LEA.HI.X.SX32 R5, R5, R0, 0x1, P6 ;  /* 0x0000000005057211 */ /* 0x000fe400030f0eff */
[----:B------:R-:W-:Y:S02]  /*1af10*/  IADD3 R13, R3, c[0x0][0x198], RZ ;  /* 0x00006600030d7a10 */ /* 0x000fe40007ffe0ff */
[----:B------:R-:W-:Y:S02]  /*1af20*/  ISETP.LT.AND P3, PT, R10, c[0x0][0x17c], !P0 ;  /* 0x00005f000a007a0c */ /* 0x000fe40004761270 */
[----:B------:R-:W-:-:S02]  /*1af30*/  IADD3 R10, R22, 0x67, RZ ;  /* 0x00000067160a7810 */ /* 0x000fc40007ffe0ff */
[----:B0-----:R-:W-:-:S04]  /*1af40*/  LEA R8, P6, R3, R2, 0x1 ;  /* 0x0000000203087211 */ /* 0x001fc800078c08ff */
[----:B------:R-:W-:Y:S01]  /*1af50*/  LEA.HI.X.SX32 R9, R3, R0, 0x1, P6 ;  /* 0x0000000003097211 */ /* 0x000fe200030f0eff */
[----:B--2---:R0:W-:Y:S01]  /*1af60*/  @P2 STG.E.U16 [R4.64], R24 ;  /* 0x0000001804002986 */ /* 0x0041e2000c101504 */
[----:B------:R-:W-:Y:S02]  /*1af70*/  PRMT R12, R24, 0x7632, R12 ;  /* 0x00007632180c7816 */ /* 0x000fe4000000000c */
[----:B------:R-:W-:Y:S02]  /*1af80*/  ISETP.LT.AND P2, PT, R10, c[0x0][0x17c], !P0 ;  /* 0x00005f000a007a0c */ /* 0x000fe40004741270 */
[----:B------:R-:W-:Y:S01]  /*1af90*/  IADD3 R10, R22, 0x68, RZ ;  /* 0x00000068160a7810 */ /* 0x000fe20007ffe0ff */
[----:B0-----:R-:W2:Y:S01]  /*1afa0*/  LDL.LU R24, [R1+0x8c] ;  /* 0x00008c0001187983 */ /* 0x001ea20000300800 */
[----:B------:R-:W-:-:S04]  /*1afb0*/  LEA R4, P6, R13, R2, 0x1 ;  /* 0x000000020d047211 */ /* 0x000fc800078c08ff */
[----:B------:R-:W-:Y:S01]  /*1afc0*/  LEA.HI.X.SX32 R5, R13, R0, 0x1, P6 ;  /* 0x000000000d057211 */ /* 0x000fe200030f0eff */
[----:B------:R-:W-:Y:S01]  /*1afd0*/  @P1 STG.E.U16 [R8.64], R12 ;  /* 0x0000000c08001986 */ /* 0x000fe2000c101504 */
[----:B------:R-:W-:-:S03]  /*1afe0*/  ISETP.LT.AND P1, PT, R10, c[0x0][0x17c], !P0 ;  /* 0x00005f000a007a0c */ /* 0x000fc60004721270 */
[----:B---3--:R0:W-:Y:S01]  /*1aff0*/  @P5 STG.E.U16 [R4.64], R25 ;  /* 0x0000001904005986 */ /* 0x0081e2000c101504 */
[----:B------:R-:W-:-:S03]  /*1b000*/  PRMT R10, R25, 0x7632, R10 ;  /* 0x00007632190a7816 */ /* 0x000fc6000000000a */
[----:B0-----:R-:W3:Y:S01]  /*1b010*/  LDL.LU R25, [R1+0x6c] ;  /* 0x00006c0001197983 */ /* 0x001ee20000300800 */
[----:B------:R-:W-:Y:S02]  /*1b020*/  IADD3 R3, R13, c[0x0][0x198], RZ ;  /* 0x000066000d037a10 */ /* 0x000fe40007ffe0ff */
[----:B------:R-:W-:Y:S02]  /*1b030*/  IADD3 R6, R22, 0x69, RZ ;  /* 0x0000006916067810 */ /* 0x000fe40007ffe0ff */
[C---:B------:R-:W-:Y:S02]  /*1b040*/  LEA R8, P6, R3.reuse, R2, 0x1 ;  /* 0x0000000203087211 */ /* 0x040fe400078c08ff */
[C---:B------:R-:W-:Y:S02]  /*1b050*/  IADD3 R13, R3.reuse, c[0x0][0x198], RZ ;  /* 0x00006600030d7a10 */ /* 0x040fe40007ffe0ff */
[----:B------:R-:W-:Y:S02]  /*1b060*/  LEA.HI.X.SX32 R9, R3, R0, 0x1, P6 ;  /* 0x0000000003097211 */ /* 0x000fe400030f0eff */
[----:B------:R-:W-:-:S02]  /*1b070*/  ISETP.LT.AND P5, PT, R6, c[0x0][0x17c], !P0 ;  /* 0x00005f0006007a0c */ /* 0x000fc400047a1270 */
[C---:B------:R-:W-:Y:S02]  /*1b080*/  LEA R4, P6, R13.reuse, R2, 0x1 ;  /* 0x000000020d047211 */ /* 0x040fe400078c08ff */
[----:B------:R-:W-:Y:S02]  /*1b090*/  IADD3 R6, R22, 0x6a, RZ ;  /* 0x0000006a16067810 */ /* 0x000fe40007ffe0ff */
[C---:B------:R-:W-:Y:S01]  /*1b0a0*/  IADD3 R3, R13.reuse, c[0x0][0x198], RZ ;  /* 0x000066000d037a10 */ /* 0x040fe20007ffe0ff */
[----:B------:R0:W-:Y:S01]  /*1b0b0*/  @P4 STG.E.U16 [R8.64], R10 ;  /* 0x0000000a08004986 */ /* 0x0001e2000c101504 */
[----:B------:R-:W-:Y:S02]  /*1b0c0*/  LEA.HI.X.SX32 R5, R13, R0, 0x1, P6 ;  /* 0x000000000d057211 */ /* 0x000fe400030f0eff */
[----:B------:R-:W-:Y:S02]  /*1b0d0*/  ISETP.LT.AND P4, PT, R6, c[0x0][0x17c], !P0 ;  /* 0x00005f0006007a0c */ /* 0x000fe40004781270 */
[----:B------:R-:W-:-:S02]  /*1b0e0*/  IADD3 R6, R22, 0x6b, RZ ;  /* 0x0000006b16067810 */ /* 0x000fc40007ffe0ff */
[C---:B------:R-:W-:Y:S01]  /*1b0f0*/  IADD3 R13, R3.reuse, c[0x0][0x198], RZ ;  /* 0x00006600030d7a10 */ /* 0x040fe20007ffe0ff */
[----:B------:R1:W-:Y:S01]  /*1b100*/  @P3 STG.E.U16 [R4.64], R11 ;  /* 0x0000000b04003986 */ /* 0x0003e2000c101504 */
[----:B0-----:R-:W-:Y:S02]  /*1b110*/  LEA R8, P6, R3, R2, 0x1 ;  /* 0x0000000203087211 */ /* 0x001fe400078c08ff */
[----:B------:R-:W-:Y:S02]  /*1b120*/  PRMT R12, R11, 0x7632, R12 ;  /* 0x000076320b0c7816 */ /* 0x000fe4000000000c */
[----:B------:R-:W-:Y:S02]  /*1b130*/  LEA.HI.X.SX32 R9, R3, R0, 0x1, P6 ;  /* 0x0000000003097211 */ /* 0x000fe400030f0eff */
[----:B------:R-:W-:Y:S02]  /*1b140*/  ISETP.LT.AND P3, PT, R6, c[0x0][0x17c], !P0 ;  /* 0x00005f0006007a0c */ /* 0x000fe40004761270 */
[----:B-1----:R-:W-:-:S02]  /*1b150*/  LEA R4, P6, R13, R2, 0x1 ;  /* 0x000000020d047211 */ /* 0x002fc400078c08ff */
[----:B------:R-:W-:Y:S02]  /*1b160*/  IADD3 R6, R22, 0x6c, RZ ;  /* 0x0000006c16067810 */ /* 0x000fe40007ffe0ff */
[C---:B------:R-:W-:Y:S01]  /*1b170*/  IADD3 R3, R13.reuse, c[0x0][0x198], RZ ;  /* 0x000066000d037a10 */ /* 0x040fe20007ffe0ff */
[----:B------:R0:W-:Y:S01]  /*1b180*/  @P2 STG.E.U16 [R8.64], R12 ;  /* 0x0000000c08002986 */ /* 0x0001e2000c101504 */
[----:B------:R-:W-:Y:S02]  /*1b190*/  LEA.HI.X.SX32 R5, R13, R0, 0x1, P6 ;  /* 0x000000000d057211 */ /* 0x000fe400030f0eff */
[----:B------:R-:W-:Y:S02]  /*1b1a0*/  ISETP.LT.AND P2, PT, R6, c[0x0][0x17c], !P0 ;  /* 0x00005f0006007a0c */ /* 0x000fe40004741270 */
[----:B------:R-:W-:Y:S02]  /*1b1b0*/  IADD3 R6, R22, 0x6d, RZ ;  /* 0x0000006d16067810 */ /* 0x000fe40007ffe0ff */
[----:B------:R-:W-:-:S02]  /*1b1c0*/  IADD3 R11, R3, c[0x0][0x198], RZ ;  /* 0x00006600030b7a10 */ /* 0x000fc40007ffe0ff */
[----:B0-----:R-:W-:-:S04]  /*1b1d0*/  LEA R8, P6, R3, R2, 0x1 ;  /* 0x0000000203087211 */ /* 0x001fc800078c08ff */
[----:B------:R-:W-:Y:S02]  /*1b1e0*/  LEA.HI.X.SX32 R9, R3, R0, 0x1, P6 ;  /* 0x0000000003097211 */ /* 0x000fe400030f0eff */
[C---:B------:R-:W-:Y:S01]  /*1b1f0*/  IADD3 R3, R11.reuse, c[0x0][0x198], RZ ;  /* 0x000066000b037a10 */ /* 0x040fe20007ffe0ff */
[----:B--2---:R0:W-:Y:S01]  /*1b200*/  @P1 STG.E.U16 [R4.64], R24 ;  /* 0x0000001804001986 */ /* 0x0041e2000c101504 */
[----:B------:R-:W-:Y:S02]  /*1b210*/  PRMT R10, R24, 0x7632, R10 ;  /* 0x00007632180a7816 */ /* 0x000fe4000000000a */
[----:B------:R-:W-:Y:S02]  /*1b220*/  ISETP.LT.AND P1, PT, R6, c[0x0][0x17c], !P0 ;  /* 0x00005f0006007a0c */ /* 0x000fe40004721270 */
[----:B------:R-:W-:Y:S01]  /*1b230*/  IADD3 R6, R22, 0x6e, RZ ;  /* 0x0000006e16067810 */ /* 0x000fe20007ffe0ff */
[----:B------:R1:W-:Y:S01]  /*1b240*/  @P5 STG.E.U16 [R8.64], R10 ;  /* 0x0000000a08005986 */ /* 0x0003e2000c101504 */
[----:B0-----:R-:W-:-:S02]  /*1b250*/  LEA R4, P6, R11, R2, 0x1 ;  /* 0x000000020b047211 */ /* 0x001fc400078c08ff */
[----:B------:R-:W-:Y:S02]  /*1b260*/  ISETP.LT.AND P5, PT, R6, c[0x0][0x17c], !P0 ;  /* 0x00005f0006007a0c */ /* 0x000fe400047a1270 */
[----:B------:R-:W-:Y:S02]  /*1b270*/  LEA.HI.X.SX32 R5, R11, R0, 0x1, P6 ;  /* 0x000000000b057211 */ /* 0x000fe400030f0eff */
[----:B------:R-:W-:Y:S02]  /*1b280*/  IADD3 R6, R22, 0x6f, RZ ;  /* 0x0000006f16067810 */ /* 0x000fe40007ffe0ff */
[C---:B-1----:R-:W-:Y:S02]  /*1b290*/  LEA R8, P6, R3.reuse, R2, 0x1 ;  /* 0x0000000203087211 */ /* 0x042fe400078c08ff */
[C---:B------:R-:W-:Y:S02]  /*1b2a0*/  IADD3 R11, R3.reuse, c[0x0][0x198], RZ ;  /* 0x00006600030b7a10 */ /* 0x040fe40007ffe0ff */
[----:B------:R-:W-:-:S02]  /*1b2b0*/  LEA.HI.X.SX32 R9, R3, R0, 0x1, P6 ;  /* 0x0000000003097211 */ /* 0x000fc400030f0eff */
[----:B------:R-:W-:Y:S01]  /*1b2c0*/  PRMT R10, R28, 0x7632, R10 ;  /* 0x000076321c0a7816 */ /* 0x000fe2000000000a */
[----:B---3--:R0:W-:Y:S01]  /*1b2d0*/  @P4 STG.E.U16 [R4.64], R25 ;  /* 0x0000001904004986 */ /* 0x0081e2000c101504 */
[----:B------:R-:W-:Y:S02]  /*1b2e0*/  ISETP.LT.AND P4, PT, R6, c[0x0][0x17c], !P0 ;  /* 0x00005f0006007a0c */ /* 0x000fe40004781270 */
[----:B------:R-:W-:Y:S02]  /*1b2f0*/  PRMT R6, R25, 0x7632, R6 ;  /* 0x0000763219067816 */ /* 0x000fe40000000006 */
[----:B0-----:R-:W2:Y:S01]  /*1b300*/  LDL.LU R25, [R1+0x9c] ;  /* 0x00009c0001197983 */ /* 0x001ea20000300800 */
[----:B------:R-:W-:-:S04]  /*1b310*/  LEA R4, P6, R11, R2, 0x1 ;  /* 0x000000020b047211 */ /* 0x000fc800078c08ff */
[C---:B------:R-:W-:Y:S01]  /*1b320*/  LEA.HI.X.SX32 R5, R11.reuse, R0, 0x1, P6 ;  /* 0x000000000b057211 */ /* 0x040fe200030f0eff */
[----:B------:R-:W-:Y:S04]  /*1b330*/  @P3 STG.E.U16 [R8.64], R6 ;  /* 0x0000000608003986 */ /* 0x000fe8000c101504 */
[----:B------:R0:W-:Y:S04]  /*1b340*/  @P2 STG.E.U16 [R4.64], R28 ;  /* 0x0000001c04002986 */ /* 0x0001e8000c101504 */
[----:B0-----:R-:W3:Y:S01]  /*1b350*/  LDL.LU R28, [R1+0x6e8] ;  /* 0x0006e800011c7983 */ /* 0x001ee20000300800 */
[----:B------:R-:W-:-:S04]  /*1b360*/  IADD3 R13, R11, c[0x0][0x198], RZ ;  /* 0x000066000b0d7a10 */ /* 0x000fc80007ffe0ff */
[C---:B------:R-:W-:Y:S02]  /*1b370*/  LEA R8, P6, R13.reuse, R2, 0x1 ;  /* 0x000000020d087211 */ /* 0x040fe400078c08ff */
[C---:B------:R-:W-:Y:S02]  /*1b380*/  IADD3 R11, R13.reuse, c[0x0][0x198], RZ ;  /* 0x000066000d0b7a10 */ /* 0x040fe40007ffe0ff */
[----:B------:R-:W-:Y:S02]  /*1b390*/  LEA.HI.X.SX32 R9, R13, R0, 0x1, P6 ;  /* 0x000000000d097211 */ /* 0x000fe400030f0eff */
[C---:B------:R-:W-:Y:S02]  /*1b3a0*/  LEA R4, P6, R11.reuse, R2, 0x1 ;  /* 0x000000020b047211 */ /* 0x040fe400078c08ff */
[C---:B------:R-:W-:Y:S02]  /*1b3b0*/  IADD3 R13, R11.reuse, c[0x0][0x198], RZ ;  /* 0x000066000b0d7a10 */ /* 0x040fe40007ffe0ff */
[----:B------:R-:W-:Y:S01]  /*1b3c0*/  IADD3 R3, R22, 0x70, RZ ;  /* 0x0000007016037810 */ /* 0x000fe20007ffe0ff */
[----:B------:R0:W-:Y:S01]  /*1b3d0*/  @P1 STG.E.U16 [R8.64], R10 ;  /* 0x0000000a08001986 */ /* 0x0001e2000c101504 */
[----:B------:R-:W-:-:S02]  /*1b3e0*/  LEA.HI.X.SX32 R5, R11, R0, 0x1, P6 ;  /* 0x000000000b057211 */ /* 0x000fc400030f0eff */
[----:B------:R-:W-:Y:S02]  /*1b3f0*/  ISETP.LT.AND P3, PT, R3, c[0x0][0x17c], !P0 ;  /* 0x00005f0003007a0c */ /* 0x000fe40004761270 */
[C---:B------:R-:W-:Y:S02]  /*1b400*/  IADD3 R11, R13.reuse, c[0x0][0x198], RZ ;  /* 0x000066000d0b7a10 */ /* 0x040fe40007ffe0ff */
[----:B------:R-:W-:Y:S01]  /*1b410*/  IADD3 R3, R22, 0x71, RZ ;  /* 0x0000007116037810 */ /* 0x000fe20007ffe0ff */
[----:B------:R1:W-:Y:S01]  /*1b420*/  @P5 STG.E.U16 [R4.64], R15 ;  /* 0x0000000f04005986 */ /* 0x0003e2000c101504 */
[----:B0-----:R-:W-:Y:S02]  /*1b430*/  LEA R8, P6, R13, R2, 0x1 ;  /* 0x000000020d087211 */ /* 0x001fe400078c08ff */
[----:B------:R-:W-:Y:S02]  /*1b440*/  PRMT R6, R15, 0x7632, R6 ;  /* 0x000076320f067816 */ /* 0x000fe40000000006 */
[----:B------:R-:W-:-:S02]  /*1b450*/  LEA.HI.X.SX32 R9, R13, R0, 0x1, P6 ;  /* 0x000000000d097211 */ /* 0x000fc400030f0eff */
[----:B------:R-:W-:Y:S02]  /*1b460*/  ISETP.LT.AND P2, PT, R3, c[0x0][0x17c], !P0 ;  /* 0x00005f0003007a0c */ /* 0x000fe40004741270 */
[C---:B-1----:R-:W-:Y:S02]  /*1b470*/  LEA R4, P6, R11.reuse, R2, 0x1 ;  /* 0x000000020b047211 */ /* 0x042fe400078c08ff */
[C---:B------:R-:W-:Y:S02]  /*1b480*/  IADD3 R13, R11.reuse, c[0x0][0x198], RZ ;  /* 0x000066000b0d7a10 */ /* 0x040fe40007ffe0ff */
[----:B------:R-:W-:Y:S01]  /*1b490*/  IADD3 R3, R22, 0x72, RZ ;  /* 0x0000007216037810 */ /* 0x000fe20007ffe0ff */
[----:B------:R0:W-:Y:S01]  /*1b4a0*/  @P4 STG.E.U16 [R8.64], R6 ;  /* 0x0000000608004986 */ /* 0x0001e2000c101504 */
[----:B------:R-:W-:Y:S02]  /*1b4b0*/  LEA.HI.X.SX32 R5, R11, R0, 0x1, P6 ;  /* 0x000000000b057211 */ /* 0x000fe400030f0eff */
[----:B------:R-:W-:-:S02]  /*1b4c0*/  ISETP.LT.AND P1, PT, R3, c[0x0][0x17c], !P0 ;  /* 0x00005f0003007a0c */ /* 0x000fc40004721270 */
[C---:B------:R-:W-:Y:S02]  /*1b4d0*/  IADD3 R11, R13.reuse, c[0x0][0x198], RZ ;  /* 0x000066000d0b7a10 */ /* 0x040fe40007ffe0ff */
[----:B0-----:R-:W-:-:S04]  /*1b4e0*/  LEA R8, P6, R13, R2, 0x1 ;  /* 0x000000020d087211 */ /* 0x001fc800078c08ff */
[----:B------:R-:W-:Y:S01]  /*1b4f0*/  LEA.HI.X.SX32 R9, R13, R0, 0x1, P6 ;  /* 0x000000000d097211 */ /* 0x000fe200030f0eff */
[----:B--2---:R0:W-:Y:S01]  /*1b500*/  @P3 STG.E.U16 [R4.64], R25 ;  /* 0x0000001904003986 */ /* 0x0041e2000c101504 */
[----:B------:R-:W-:Y:S02]  /*1b510*/  PRMT R10, R25, 0x7632, R10 ;  /* 0x00007632190a7816 */ /* 0x000fe4000000000a */
[----:B0-----:R-:W-:-:S04]  /*1b520*/  LEA R4, P6, R11, R2, 0x1 ;  /* 0x000000020b047211 */ /* 0x001fc800078c08ff */
[----:B------:R-:W-:Y:S01]  /*1b530*/  LEA.HI.X.SX32 R5, R11, R0, 0x1, P6 ;  /* 0x000000000b057211 */ /* 0x000fe200030f0eff */
[----:B------:R-:W-:Y:S04]  /*1b540*/  @P2 STG.E.U16 [R8.64], R10 ;  /* 0x0000000a08002986 */ /* 0x000fe8000c101504 */
[----:B---3--:R0:W-:Y:S01]  /*1b550*/  @P1 STG.E.U16 [R4.64], R28 ;  /* 0x0000001c04001986 */ /* 0x0081e2000c101504 */
[----:B------:R-:W-:-:S03]  /*1b560*/  PRMT R6, R28, 0x7632, R6 ;  /* 0x000076321c067816 */ /* 0x000fc60000000006 */
[----:B0-----:R-:W2:Y:S04]  /*1b570*/  LDL.LU R28, [R1+0x6e4] ;  /* 0x0006e400011c7983 */ /* 0x001ea80000300800 */
[----:B------:R-:W3:Y:S04]  /*1b580*/  LDL.LU R26, [R1+0x7c] ;  /* 0x00007c00011a7983 */ /* 0x000ee80000300800 */
[----:B------:R-:W4:Y:S04]  /*1b590*/  LDL.LU R24, [R1+0x2c] ;  /* 0x00002c0001187983 */ /* 0x000f280000300800 */
[----:B------:R-:W4:Y:S01]  /*1b5a0*/  LDL.LU R25, [R1+0xbc] ;  /* 0x0000bc0001197983 */ /* 0x000f220000300800 */
[----:B------:R-:W-:-:S02]  /*1b5b0*/  IADD3 R3, R22, 0x73, RZ ;  /* 0x0000007316037810 */ /* 0x000fc40007ffe0ff */
[----:B------:R-:W-:Y:S02]  /*1b5c0*/  IADD3 R13, R11, c[0x0][0x198], RZ ;  /* 0x000066000b0d7a10 */ /* 0x000fe40007ffe0ff */
[----:B------:R-:W-:Y:S02]  /*1b5d0*/  ISETP.LT.AND P5, PT, R3, c[0x0][0x17c], !P0 ;  /* 0x00005f0003007a0c */ /* 0x000fe400047a1270 */
[----:B------:R-:W-:Y:S02]  /*1b5e0*/  IADD3 R3, R22, 0x74, RZ ;  /* 0x0000007416037810 */ /* 0x000fe40007ffe0ff */
[----:B------:R-:W-:Y:S02]  /*1b5f0*/  LEA R8, P6, R13, R2, 0x1 ;  /* 0x000000020d087211 */ /* 0x000fe400078c08ff */
[----:B------:R-:W-:Y:S02]  /*1b600*/  ISETP.LT.AND P4, PT, R3, c[0x0][0x17c], !P0 ;  /* 0x00005f0003007a0c */ /* 0x000fe40004781270 */
[----:B------:R-:W-:-:S02]  /*1b610*/  IADD3 R11, R13, c[0x0][0x198], RZ ;  /* 0x000066000d0b7a10 */ /* 0x000fc40007ffe0ff */
[C---:B------:R-:W-:Y:S02]  /*1b620*/  IADD3 R3, R22.reuse, 0x75, RZ ;  /* 0x0000007516037810 */ /* 0x040fe40007ffe0ff */
[----:B------:R-:W-:Y:S02]  /*1b630*/  LEA.HI.X.SX32 R9, R13, R0, 0x1, P6 ;  /* 0x000000000d097211 */ /* 0x000fe400030f0eff */
[----:B------:R-:W-:Y:S02]  /*1b640*/  LEA R4, P6, R11, R2, 0x1 ;  /* 0x000000020b047211 */ /* 0x000fe400078c08ff */
[----:B------:R-:W-:Y:S02]  /*1b650*/  ISETP.LT.AND P3, PT, R3, c[0x0][0x17c], !P0 ;  /* 0x00005f0003007a0c */ /* 0x000fe40004761270 */
[C---:B------:R-:W-:Y:S02]  /*1b660*/  IADD3 R13, R11.reuse, c[0x0][0x198], RZ ;  /* 0x000066000b0d7a10 */ /* 0x040fe40007ffe0ff */
[----:B------:R-:W-:Y:S01]  /*1b670*/  IADD3 R3, R22, 0x76, RZ ;  /* 0x0000007616037810 */ /* 0x000fe20007ffe0ff */
[----:B------:R0:W-:Y:S01]  /*1b680*/  @P5 STG.E.U16 [R8.64], R6 ;  /* 0x0000000608005986 */ /* 0x0001e2000c101504 */
[----:B------:R-:W-:-:S02]  /*1b690*/  LEA.HI.X.SX32 R5, R11, R0, 0x1, P6 ;  /* 0x000000000b057211 */ /* 0x000fc400030f0eff */
[----:B------:R-:W-:Y:S02]  /*1b6a0*/  ISETP.LT.AND P2, PT, R3, c[0x0][0x17c], !P0 ;  /* 0x00005f0003007a0c */ /* 0x000fe40004741270 */
[C---:B------:R-:W-:Y:S02]  /*1b6b0*/  IADD3 R11, R13.reuse, c[0x0][0x198], RZ ;  /* 0x000066000d0b7a10 */ /* 0x040fe40007ffe0ff */
[----:B------:R-:W-:Y:S02]  /*1b6c0*/  IADD3 R3, R22, 0x77, RZ ;  /* 0x0000007716037810 */ /* 0x000fe40007ffe0ff */
[----:B0-----:R-:W-:Y:S01]  /*1b6d0*/  LEA R8, P6, R13, R2, 0x1 ;  /* 0x000000020d087211 */ /* 0x001fe200078c08ff */
[----:B------:R0:W-:Y:S01]  /*1b6e0*/  @P4 STG.E.U16 [R4.64], R7 ;  /* 0x0000000704004986 */ /* 0x0001e2000c101504 */
[----:B------:R-:W-:Y:S02]  /*1b6f0*/  ISETP.LT.AND P1, PT, R3, c[0x0][0x17c], !P0 ;  /* 0x00005f0003007a0c */ /* 0x000fe40004721270 */
[----:B------:R-:W-:-:S02]  /*1b700*/  LEA.HI.X.SX32 R9, R13, R0, 0x1, P6 ;  /* 0x000000000d097211 */ /* 0x000fc400030f0eff */
[C---:B------:R-:W-:Y:S02]  /*1b710*/  LEA R10, P6, R11.reuse, R2, 0x1 ;  /* 0x000000020b0a7211 */ /* 0x040fe400078c08ff */
[C---:B------:R-:W-:Y:S02]  /*1b720*/  IADD3 R13, R11.reuse, c[0x0][0x198], RZ ;  /* 0x000066000b0d7a10 */ /* 0x040fe40007ffe0ff */
[----:B------:R-:W-:Y:S02]  /*1b730*/  IADD3 R3, R22, 0x78, RZ ;  /* 0x0000007816037810 */ /* 0x000fe40007ffe0ff */
[----:B------:R-:W-:Y:S02]  /*1b740*/  LEA.HI.X.SX32 R11, R11, R0, 0x1, P6 ;  /* 0x000000000b0b7211 */ /* 0x000fe400030f0eff */
[----:B0-----:R-:W-:Y:S02]  /*1b750*/  PRMT R5, R7, 0x7632, R5 ;  /* 0x0000763207057816 */ /* 0x001fe40000000005 */
[----:B------:R-:W-:-:S02]  /*1b760*/  LEA R4, P6, R13, R2, 0x1 ;  /* 0x000000020d047211 */ /* 0x000fc400078c08ff */
[----:B------:R-:W-:Y:S02]  /*1b770*/  ISETP.LT.AND P5, PT, R3, c[0x0][0x17c], !P0 ;  /* 0x00005f0003007a0c */ /* 0x000fe400047a1270 */
[----:B------:R-:W-:Y:S01]  /*1b780*/  IADD3 R7, R13, c[0x0][0x198], RZ ;  /* 0x000066000d077a10 */ /* 0x000fe20007ffe0ff */
[----:B------:R0:W-:Y:S01]  /*1b790*/  @P3 STG.E.U16 [R8.64], R5 ;  /* 0x0000000508003986 */ /* 0x0001e2000c101504 */
[----:B------:R-:W-:-:S04]  /*1b7a0*/  IADD3 R3, R22, 0x79, RZ ;  /* 0x0000007916037810 */ /* 0x000fc80007ffe0ff */
[----:B------:R-:W-:Y:S02]  /*1b7b0*/  ISETP.LT.AND P4, PT, R3, c[0x0][0x17c], !P0 ;  /* 0x00005f0003007a0c */ /* 0x000fe40004781270 */
[----:B------:R-:W-:Y:S02]  /*1b7c0*/  IADD3 R3, R22, 0x7a, RZ ;  /* 0x0000007a16037810 */ /* 0x000fe40007ffe0ff */
[----:B0-----:R-:W-:Y:S02]  /*1b7d0*/  LEA.HI.X.SX32 R5, R13, R0, 0x1, P6 ;  /* 0x000000000d057211 */ /* 0x001fe400030f0eff */
[C---:B------:R-:W-:Y:S02]  /*1b7e0*/  LEA R6, P6, R7.reuse, R2, 0x1 ;  /* 0x0000000207067211 */ /* 0x040fe400078c08ff */
[----:B------:R-:W-:Y:S02]  /*1b7f0*/  IADD3 R9, R7, c[0x0][0x198], RZ ;  /* 0x0000660007097a10 */ /* 0x000fe40007ffe0ff */
[----:B------:R-:W-:Y:S01]  /*1b800*/  PRMT R13, R19, 0x7632, R13 ;  /* 0x00007632130d7816 */ /* 0x000fe2000000000d */
[----:B------:R0:W-:Y:S01]  /*1b810*/  @P2 STG.E.U16 [R10.64], R19 ;  /* 0x000000130a002986 */ /* 0x0001e2000c101504 */
[----:B------:R-:W-:-:S02]  /*1b820*/  LEA.HI.X.SX32 R7, R7, R0, 0x1, P6 ;  /* 0x0000000007077211 */ /* 0x000fc400030f0eff */
[----:B------:R-:W-:Y:S02]  /*1b830*/  LEA R12, P6, R9, R2, 0x1 ;  /* 0x00000002090c7211 */ /* 0x000fe400078c08ff */
[----:B------:R-:W-:Y:S01]  /*1b840*/  ISETP.LT.AND P3, PT, R3, c[0x0][0x17c], !P0 ;  /* 0x00005f0003007a0c */ /* 0x000fe20004761270 */
[----:B------:R1:W-:Y:S01]  /*1b850*/  @P1 STG.E.U16 [R4.64], R13 ;  /* 0x0000000d04001986 */ /* 0x0003e2000c101504 */
[----:B------:R-:W-:Y:S02]  /*1b860*/  IADD3 R3, R22, 0x7b, RZ ;  /* 0x0000007b16037810 */ /* 0x000fe40007ffe0ff */
[----:B0-----:R-:W-:Y:S02]  /*1b870*/  IADD3 R11, R9, c[0x0][0x198], RZ ;  /* 0x00006600090b7a10 */ /* 0x001fe40007ffe0ff */
[----:B------:R-:W-:Y:S02]  /*1b880*/  ISETP.LT.AND P2, PT, R3, c[0x0][0x17c], !P0 ;  /* 0x00005f0003007a0c */ /* 0x000fe40004741270 */
[----:B-1----:R-:W-:-:S02]  /*1b890*/  LEA.HI.X.SX32 R13, R9, R0, 0x1, P6 ;  /* 0x00000000090d7211 */ /* 0x002fc400030f0eff */
[C---:B------:R-:W-:Y:S02]  /*1b8a0*/  LEA R10, P6, R11.reuse, R2, 0x1 ;  /* 0x000000020b0a7211 */ /* 0x040fe400078c08ff */
[C---:B------:R-:W-:Y:S02]  /*1b8b0*/  IADD3 R5, R11.reuse, c[0x0][0x198], RZ ;  /* 0x000066000b057a10 */ /* 0x040fe40007ffe0ff */
[----:B------:R-:W-:Y:S02]  /*1b8c0*/  IADD3 R3, R22, 0x7c, RZ ;  /* 0x0000007c16037810 */ /* 0x000fe40007ffe0ff */
[----:B------:R-:W-:Y:S02]  /*1b8d0*/  LEA.HI.X.SX32 R11, R11, R0, 0x1, P6 ;  /* 0x000000000b0b7211 */ /* 0x000fe400030f0eff */
[----:B------:R-:W-:Y:S02]  /*1b8e0*/  ISETP.LT.AND P1, PT, R3, c[0x0][0x17c], !P0 ;  /* 0x00005f0003007a0c */ /* 0x000fe40004721270 */
[----:B------:R-:W-:Y:S01]  /*1b8f0*/  IADD3 R15, R5, c[0x0][0x198], RZ ;  /* 0x00006600050f7a10 */ /* 0x000fe20007ffe0ff */
[----:B------:R-:W-:Y:S04]  /*1b900*/  STL [R1+0x6d8], R17 ;  /* 0x0006d81101007387 */ /* 0x000fe80000100800 */
[----:B--2---:R-:W0:Y:S04]  /*1b910*/  LDS.128 R16, [R28] ;  /* 0x000000001c107984 */ /* 0x004e280000000c00 */
[----:B---3--:R1:W-:Y:S02]  /*1b920*/  @P5 STG.E.U16 [R6.64], R26 ;  /* 0x0000001a06005986 */ /* 0x0083e4000c101504 */
[----:B-1----:R-:W-:-:S02]  /*1b930*/  PRMT R7, R26, 0x7632, R7 ;  /* 0x000076321a077816 */ /* 0x002fc40000000007 */
[----:B------:R-:W-:-:S03]  /*1b940*/  LEA R6, P6, R5, R2, 0x1 ;  /* 0x0000000205067211 */ /* 0x000fc600078c08ff */
[----:B------:R1:W-:Y:S04]  /*1b950*/  @P4 STG.E.U16 [R12.64], R7 ;  /* 0x000000070c004986 */ /* 0x0003e8000c101504 */
[----:B----4-:R2:W-:Y:S01]  /*1b960*/  @P3 STG.E.U16 [R10.64], R24 ;  /* 0x000000180a003986 */ /* 0x0105e2000c101504 */
[----:B-1----:R-:W-:Y:S02]  /*1b970*/  LEA.HI.X.SX32 R7, R5, R0, 0x1, P6 ;  /* 0x0000000005077211 */ /* 0x002fe400030f0eff */
[C---:B------:R-:W-:Y:S02]  /*1b980*/  LEA R8, P6, R15.reuse, R2, 0x1 ;  /* 0x000000020f087211 */ /* 0x040fe400078c08ff */
[----:B------:R-:W-:Y:S02]  /*1b990*/  PRMT R5, R24, 0x7632, R5 ;  /* 0x0000763218057816 */ /* 0x000fe40000000005 */
[----:B------:R-:W-:-:S02]  /*1b9a0*/  LEA.HI.X.SX32 R9, R15, R0, 0x1, P6 ;  /* 0x000000000f097211 */ /* 0x000fc400030f0eff */
[----:B--2---:R-:W-:Y:S01]  /*1b9b0*/  PRMT R10, R25, 0x7632, R10 ;  /* 0x00007632190a7816 */ /* 0x004fe2000000000a */
[----:B------:R-:W-:Y:S04]  /*1b9c0*/  @P2 STG.E.U16 [R6.64], R5 ;  /* 0x0000000506002986 */ /* 0x000fe8000c101504 */
[----:B------:R-:W-:Y:S04]  /*1b9d0*/  @P1 STG.E.U16 [R8.64], R25 ;  /* 0x0000001908001986 */ /* 0x000fe8000c101504 */
[----:B------:R-:W1:Y:S04]  /*1b9e0*/  LDS.128 R24, [R29] ;  /* 0x000000001d187984 */ /* 0x000e680000000c00 */
[----:B0-----:R-:W-:Y:S04]  /*1b9f0*/  STL [R1+0x44], R17 ;  /* 0x0000441101007387 */ /* 0x001fe80000100800 */
[----:B------:R-:W-:Y:S04]  /*1ba00*/  STL.64 [R1+0x48], R18 ;  /* 0x0000481201007387 */ /* 0x000fe80000100a00 */
[----:B-1----:R-:W-:Y:S04]  /*1ba10*/  STL [R1+0x54], R25 ;  /* 0x0000541901007387 */ /* 0x002fe80000100800 */
[----:B------:R0:W-:Y:S04]  /*1ba20*/  STL.64 [R1+0x58], R26 ;  /* 0x0000581a01007387 */ /* 0x0001e80000100a00 */
[----:B0-----:R-:W2:Y:S01]  /*1ba30*/  LDL.LU R27, [R1+0x6e0] ;  /* 0x0006e000011b7983 */ /* 0x001ea20000300800 */
[----:B------:R-:W-:-:S02]  /*1ba40*/  IADD3 R3, R22, 0x7d, RZ ;  /* 0x0000007d16037810 */ /* 0x000fc40007ffe0ff */
[----:B------:R-:W-:Y:S02]  /*1ba50*/  IADD3 R15, R15, c[0x0][0x198], RZ ;  /* 0x000066000f0f7a10 */ /* 0x000fe40007ffe0ff */
[----:B------:R-:W-:Y:S02]  /*1ba60*/  ISETP.LT.AND P5, PT, R3, c[0x0][0x17c], !P0 ;  /* 0x00005f0003007a0c */ /* 0x000fe400047a1270 */
[----:B------:R-:W-:Y:S02]  /*1ba70*/  IADD3 R3, R22, 0x7e, RZ ;  /* 0x0000007e16037810 */ /* 0x000fe40007ffe0ff */
[----:B------:R-:W-:Y:S02]  /*1ba80*/  LEA R4, P6, R15, R2, 0x1 ;  /* 0x000000020f047211 */ /* 0x000fe400078c08ff */
[----:B------:R-:W-:Y:S02]  /*1ba90*/  ISETP.LT.AND P4, PT, R3, c[0x0][0x17c], !P0 ;  /* 0x00005f0003007a0c */ /* 0x000fe40004781270 */
[----:B------:R-:W-:-:S02]  /*1baa0*/  IADD3 R11, R15, c[0x0][0x198], RZ ;  /* 0x000066000f0b7a10 */ /* 0x000fc40007ffe0ff */
[----:B------:R-:W-:Y:S02]  /*1bab0*/  LEA.HI.X.SX32 R5, R15, R0, 0x1, P6 ;  /* 0x000000000f057211 */ /* 0x000fe400030f0eff */
[C---:B------:R-:W-:Y:S02]  /*1bac0*/  LEA R6, P6, R11.reuse, R2, 0x1 ;  /* 0x000000020b067211 */ /* 0x040fe400078c08ff */
[----:B------:R-:W-:Y:S02]  /*1bad0*/  LOP3.LUT R23, R28, 0x40, RZ, 0x3c, !PT ;  /* 0x000000401c177812 */ /* 0x000fe400078e3cff */
[----:B------:R-:W-:Y:S01]  /*1bae0*/  LEA.HI.X.SX32 R7, R11, R0, 0x1, P6 ;  /* 0x000000000b077211 */ /* 0x000fe200030f0eff */
[----:B------:R-:W-:Y:S01]  /*1baf0*/  @P5 STG.E.U16 [R4.64], R10 ;  /* 0x0000000a04005986 */ /* 0x000fe2000c101504 */
[----:B------:R-:W-:-:S03]  /*1bb00*/  IMAD.MOV.U32 R14, RZ, RZ, R24 ;  /* 0x000000ffff0e7224 */ /* 0x000fc600078e0018 */
[----:B--2---:R-:W-:Y:S01]  /*1bb10*/  @P4 STG.E.U16 [R6.64], R27 ;  /* 0x0000001b06004986 */ /* 0x004fe2000c101504 */
[----:B------:R-:W-:-:S03]  /*1bb20*/  PRMT R8, R27, 0x7632, R8 ;  /* 0x000076321b087816 */ /* 0x000fc60000000008 */
[----:B------:R-:W0:Y:S04]  /*1bb30*/  LDS.128 R24, [R23] ;  /* 0x0000000017187984 */ /* 0x000e280000000c00 */
[----:B0-----:R-:W-:Y:S04]  /*1bb40*/  STL [R1+0x24], R25 ;  /* 0x0000241901007387 */ /* 0x001fe80000100800 */
        /* <DEDUP_REMOVED lines=10> */
[----:B------:R-:W-:-:S04]  /*1bbf0*/  LEA R6, P6, R9, R2, 0x1 ;  /* 0x0000000209067211 */ /* 0x000fc800078c08ff */
[C---:B------:R-:W-:Y:S01]  /*1bc00*/  LEA.HI.X.SX32 R7, R9.reuse, R0, 0x1, P6 ;  /* 0x0000000009077211 */ /* 0x040fe200030f0eff */
[----:B------:R-:W-:Y:S01]  /*1bc10*/  @P3 STG.E.U16 [R4.64], R8 ;  /* 0x0000000804003986 */ /* 0x000fe2000c101504 */
[----:B------:R-:W-:Y:S02]  /*1bc20*/  IADD3 R11, R9, c[0x0][0x198], RZ ;  /* 0x00006600090b7a10 */ /* 0x000fe40007ffe0ff */
[----:B------:R-:W-:Y:S01]  /*1bc30*/  PRMT R9, R16, 0x7632, R9 ;  /* 0x0000763210097816 */ /* 0x000fe20000000009 */
[----:B------:R0:W-:Y:S01]  /*1bc40*/  @P2 STG.E.U16 [R6.64], R16 ;  /* 0x0000001006002986 */ /* 0x0001e2000c101504 */
[----:B------:R-:W-:-:S04]  /*1bc50*/  IADD3 R3, R22, 0x81, RZ ;  /* 0x0000008116037810 */ /* 0x000fc80007ffe0ff */
[----:B------:R-:W-:Y:S02]  /*1bc60*/  ISETP.LT.AND P1, PT, R3, c[0x0][0x17c], !P0 ;  /* 0x00005f0003007a0c */ /* 0x000fe40004721270 */
[----:B------:R-:W-:-:S04]  /*1bc70*/  IADD3 R3, R22, 0x82, RZ ;  /* 0x0000008216037810 */ /* 0x000fc80007ffe0ff */
[----:B------:R-:W-:Y:S02]  /*1bc80*/  ISETP.LT.AND P5, PT, R3, c[0x0][0x17c], !P0 ;  /* 0x00005f0003007a0c */ /* 0x000fe400047a1270 */
[----:B------:R-:W-:-:S04]  /*1bc90*/  IADD3 R3, R22, 0x83, RZ ;  /* 0x0000008316037810 */ /* 0x000fc80007ffe0ff */
[----:B------:R-:W-:Y:S02]  /*1bca0*/  ISETP.LT.AND P4, PT, R3, c[0x0][0x17c], !P0 ;  /* 0x00005f0003007a0c */ /* 0x000fe40004781270 */
[C---:B------:R-:W-:Y:S02]  /*1bcb0*/  IADD3 R3, R22.reuse, 0x84, RZ ;  /* 0x0000008416037810 */ /* 0x040fe40007ffe0ff */
[----:B0-----:R-:W-:Y:S02]  /*1bcc0*/  LEA R6, P6, R11, R2, 0x1 ;  /* 0x000000020b067211 */ /* 0x001fe400078c08ff */
[----:B------:R-:W-:Y:S02]  /*1bcd0*/  ISETP.LT.AND P3, PT, R3, c[0x0][0x17c], !P0 ;  /* 0x00005f0003007a0c */ /* 0x000fe40004761270 */
[----:B------:R-:W-:Y:S02]  /*1bce0*/  IADD3 R3, R22, 0x85, RZ ;  /* 0x0000008516037810 */ /* 0x000fe40007ffe0ff */
[----:B------:R-:W-:-:S02]  /*1bcf0*/  LEA.HI.X.SX32 R7, R11, R0, 0x1, P6 ;  /* 0x000000000b077211 */ /* 0x000fc400030f0eff */
[----:B------:R-:W-:Y:S02]  /*1bd00*/  ISETP.LT.AND P2, PT, R3, c[0x0][0x17c], !P0 ;  /* 0x00005f0003007a0c */ /* 0x000fe40004741270 */
[----:B------:R-:W-:-:S04]  /*1bd10*/  IADD3 R3, R11, c[0x0][0x198], RZ ;  /* 0x000066000b037a10 */ /* 0x000fc80007ffe0ff */
[C---:B------:R-:W-:Y:S02]  /*1bd20*/  LEA R4, P6, R3.reuse, R2, 0x1 ;  /* 0x0000000203047211 */ /* 0x040fe400078c08ff */
[C---:B------:R-:W-:Y:S01]  /*1bd30*/  IADD3 R8, R3.reuse, c[0x0][0x198], RZ ;  /* 0x0000660003087a10 */ /* 0x040fe20007ffe0ff */
[----:B------:R0:W-:Y:S01]  /*1bd40*/  @P1 STG.E.U16 [R6.64], R9 ;  /* 0x0000000906001986 */ /* 0x0001e2000c101504 */
[----:B------:R-:W-:Y:S02]  /*1bd50*/  LEA.HI.X.SX32 R5, R3, R0, 0x1, P6 ;  /* 0x0000000003057211 */ /* 0x000fe400030f0eff */
[----:B------:R-:W-:-:S03]  /*1bd60*/  IADD3 R3, R8, c[0x0][0x198], RZ ;  /* 0x0000660008037a10 */ /* 0x000fc60007ffe0ff */
[----:B------:R1:W-:Y:S01]  /*1bd70*/  @P5 STG.E.U16 [R4.64], R14 ;  /* 0x0000000e04005986 */ /* 0x0003e2000c101504 */
[----:B0-----:R-:W-:-:S04]  /*1bd80*/  LEA R6, P6, R8, R2, 0x1 ;  /* 0x0000000208067211 */ /* 0x001fc800078c08ff */
[----:B------:R-:W-:Y:S02]  /*1bd90*/  LEA.HI.X.SX32 R7, R8, R0, 0x1, P6 ;  /* 0x0000000008077211 */ /* 0x000fe400030f0eff */
[----:B------:R-:W-:Y:S02]  /*1bda0*/  PRMT R8, R14, 0x7632, R8 ;  /* 0x000076320e087816 */ /* 0x000fe40000000008 */
[C---:B-1----:R-:W-:Y:S01]  /*1bdb0*/  LEA R4, P6, R3.reuse, R2, 0x1 ;  /* 0x0000000203047211 */ /* 0x042fe200078c08ff */
[----:B------:R-:W-:Y:S01]  /*1bdc0*/  IMAD.MOV.U32 R13, RZ, RZ, R24 ;  /* 0x000000ffff0d7224 */ /* 0x000fe200078e0018 */
[----:B------:R-:W-:Y:S02]  /*1bdd0*/  IADD3 R9, R22, 0x88, RZ ;  /* 0x0000008816097810 */ /* 0x000fe40007ffe0ff */
[----:B------:R-:W-:Y:S01]  /*1bde0*/  LEA.HI.X.SX32 R5, R3, R0, 0x1, P6 ;  /* 0x0000000003057211 */ /* 0x000fe200030f0eff */
[----:B------:R0:W-:Y:S01]  /*1bdf0*/  @P4 STG.E.U16 [R6.64], R8 ;  /* 0x0000000806004986 */ /* 0x0001e2000c101504 */
[----:B------:R-:W-:-:S02]  /*1be00*/  ISETP.LT.AND P4, PT, R9, c[0x0][0x17c], !P0 ;  /* 0x00005f0009007a0c */ /* 0x000fc40004781270 */
[----:B------:R-:W-:Y:S01]  /*1be10*/  PRMT R9, R13, 0x7632, R9 ;  /* 0x000076320d097816 */ /* 0x000fe20000000009 */
[----:B------:R1:W-:Y:S01]  /*1be20*/  @P3 STG.E.U16 [R4.64], R13 ;  /* 0x0000000d04003986 */ /* 0x0003e2000c101504 */
[C---:B------:R-:W-:Y:S02]  /*1be30*/  IADD3 R10, R22.reuse, 0x86, RZ ;  /* 0x00000086160a7810 */ /* 0x040fe40007ffe0ff */
[----:B0-----:R-:W-:Y:S02]  /*1be40*/  IADD3 R7, R3, c[0x0][0x198], RZ ;  /* 0x0000660003077a10 */ /* 0x001fe40007ffe0ff */
[----:B------:R-:W-:Y:S02]  /*1be50*/  IADD3 R3, R22, 0x89, RZ ;  /* 0x0000008916037810 */ /* 0x000fe40007ffe0ff */
[----:B------:R-:W-:Y:S02]  /*1be60*/  LEA R6, P6, R7, R2, 0x1 ;  /* 0x0000000207067211 */ /* 0x000fe400078c08ff */
[----:B------:R-:W-:-:S02]  /*1be70*/  ISETP.LT.AND P3, PT, R3, c[0x0][0x17c], !P0 ;  /* 0x00005f0003007a0c */ /* 0x000fc40004761270 */
[----:B------:R-:W-:Y:S02]  /*1be80*/  ISETP.LT.AND P1, PT, R10, c[0x0][0x17c], !P0 ;  /* 0x00005f000a007a0c */ /* 0x000fe40004721270 */
[C---:B------:R-:W-:Y:S02]  /*1be90*/  IADD3 R3, R7.reuse, c[0x0][0x198], RZ ;  /* 0x0000660007037a10 */ /* 0x040fe40007ffe0ff */
[----:B------:R-:W-:Y:S02]  /*1bea0*/  LEA.HI.X.SX32 R7, R7, R0, 0x1, P6 ;  /* 0x0000000007077211 */ /* 0x000fe400030f0eff */
[C---:B-1----:R-:W-:Y:S02]  /*1beb0*/  LEA R4, P6, R3.reuse, R2, 0x1 ;  /* 0x0000000203047211 */ /* 0x042fe400078c08ff */
[C---:B------:R-:W-:Y:S01]  /*1bec0*/  IADD3 R8, R3.reuse, c[0x0][0x198], RZ ;  /* 0x0000660003087a10 */ /* 0x040fe20007ffe0ff */
[----:B------:R0:W-:Y:S01]  /*1bed0*/  @P2 STG.E.U16 [R6.64], R9 ;  /* 0x0000000906002986 */ /* 0x0001e2000c101504 */
[----:B------:R-:W-:-:S02]  /*1bee0*/  LEA.HI.X.SX32 R5, R3, R0, 0x1, P6 ;  /* 0x0000000003057211 */ /* 0x000fc400030f0eff */
[----:B------:R-:W-:Y:S02]  /*1bef0*/  IADD3 R3, R8, c[0x0][0x198], RZ ;  /* 0x0000660008037a10 */ /* 0x000fe40007ffe0ff */
[----:B0-----:R-:W-:Y:S02]  /*1bf00*/  IADD3 R7, R22, 0x8b, RZ ;  /* 0x0000008b16077810 */ /* 0x001fe40007ffe0ff */
[----:B------:R-:W-:Y:S01]  /*1bf10*/  LEA R6, P6, R8, R2, 0x1 ;  /* 0x0000000208067211 */ /* 0x000fe200078c08ff */
[----:B--2---:R-:W0:Y:S04]  /*1bf20*/  LDS.128 R16, [R26] ;  /* 0x000000001a107984 */ /* 0x004e280000000c00 */
[----:B0-----:R-:W-:Y:S01]  /*1bf30*/  STL [R1+0x74], R17 ;  /* 0x0000741101007387 */ /* 0x001fe20000100800 */
[----:B------:R-:W-:-:S03]  /*1bf40*/  IMAD.MOV.U32 R11, RZ, RZ, R16 ;  /* 0x000000ffff0b7224 */ /* 0x000fc600078e0010 */
[----:B------:R-:W-:Y:S04]  /*1bf50*/  STL.64 [R1+0x78], R18 ;  /* 0x0000781201007387 */ /* 0x000fe80000100a00 */
[----:B------:R-:W0:Y:S04]  /*1bf60*/  LDS.128 R16, [R28+0x800] ;  /* 0x000800001c107984 */ /* 0x000e280000000c00 */
        /* <DEDUP_REMOVED lines=8> */
[----:B------:R1:W-:Y:S01]  /*1bff0*/  @P1 STG.E.U16 [R4.64], R11 ;  /* 0x0000000b04001986 */ /* 0x0003e2000c101504 */
[----:B------:R-:W-:Y:S02]  /*1c000*/  ISETP.LT.AND P1, PT, R7, c[0x0][0x17c], !P0 ;  /* 0x00005f0007007a0c */ /* 0x000fe40004721270 */
[----:B------:R-:W-:-:S02]  /*1c010*/  LEA.HI.X.SX32 R7, R8, R0, 0x1, P6 ;  /* 0x0000000008077211 */ /* 0x000fc400030f0eff */
[----:B------:R-:W-:Y:S02]  /*1c020*/  PRMT R8, R11, 0x7632, R8 ;  /* 0x000076320b087816 */ /* 0x000fe40000000008 */
[----:B------:R-:W-:Y:S01]  /*1c030*/  IADD3 R10, R22, 0x87, RZ ;  /* 0x00000087160a7810 */ /* 0x000fe20007ffe0ff */
[----:B0-----:R-:W-:Y:S01]  /*1c040*/  STL [R1+0x84], R17 ;  /* 0x0000841101007387 */ /* 0x001fe20000100800 */
[----:B-1----:R-:W-:-:S03]  /*1c050*/  IMAD.MOV.U32 R11, RZ, RZ, R16 ;  /* 0x000000ffff0b7224 */ /* 0x002fc600078e0010 */
[----:B------:R-:W-:Y:S04]  /*1c060*/  STL.64 [R1+0x88], R18 ;  /* 0x0000881201007387 */ /* 0x000fe80000100a00 */
[----:B------:R-:W0:Y:S01]  /*1c070*/  LDS.128 R16, [R26+0x800] ;  /* 0x000800001a107984 */ /* 0x000e220000000c00 */
[----:B------:R-:W-:Y:S02]  /*1c080*/  ISETP.LT.AND P5, PT, R10, c[0x0][0x17c], !P0 ;  /* 0x00005f000a007a0c */ /* 0x000fe400047a1270 */
[C---:B------:R-:W-:Y:S01]  /*1c090*/  LEA R4, P6, R3.reuse, R2, 0x1 ;  /* 0x0000000203047211 */ /* 0x040fe200078c08ff */
[----:B------:R-:W-:Y:S01]  /*1c0a0*/  LDS.128 R24, [R26+0x1000] ;  /* 0x001000001a187984 */ /* 0x000fe20000000c00 */
[----:B------:R-:W-:Y:S02]  /*1c0b0*/  IADD3 R9, R22, 0x8c, RZ ;  /* 0x0000008c16097810 */ /* 0x000fe40007ffe0ff */
[----:B------:R-:W-:-:S07]  /*1c0c0*/  LEA.HI.X.SX32 R5, R3, R0, 0x1, P6 ;  /* 0x0000000003057211 */ /* 0x000fce00030f0eff */
[----:B------:R-:W-:Y:S01]  /*1c0d0*/  @P5 STG.E.U16 [R6.64], R8 ;  /* 0x0000000806005986 */ /* 0x000fe2000c101504 */
[----:B------:R-:W-:Y:S02]  /*1c0e0*/  ISETP.LT.AND P5, PT, R9, c[0x0][0x17c], !P0 ;  /* 0x00005f0009007a0c */ /* 0x000fe400047a1270 */
[----:B------:R-:W-:Y:S01]  /*1c0f0*/  PRMT R9, R14, 0x7632, R9 ;  /* 0x000076320e097816 */ /* 0x000fe20000000009 */
[----:B------:R1:W-:Y:S04]  /*1c100*/  @P4 STG.E.U16 [R4.64], R14 ;  /* 0x0000000e04004986 */ /* 0x0003e8000c101504 */
[----:B0-----:R-:W-:Y:S01]  /*1c110*/  STL [R1+0x4], R17 ;  /* 0x0000041101007387 */ /* 0x001fe20000100800 */
[----:B-1----:R-:W-:-:S03]  /*1c120*/  IMAD.MOV.U32 R14, RZ, RZ, R16 ;  /* 0x000000ffff0e7224 */ /* 0x002fc600078e0010 */
[----:B------:R-:W-:Y:S04]  /*1c130*/  STL.64 [R1+0x8], R18 ;  /* 0x0000081201007387 */ /* 0x000fe80000100a00 */
[----:B------:R-:W0:Y:S01]  /*1c140*/  LDS.128 R16, [R28+0x1000] ;  /* 0x001000001c107984 */ /* 0x000e220000000c00 */
[----:B------:R-:W-:Y:S02]  /*1c150*/  IADD3 R7, R3, c[0x0][0x198], RZ ;  /* 0x0000660003077a10 */ /* 0x000fe40007ffe0ff */
[C---:B------:R-:W-:Y:S02]  /*1c160*/  IADD3 R3, R22.reuse, 0x8d, RZ ;  /* 0x0000008d16037810 */ /* 0x040fe40007ffe0ff */
[----:B------:R-:W-:Y:S02]  /*1c170*/  IADD3 R10, R22, 0x8a, RZ ;  /* 0x0000008a160a7810 */ /* 0x000fe40007ffe0ff */
[----:B------:R-:W-:-:S02]  /*1c180*/  LEA R6, P6, R7, R2, 0x1 ;  /* 0x0000000207067211 */ /* 0x000fc400078c08ff */
[----:B------:R-:W-:Y:S02]  /*1c190*/  ISETP.LT.AND P4, PT, R3, c[0x0][0x17c], !P0 ;  /* 0x00005f0003007a0c */ /* 0x000fe40004781270 */
[----:B------:R-:W-:Y:S02]  /*1c1a0*/  ISETP.LT.AND P2, PT, R10, c[0x0][0x17c], !P0 ;  /* 0x00005f000a007a0c */ /* 0x000fe40004741270 */
[C---:B------:R-:W-:Y:S02]  /*1c1b0*/  IADD3 R3, R7.reuse, c[0x0][0x198], RZ ;  /* 0x0000660007037a10 */ /* 0x040fe40007ffe0ff */
[----:B------:R-:W-:Y:S02]  /*1c1c0*/  LEA.HI.X.SX32 R7, R7, R0, 0x1, P6 ;  /* 0x0000000007077211 */ /* 0x000fe400030f0eff */
[C---:B------:R-:W-:Y:S02]  /*1c1d0*/  LEA R4, P6, R3.reuse, R2, 0x1 ;  /* 0x0000000203047211 */ /* 0x040fe400078c08ff */
[C---:B------:R-:W-:Y:S01]  /*1c1e0*/  IADD3 R8, R3.reuse, c[0x0][0x198], RZ ;  /* 0x0000660003087a10 */ /* 0x040fe20007ffe0ff */
[----:B------:R1:W-:Y:S01]  /*1c1f0*/  @P3 STG.E.U16 [R6.64], R9 ;  /* 0x0000000906003986 */ /* 0x0003e2000c101504 */
[----:B------:R-:W-:-:S02]  /*1c200*/  LEA.HI.X.SX32 R5, R3, R0, 0x1, P6 ;  /* 0x0000000003057211 */ /* 0x000fc400030f0eff */
[----:B------:R-:W-:-:S03]  /*1c210*/  IADD3 R3, R8, c[0x0][0x198], RZ ;  /* 0x0000660008037a10 */ /* 0x000fc60007ffe0ff */
[----:B------:R2:W-:Y:S01]  /*1c220*/  @P2 STG.E.U16 [R4.64], R13 ;  /* 0x0000000d04002986 */ /* 0x0005e2000c101504 */
[----:B-1----:R-:W-:Y:S02]  /*1c230*/  IADD3 R7, R22, 0x8f, RZ ;  /* 0x0000008f16077810 */ /* 0x002fe40007ffe0ff */
[C---:B------:R-:W-:Y:S02]  /*1c240*/  LEA R6, P6, R8.reuse, R2, 0x1 ;  /* 0x0000000208067211 */ /* 0x040fe400078c08ff */
[----:B------:R-:W-:Y:S02]  /*1c250*/  ISETP.LT.AND P2, PT, R7, c[0x0][0x17c], !P0 ;  /* 0x00005f0007007a0c */ /* 0x000fe40004741270 */
[----:B------:R-:W-:Y:S02]  /*1c260*/  LEA.HI.X.SX32 R7, R8, R0, 0x1, P6 ;  /* 0x0000000008077211 */ /* 0x000fe400030f0eff */
[----:B------:R-:W-:Y:S01]  /*1c270*/  PRMT R8, R13, 0x7632, R8 ;  /* 0x000076320d087816 */ /* 0x000fe20000000008 */
[----:B0-----:R-:W-:Y:S01]  /*1c280*/  STL [R1+0x64], R17 ;  /* 0x0000641101007387 */ /* 0x001fe20000100800 */
[----:B--2---:R-:W-:-:S03]  /*1c290*/  IMAD.MOV.U32 R13, RZ, RZ, R16 ;  /* 0x000000ffff0d7224 */ /* 0x004fc600078e0010 */
[----:B------:R-:W-:Y:S04]  /*1c2a0*/  STL.64 [R1+0x68], R18 ;  /* 0x0000681201007387 */ /* 0x000fe80000100a00 */
[----:B------:R-:W0:Y:S01]  /*1c2b0*/  LDS.128 R16, [R29+0x1000] ;  /* 0x001000001d107984 */ /* 0x000e220000000c00 */
[C---:B------:R-:W-:Y:S02]  /*1c2c0*/  LEA R4, P6, R3.reuse, R2, 0x1 ;  /* 0x0000000203047211 */ /* 0x040fe400078c08ff */
[C---:B------:R-:W-:Y:S01]  /*1c2d0*/  IADD3 R9, R22.reuse, 0x90, RZ ;  /* 0x0000009016097810 */ /* 0x040fe20007ffe0ff */
[----:B------:R1:W-:Y:S01]  /*1c2e0*/  @P1 STG.E.U16 [R6.64], R8 ;  /* 0x0000000806001986 */ /* 0x0003e2000c101504 */
[----:B------:R-:W-:Y:S02]  /*1c2f0*/  LEA.HI.X.SX32 R5, R3, R0, 0x1, P6 ;  /* 0x0000000003057211 */ /* 0x000fe400030f0eff */
[----:B------:R-:W-:-:S02]  /*1c300*/  IADD3 R10, R22, 0x8e, RZ ;  /* 0x0000008e160a7810 */ /* 0x000fc40007ffe0ff */
[----:B------:R-:W-:Y:S01]  /*1c310*/  ISETP.LT.AND P1, PT, R9, c[0x0][0x17c], !P0 ;  /* 0x00005f0009007a0c */ /* 0x000fe20004721270 */
[----:B------:R2:W-:Y:S01]  /*1c320*/  @P5 STG.E.U16 [R4.64], R11 ;  /* 0x0000000b04005986 */ /* 0x0005e2000c101504 */
[----:B------:R-:W-:Y:S02]  /*1c330*/  PRMT R9, R11, 0x7632, R9 ;  /* 0x000076320b097816 */ /* 0x000fe40000000009 */
[----:B-1----:R-:W-:Y:S02]  /*1c340*/  IADD3 R6, R3, c[0x0][0x198], RZ ;  /* 0x0000660003067a10 */ /* 0x002fe40007ffe0ff */
[----:B------:R-:W-:Y:S02]  /*1c350*/  IADD3 R3, R22, 0x91, RZ ;  /* 0x0000009116037810 */ /* 0x000fe40007ffe0ff */
[----:B------:R-:W-:Y:S02]  /*1c360*/  ISETP.LT.AND P3, PT, R10, c[0x0][0x17c], !P0 ;  /* 0x00005f000a007a0c */ /* 0x000fe40004761270 */
[----:B--2---:R-:W-:-:S02]  /*1c370*/  LEA R4, P6, R6, R2, 0x1 ;  /* 0x0000000206047211 */ /* 0x004fc400078c08ff */
[----:B------:R-:W-:Y:S02]  /*1c380*/  ISETP.LT.AND P5, PT, R3, c[0x0][0x17c], !P0 ;  /* 0x00005f0003007a0c */ /* 0x000fe400047a1270 */
[C---:B------:R-:W-:Y:S02]  /*1c390*/  IADD3 R3, R6.reuse, c[0x0][0x198], RZ ;  /* 0x0000660006037a10 */ /* 0x040fe40007ffe0ff */
[----:B------:R-:W-:Y:S02]  /*1c3a0*/  LEA.HI.X.SX32 R5, R6, R0, 0x1, P6 ;  /* 0x0000000006057211 */ /* 0x000fe400030f0eff */
[C---:B------:R-:W-:Y:S02]  /*1c3b0*/  LEA R6, P6, R3.reuse, R2, 0x1 ;  /* 0x0000000203067211 */ /* 0x040fe400078c08ff */
[----:B------:R-:W-:Y:S01]  /*1c3c0*/  IADD3 R8, R3, c[0x0][0x198], RZ ;  /* 0x0000660003087a10 */ /* 0x000fe20007ffe0ff */
[----:B0-----:R-:W-:Y:S01]  /*1c3d0*/  STL [R1+0x34], R17 ;  /* 0x0000341101007387 */ /* 0x001fe20000100800 */
[----:B------:R-:W-:-:S03]  /*1c3e0*/  IMAD.MOV.U32 R11, RZ, RZ, R16 ;  /* 0x000000ffff0b7224 */ /* 0x000fc600078e0010 */
[----:B------:R-:W-:Y:S04]  /*1c3f0*/  STL.64 [R1+0x38], R18 ;  /* 0x0000381201007387 */ /* 0x000fe80000100a00 */
[----:B------:R-:W0:Y:S01]  /*1c400*/  LDS.128 R16, [R23+0x1000] ;  /* 0x0010000017107984 */ /* 0x000e220000000c00 */
[----:B------:R-:W-:-:S03]  /*1c410*/  LEA.HI.X.SX32 R7, R3, R0, 0x1, P6 ;  /* 0x0000000003077211 */ /* 0x000fc600030f0eff */
[----:B------:R1:W-:Y:S01]  /*1c420*/  @P4 STG.E.U16 [R4.64], R9 ;  /* 0x0000000904004986 */ /* 0x0003e2000c101504 */
[----:B------:R-:W-:-:S03]  /*1c430*/  IADD3 R3, R8, c[0x0][0x198], RZ ;  /* 0x0000660008037a10 */ /* 0x000fc60007ffe0ff */
[----:B------:R2:W-:Y:S01]  /*1c440*/  @P3 STG.E.U16 [R6.64], R14 ;  /* 0x0000000e06003986 */ /* 0x0005e2000c101504 */
[----:B-1----:R-:W-:Y:S02]  /*1c450*/  IADD3 R5, R22, 0x93, RZ ;  /* 0x0000009316057810 */ /* 0x002fe40007ffe0ff */
[C---:B------:R-:W-:Y:S02]  /*1c460*/  LEA R4, P6, R8.reuse, R2, 0x1 ;  /* 0x0000000208047211 */ /* 0x040fe400078c08ff */
[----:B------:R-:W-:Y:S02]  /*1c470*/  ISETP.LT.AND P3, PT, R5, c[0x0][0x17c], !P0 ;  /* 0x00005f0005007a0c */ /* 0x000fe40004761270 */
[----:B------:R-:W-:Y:S02]  /*1c480*/  LEA.HI.X.SX32 R5, R8, R0, 0x1, P6 ;  /* 0x0000000008057211 */ /* 0x000fe400030f0eff */
[----:B------:R-:W-:Y:S02]  /*1c490*/  PRMT R8, R14, 0x7632, R8 ;  /* 0x000076320e087816 */ /* 0x000fe40000000008 */
[----:B--2---:R-:W-:-:S03]  /*1c4a0*/  LEA R6, P6, R3, R2, 0x1 ;  /* 0x0000000203067211 */ /* 0x004fc600078c08ff */
[----:B------:R1:W-:Y:S01]  /*1c4b0*/  @P2 STG.E.U16 [R4.64], R8 ;  /* 0x0000000804002986 */ /* 0x0003e2000c101504 */
[----:B------:R-:W-:Y:S02]  /*1c4c0*/  LEA.HI.X.SX32 R7, R3, R0, 0x1, P6 ;  /* 0x0000000003077211 */ /* 0x000fe400030f0eff */
[----:B------:R-:W-:-:S03]  /*1c4d0*/  IADD3 R10, R22, 0x92, RZ ;  /* 0x00000092160a7810 */ /* 0x000fc60007ffe0ff */
[----:B------:R2:W-:Y:S01]  /*1c4e0*/  @P1 STG.E.U16 [R6.64], R13 ;  /* 0x0000000d06001986 */ /* 0x0005e2000c101504 */
[----:B-1----:R-:W-:Y:S02]  /*1c4f0*/  IADD3 R4, R3, c[0x0][0x198], RZ ;  /* 0x0000660003047a10 */ /* 0x002fe40007ffe0ff */
[----:B------:R-:W-:Y:S02]  /*1c500*/  IADD3 R3, R22, 0x95, RZ ;  /* 0x0000009516037810 */ /* 0x000fe40007ffe0ff */
[----:B------:R-:W-:Y:S02]  /*1c510*/  ISETP.LT.AND P4, PT, R10, c[0x0][0x17c], !P0 ;  /* 0x00005f000a007a0c */ /* 0x000fe40004781270 */
[C---:B--2---:R-:W-:Y:S02]  /*1c520*/  LEA R6, P6, R4.reuse, R2, 0x1 ;  /* 0x0000000204067211 */ /* 0x044fe400078c08ff */
[----:B------:R-:W-:Y:S02]  /*1c530*/  ISETP.LT.AND P1, PT, R3, c[0x0][0x17c], !P0 ;  /* 0x00005f0003007a0c */ /* 0x000fe40004721270 */
[----:B------:R-:W-:-:S02]  /*1c540*/  IADD3 R3, R4, c[0x0][0x198], RZ ;  /* 0x0000660004037a10 */ /* 0x000fc40007ffe0ff */
[----:B------:R-:W-:Y:S02]  /*1c550*/  PRMT R8, R13, 0x7632, R8 ;  /* 0x000076320d087816 */ /* 0x000fe40000000008 */
[----:B------:R-:W-:Y:S02]  /*1c560*/  LEA.HI.X.SX32 R7, R4, R0, 0x1, P6 ;  /* 0x0000000004077211 */ /* 0x000fe400030f0eff */
[----:B------:R-:W-:-:S03]  /*1c570*/  LEA R4, P6, R3, R2, 0x1 ;  /* 0x0000000203047211 */ /* 0x000fc600078c08ff */
[----:B------:R1:W-:Y:S01]  /*1c580*/  @P5 STG.E.U16 [R6.64], R8 ;  /* 0x0000000806005986 */ /* 0x0003e2000c101504 */
[----:B------:R-:W-:-:S03]  /*1c590*/  LEA.HI.X.SX32 R5, R3, R0, 0x1, P6 ;  /* 0x0000000003057211 */ /* 0x000fc600030f0eff */
[----:B0-----:R0:W-:Y:S04]  /*1c5a0*/  STL [R1+0x14], R17 ;  /* 0x0000141101007387 */ /* 0x0011e80000100800 */
[----:B------:R-:W-:Y:S01]  /*1c5b0*/  @P4 STG.E.U16 [R4.64], R11 ;  /* 0x0000000b04004986 */ /* 0x000fe2000c101504 */
[----:B-1----:R-:W-:-:S03]  /*1c5c0*/  IADD3 R6, R22, 0x97, RZ ;  /* 0x0000009716067810 */ /* 0x002fc60007ffe0ff */
[----:B------:R-:W-:Y:S01]  /*1c5d0*/  STL.64 [R1+0x18], R18 ;  /* 0x0000181201007387 */ /* 0x000fe20000100a00 */
[----:B------:R-:W-:-:S03]  /*1c5e0*/  ISETP.LT.AND P4, PT, R6, c[0x0][0x17c], !P0 ;  /* 0x00005f0006007a0c */ /* 0x000fc60004781270 */
[----:B0-----:R-:W2:Y:S04]  /*1c5f0*/  LDL.LU R17, [R1+0x6d8] ;  /* 0x0006d80001117983 */ /* 0x001ea80000300800 */
[----:B------:R0:W1:Y:S04]  /*1c600*/  LDS.128 R4, [R28+0x1800] ;  /* 0x001800001c047984 */ /* 0x0000680000000c00 */
[----:B0-----:R-:W3:Y:S01]  /*1c610*/  LDL.LU R28, [R1+0x460] ;  /* 0x00046000011c7983 */ /* 0x001ee20000300800 */
[----:B------:R-:W-:-:S04]  /*1c620*/  IADD3 R9, R22, 0x94, RZ ;  /* 0x0000009416097810 */ /* 0x000fc80007ffe0ff */
[----:B------:R-:W-:Y:S02]  /*1c630*/  ISETP.LT.AND P2, PT, R9, c[0x0][0x17c], !P0 ;  /* 0x00005f0009007a0c */ /* 0x000fe40004741270 */
[----:B------:R-:W-:Y:S02]  /*1c640*/  IADD3 R9, R3, c[0x0][0x198], RZ ;  /* 0x0000660003097a10 */ /* 0x000fe40007ffe0ff */
[----:B------:R-:W-:Y:S02]  /*1c650*/  IADD3 R10, R22, 0x96, RZ ;  /* 0x00000096160a7810 */ /* 0x000fe40007ffe0ff */
[C---:B------:R-:W-:Y:S02]  /*1c660*/  LEA R8, P6, R9.reuse, R2, 0x1 ;  /* 0x0000000209087211 */ /* 0x040fe400078c08ff */
[----:B------:R-:W-:Y:S02]  /*1c670*/  IADD3 R3, R9, c[0x0][0x198], RZ ;  /* 0x0000660009037a10 */ /* 0x000fe40007ffe0ff */
[----:B------:R-:W-:-:S02]  /*1c680*/  ISETP.LT.AND P5, PT, R10, c[0x0][0x17c], !P0 ;  /* 0x00005f000a007a0c */ /* 0x000fc400047a1270 */
[----:B------:R-:W-:Y:S02]  /*1c690*/  LEA.HI.X.SX32 R9, R9, R0, 0x1, P6 ;  /* 0x0000000009097211 */ /* 0x000fe400030f0eff */
[----:B------:R-:W-:Y:S02]  /*1c6a0*/  PRMT R12, R11, 0x7632, R12 ;  /* 0x000076320b0c7816 */ /* 0x000fe4000000000c */
[----:B------:R-:W-:-:S03]  /*1c6b0*/  LEA R10, P6, R3, R2, 0x1 ;  /* 0x00000002030a7211 */ /* 0x000fc600078c08ff */
[----:B------:R0:W-:Y:S01]  /*1c6c0*/  @P3 STG.E.U16 [R8.64], R12 ;  /* 0x0000000c08003986 */ /* 0x0001e2000c101504 */
[----:B------:R-:W-:-:S05]  /*1c6d0*/  LEA.HI.X.SX32 R11, R3, R0, 0x1, P6 ;  /* 0x00000000030b7211 */ /* 0x000fca00030f0eff */
[----:B------:R-:W-:Y:S01]  /*1c6e0*/  @P2 STG.E.U16 [R10.64], R16 ;  /* 0x000000100a002986 */ /* 0x000fe2000c101504 */
[----:B0-----:R-:W-:-:S04]  /*1c6f0*/  IADD3 R8, R3, c[0x0][0x198], RZ ;  /* 0x0000660003087a10 */ /* 0x001fc80007ffe0ff */
[----:B------:R-:W-:Y:S02]  /*1c700*/  LEA R14, P6, R8, R2, 0x1 ;  /* 0x00000002080e7211 */ /* 0x000fe400078c08ff */
[----:B------:R-:W-:Y:S02]  /*1c710*/  IADD3 R13, R22, 0x98, RZ ;  /* 0x00000098160d7810 */ /* 0x000fe40007ffe0ff */
[----:B------:R-:W-:Y:S02]  /*1c720*/  LEA.HI.X.SX32 R15, R8, R0, 0x1, P6 ;  /* 0x00000000080f7211 */ /* 0x000fe400030f0eff */
[----:B------:R-:W-:Y:S02]  /*1c730*/  ISETP.LT.AND P3, PT, R13, c[0x0][0x17c], !P0 ;  /* 0x00005f000d007a0c */ /* 0x000fe40004761270 */
[----:B--2---:R-:W-:Y:S02]  /*1c740*/  PRMT R17, R16, 0x7632, R17 ;  /* 0x0000763210117816 */ /* 0x004fe40000000011 */
[----:B---3--:R-:W-:-:S04]  /*1c750*/  IADD3 R3, R28, 0x99, RZ ;  /* 0x000000991c037810 */ /* 0x008fc80007ffe0ff */
[----:B------:R-:W-:Y:S02]  /*1c760*/  ISETP.LT.AND P2, PT, R3, c[0x0][0x17c], !P0 ;  /* 0x00005f0003007a0c */ /* 0x000fe40004741270 */
[----:B------:R-:W-:Y:S01]  /*1c770*/  IADD3 R3, R8, c[0x0][0x198], RZ ;  /* 0x0000660008037a10 */ /* 0x000fe20007ffe0ff */
[----:B------:R0:W-:Y:S03]  /*1c780*/  @P1 STG.E.U16 [R14.64], R17 ;  /* 0x000000110e001986 */ /* 0x0001e6000c101504 */
[C---:B------:R-:W-:Y:S01]  /*1c790*/  LEA R12, P6, R3.reuse, R2, 0x1 ;  /* 0x00000002030c7211 */ /* 0x040fe200078c08ff */
[----:B------:R-:W2:Y:S03]  /*1c7a0*/  LDS.128 R8, [R29+0x1800] ;  /* 0x001800001d087984 */ /* 0x000ea60000000c00 */
[----:B------:R-:W-:-:S02]  /*1c7b0*/  LEA.HI.X.SX32 R13, R3, R0, 0x1, P6 ;  /* 0x00000000030d7211 */ /* 0x000fc400030f0eff */
[----:B0-----:R-:W-:-:S03]  /*1c7c0*/  IADD3 R14, R28, 0x9b, RZ ;  /* 0x0000009b1c0e7810 */ /* 0x001fc60007ffe0ff */
[----:B------:R-:W-:Y:S01]  /*1c7d0*/  @P5 STG.E.U16 [R12.64], R24 ;  /* 0x000000180c005986 */ /* 0x000fe2000c101504 */
[----:B------:R-:W-:-:S03]  /*1c7e0*/  ISETP.LT.AND P5, PT, R14, c[0x0][0x17c], !P0 ;  /* 0x00005f000e007a0c */ /* 0x000fc600047a1270 */
[----:B------:R0:W2:Y:S04]  /*1c7f0*/  LDS.128 R12, [R23+0x1800] ;  /* 0x00180000170c7984 */ /* 0x0000a80000000c00 */
[----:B0-----:R-:W0:Y:S01]  /*1c800*/  S2R R23, SR_TID.X ;  /* 0x0000000000177919 */ /* 0x001e220000002100 */
[----:B------:R-:W-:Y:S02]  /*1c810*/  IADD3 R18, R28, 0x9a, RZ ;  /* 0x0000009a1c127810 */ /* 0x000fe40007ffe0ff */
[----:B------:R-:W-:Y:S02]  /*1c820*/  IADD3 R16, R3, c[0x0][0x198], RZ ;  /* 0x0000660003107a10 */ /* 0x000fe40007ffe0ff */
[----:B------:R-:W-:Y:S02]  /*1c830*/  ISETP.LT.AND P1, PT, R18, c[0x0][0x17c], !P0 ;  /* 0x00005f0012007a0c */ /* 0x000fe40004721270 */
[----:B------:R-:W-:-:S02]  /*1c840*/  LEA R18, P6, R16, R2, 0x1 ;  /* 0x0000000210127211 */ /* 0x000fc400078c08ff */
[C---:B------:R-:W-:Y:S02]  /*1c850*/  IADD3 R3, R16.reuse, c[0x0][0x198], RZ ;  /* 0x0000660010037a10 */ /* 0x040fe40007ffe0ff */
[----:B------:R-:W-:Y:S02]  /*1c860*/  LEA.HI.X.SX32 R19, R16, R0, 0x1, P6 ;  /* 0x0000000010137211 */ /* 0x000fe400030f0eff */
[C---:B------:R-:W-:Y:S02]  /*1c870*/  LEA R16, P6, R3.reuse, R2, 0x1 ;  /* 0x0000000203107211 */ /* 0x040fe400078c08ff */
[----:B------:R-:W-:Y:S02]  /*1c880*/  PRMT R24, R24, 0x7632, R24 ;  /* 0x0000763218187816 */ /* 0x000fe40000000018 */
[----:B------:R-:W-:Y:S01]  /*1c890*/  LEA.HI.X.SX32 R17, R3, R0, 0x1, P6 ;  /* 0x0000000003117211 */ /* 0x000fe200030f0eff */
[C---:B0-----:R-:W-:Y:S01]  /*1c8a0*/  IMAD.SHL.U32 R29, R23.reuse, 0x1000, RZ ;  /* 0x00001000171d7824 */ /* 0x041fe200078e00ff */
[----:B------:R-:W-:-:S04]  /*1c8b0*/  LOP3.LUT R21, R23, 0x7f, RZ, 0xc0, !PT ;  /* 0x0000007f17157812 */ /* 0x000fc800078ec0ff */
[----:B------:R-:W-:Y:S02]  /*1c8c0*/  LOP3.LUT R29, R29, 0x6000, RZ, 0xc0, !PT ;  /* 0x000060001d1d7812 */ /* 0x000fe400078ec0ff */
[----:B------:R-:W-:-:S03]  /*1c8d0*/  IADD3 R3, R3, c[0x0][0x198], RZ ;  /* 0x0000660003037a10 */ /* 0x000fc60007ffe0ff */
[----:B------:R-:W-:Y:S01]  /*1c8e0*/  IMAD R29, R21, 0x10, R29 ;  /* 0x00000010151d7824 */ /* 0x000fe200078e021d */
[----:B------:R-:W-:Y:S01]  /*1c8f0*/  LEA R22, P6, R3, R2, 0x1 ;  /* 0x0000000203167211 */ /* 0x000fe200078c08ff */
[----:B------:R0:W-:Y:S03]  /*1c900*/  @P4 STG.E.U16 [R18.64], R24 ;  /* 0x0000001812004986 */ /* 0x0001e6000c101504 */
[----:B------:R-:W-:Y:S02]  /*1c910*/  LOP3.LUT R29, R29, 0x60, RZ, 0x3c, !PT ;  /* 0x000000601d1d7812 */ /* 0x000fe400078e3cff */
[----:B------:R-:W-:Y:S01]  /*1c920*/  LEA.HI.X.SX32 R23, R3, R0, 0x1, P6 ;  /* 0x0000000003177211 */ /* 0x000fe200030f0eff */
[----:B-1----:R-:W-:Y:S01]  /*1c930*/  @P3 STG.E.U16 [R16.64], R4 ;  /* 0x0000000410003986 */ /* 0x002fe2000c101504 */
[----:B0-----:R-:W-:Y:S02]  /*1c940*/  IADD3 R18, R28, 0x9d, RZ ;  /* 0x0000009d1c127810 */ /* 0x001fe40007ffe0ff */
[----:B------:R-:W-:-:S02]  /*1c950*/  PRMT R24, R4, 0x7632, R24 ;  /* 0x0000763204187816 */ /* 0x000fc40000000018 */
[----:B------:R-:W-:Y:S02]  /*1c960*/  ISETP.LT.AND P3, PT, R18, c[0x0][0x17c], !P0 ;  /* 0x00005f0012007a0c */ /* 0x000fe40004761270 */
[----:B------:R0:W1:Y:S04]  /*1c970*/  LDS.128 R16, [R29+0x1800] ;  /* 0x001800001d107984 */ /* 0x0000680000000c00 */
[----:B------:R4:W-:Y:S04]  /*1c980*/  @P2 STG.E.U16 [R22.64], R24 ;  /* 0x0000001816002986 */ /* 0x0009e8000c101504 */
[----:B0-----:R-:W3:Y:S04]  /*1c990*/  LDL.LU R29, [R1+0x54] ;  /* 0x00005400011d7983 */ /* 0x001ee80000300800 */
[----:B----4-:R-:W4:Y:S01]  /*1c9a0*/  LDL.LU R24, [R1+0x44] ;  /* 0x0000440001187983 */ /* 0x010f220000300800 */
[----:B------:R-:W-:-:S02]  /*1c9b0*/  IADD3 R20, R28, 0x9c, RZ ;  /* 0x0000009c1c147810 */ /* 0x000fc40007ffe0ff */
[----:B------:R-:W-:Y:S02]  /*1c9c0*/  IADD3 R21, R3, c[0x0][0x198], RZ ;  /* 0x0000660003157a10 */ /* 0x000fe40007ffe0ff */
[----:B------:R-:W-:Y:S02]  /*1c9d0*/  ISETP.LT.AND P4, PT, R20, c[0x0][0x17c], !P0 ;  /* 0x00005f0014007a0c */ /* 0x000fe40004781270 */
[C---:B------:R-:W-:Y:S02]  /*1c9e0*/  LEA R20, P6, R21.reuse, R2, 0x1 ;  /* 0x0000000215147211 */ /* 0x040fe400078c08ff */
[C---:B------:R-:W-:Y:S02]  /*1c9f0*/  IADD3 R3, R21.reuse, c[0x0][0x198], RZ ;  /* 0x0000660015037a10 */ /* 0x040fe40007ffe0ff */
[----:B------:R-:W-:Y:S02]  /*1ca00*/  LEA.HI.X.SX32 R21, R21, R0, 0x1, P6 ;  /* 0x0000000015157211 */ /* 0x000fe400030f0eff */
[----:B------:R-:W-:-:S02]  /*1ca10*/  IADD3 R4, R28, 0x9e, RZ ;  /* 0x0000009e1c047810 */ /* 0x000fc40007ffe0ff */
[C---:B------:R-:W-:Y:S01]  /*1ca20*/  LEA R22, P6, R3.reuse, R2, 0x1 ;  /* 0x0000000203167211 */ /* 0x040fe200078c08ff */
[----:B--2---:R0:W-:Y:S01]  /*1ca30*/  @P1 STG.E.U16 [R20.64], R8 ;  /* 0x0000000814001986 */ /* 0x0041e2000c101504 */
[----:B------:R-:W-:Y:S02]  /*1ca40*/  ISETP.LT.AND P2, PT, R4, c[0x0][0x17c], !P0 ;  /* 0x00005f0004007a0c */ /* 0x000fe40004741270 */
[C---:B------:R-:W-:Y:S02]  /*1ca50*/  LEA.HI.X.SX32 R23, R3.reuse, R0, 0x1, P6 ;  /* 0x0000000003177211 */ /* 0x040fe400030f0eff */
[----:B------:R-:W-:Y:S02]  /*1ca60*/  IADD3 R4, R3, c[0x0][0x198], RZ ;  /* 0x0000660003047a10 */ /* 0x000fe40007ffe0ff */
[----:B0-----:R-:W-:Y:S02]  /*1ca70*/  IADD3 R20, R28, 0x9f, RZ ;  /* 0x0000009f1c147810 */ /* 0x001fe40007ffe0ff */
[----:B------:R-:W-:-:S02]  /*1ca80*/  PRMT R8, R8, 0x7632, R8 ;  /* 0x0000763208087816 */ /* 0x000fc40000000008 */
[----:B------:R-:W-:Y:S02]  /*1ca90*/  ISETP.LT.AND P1, PT, R20, c[0x0][0x17c], !P0 ;  /* 0x00005f0014007a0c */ /* 0x000fe40004721270 */
[----:B------:R-:W-:Y:S01]  /*1caa0*/  LEA R20, P6, R4, R2, 0x1 ;  /* 0x0000000204147211 */ /* 0x000fe200078c08ff */
[----:B------:R0:W-:Y:S01]  /*1cab0*/  @P5 STG.E.U16 [R22.64], R8 ;  /* 0x0000000816005986 */ /* 0x0001e2000c101504 */
[----:B------:R-:W-:Y:S02]  /*1cac0*/  IADD3 R3, R28, 0xa0, RZ ;  /* 0x000000a01c037810 */ /* 0x000fe40007ffe0ff */
[C---:B------:R-:W-:Y:S02]  /*1cad0*/  LEA.HI.X.SX32 R21, R4.reuse, R0, 0x1, P6 ;  /* 0x0000000004157211 */ /* 0x040fe400030f0eff */
[----:B------:R-:W-:Y:S02]  /*1cae0*/  ISETP.LT.AND P5, PT, R3, c[0x0][0x17c], !P0 ;  /* 0x00005f0003007a0c */ /* 0x000fe400047a1270 */
[----:B0-----:R-:W-:-:S02]  /*1caf0*/  IADD3 R8, R4, c[0x0][0x198], RZ ;  /* 0x0000660004087a10 */ /* 0x001fc40007ffe0ff */
[----:B------:R-:W-:Y:S02]  /*1cb00*/  IADD3 R4, R28, 0xa1, RZ ;  /* 0x000000a11c047810 */ /* 0x000fe40007ffe0ff */
[C---:B------:R-:W-:Y:S02]  /*1cb10*/  LEA R22, P6, R8.reuse, R2, 0x1 ;  /* 0x0000000208167211 */ /* 0x040fe400078c08ff */
[C---:B------:R-:W-:Y:S01]  /*1cb20*/  IADD3 R3, R8.reuse, c[0x0][0x198], RZ ;  /* 0x0000660008037a10 */ /* 0x040fe20007ffe0ff */
[----:B------:R0:W-:Y:S01]  /*1cb30*/  @P4 STG.E.U16 [R20.64], R12 ;  /* 0x0000000c14004986 */ /* 0x0001e2000c101504 */
[----:B------:R-:W-:Y:S02]  /*1cb40*/  LEA.HI.X.SX32 R23, R8, R0, 0x1, P6 ;  /* 0x0000000008177211 */ /* 0x000fe400030f0eff */
[----:B------:R-:W-:Y:S02]  /*1cb50*/  ISETP.LT.AND P4, PT, R4, c[0x0][0x17c], !P0 ;  /* 0x00005f0004007a0c */ /* 0x000fe40004781270 */
[----:B------:R-:W-:-:S02]  /*1cb60*/  IADD3 R4, R3, c[0x0][0x198], RZ ;  /* 0x0000660003047a10 */ /* 0x000fc40007ffe0ff */
[C---:B0-----:R-:W-:Y:S02]  /*1cb70*/  LEA R20, P6, R3.reuse, R2, 0x1 ;  /* 0x0000000203147211 */ /* 0x041fe400078c08ff */
[----:B------:R-:W-:Y:S02]  /*1cb80*/  PRMT R12, R12, 0x7632, R12 ;  /* 0x000076320c0c7816 */ /* 0x000fe4000000000c */
[----:B------:R-:W-:-:S03]  /*1cb90*/  LEA.HI.X.SX32 R21, R3, R0, 0x1, P6 ;  /* 0x0000000003157211 */ /* 0x000fc600030f0eff */
[----:B------:R0:W-:Y:S04]  /*1cba0*/  @P3 STG.E.U16 [R22.64], R12 ;  /* 0x0000000c16003986 */ /* 0x0001e8000c101504 */
[----:B-1----:R1:W-:Y:S01]  /*1cbb0*/  @P2 STG.E.U16 [R20.64], R16 ;  /* 0x0000001014002986 */ /* 0x0023e2000c101504 */
[C---:B------:R-:W-:Y:S02]  /*1cbc0*/  IADD3 R3, R4.reuse, c[0x0][0x198], RZ ;  /* 0x0000660004037a10 */ /* 0x040fe40007ffe0ff */
[----:B0-----:R-:W-:-:S04]  /*1cbd0*/  LEA R22, P6, R4, R2, 0x1 ;  /* 0x0000000204167211 */ /* 0x001fc800078c08ff */
[----:B------:R-:W-:Y:S02]  /*1cbe0*/  LEA.HI.X.SX32 R23, R4, R0, 0x1, P6 ;  /* 0x0000000004177211 */ /* 0x000fe400030f0eff */
[----:B-1----:R-:W-:Y:S02]  /*1cbf0*/  PRMT R16, R16, 0x7632, R16 ;  /* 0x0000763210107816 */ /* 0x002fe40000000010 */
[----:B------:R-:W-:-:S03]  /*1cc00*/  LEA R20, P6, R3, R2, 0x1 ;  /* 0x0000000203147211 */ /* 0x000fc600078c08ff */
[----:B------:R0:W-:Y:S01]  /*1cc10*/  @P1 STG.E.U16 [R22.64], R16 ;  /* 0x0000001016001986 */ /* 0x0001e2000c101504 */
[C---:B------:R-:W-:Y:S02]  /*1cc20*/  IADD3 R4, R3.reuse, c[0x0][0x198], RZ ;  /* 0x0000660003047a10 */ /* 0x040fe40007ffe0ff */
[----:B------:R-:W-:Y:S02]  /*1cc30*/  LEA.HI.X.SX32 R21, R3, R0, 0x1, P6 ;  /* 0x0000000003157211 */ /* 0x000fe400030f0eff */
[----:B------:R-:W-:Y:S01]  /*1cc40*/  IADD3 R8, R28, 0xa2, RZ ;  /* 0x000000a21c087810 */ /* 0x000fe20007ffe0ff */
[----:B0-----:R-:W2:Y:S01]  /*1cc50*/  LDL.LU R16, [R1+0x24] ;  /* 0x0000240001107983 */ /* 0x001ea20000300800 */
[C---:B------:R-:W-:Y:S02]  /*1cc60*/  LEA R22, P6, R4.reuse, R2, 0x1 ;  /* 0x0000000204167211 */ /* 0x040fe400078c08ff */
[----:B------:R-:W-:Y:S02]  /*1cc70*/  IADD3 R3, R4, c[0x0][0x198], RZ ;  /* 0x0000660004037a10 */ /* 0x000fe40007ffe0ff */
[----:B------:R-:W-:-:S02]  /*1cc80*/  ISETP.LT.AND P3, PT, R8, c[0x0][0x17c], !P0 ;  /* 0x00005f0008007a0c */ /* 0x000fc40004761270 */
[----:B------:R-:W-:Y:S02]  /*1cc90*/  LEA.HI.X.SX32 R23, R4, R0, 0x1, P6 ;  /* 0x0000000004177211 */ /* 0x000fe400030f0eff */
[----:B------:R-:W-:Y:S01]  /*1cca0*/  IADD3 R4, R3, c[0x0][0x198], RZ ;  /* 0x0000660003047a10 */ /* 0x000fe20007ffe0ff */
[----:B----4-:R0:W-:Y:S01]  /*1ccb0*/  @P5 STG.E.U16 [R20.64], R24 ;  /* 0x0000001814005986 */ /* 0x0101e2000c101504 */
[----:B------:R-:W-:-:S03]  /*1ccc0*/  PRMT R12, R24, 0x7632, R12 ;  /* 0x00007632180c7816 */ /* 0x000fc6000000000c */
[----:B0-----:R-:W4:Y:S01]  /*1ccd0*/  LDL.LU R24, [R1+0x74] ;  /* 0x0000740001187983 */ /* 0x001f220000300800 */
[----:B------:R-:W-:-:S03]  /*1cce0*/  LEA R20, P6, R3, R2, 0x1 ;  /* 0x0000000203147211 */ /* 0x000fc600078c08ff */
[----:B------:R0:W-:Y:S01]  /*1ccf0*/  @P4 STG.E.U16 [R22.64], R12 ;  /* 0x0000000c16004986 */ /* 0x0001e2000c101504 */
[----:B------:R-:W-:Y:S02]  /*1cd00*/  LEA.HI.X.SX32 R21, R3, R0, 0x1, P6 ;  /* 0x0000000003157211 */ /* 0x000fe400030f0eff */
[----:B------:R-:W-:-:S03]  /*1cd10*/  IADD3 R3, R4, c[0x0][0x198], RZ ;  /* 0x0000660004037a10 */ /* 0x000fc60007ffe0ff */
[----:B---3--:R1:W-:Y:S01]  /*1cd20*/  @P3 STG.E.U16 [R20.64], R29 ;  /* 0x0000001d14003986 */ /* 0x0083e2000c101504 */
[----:B0-----:R-:W-:-:S04]  /*1cd30*/  LEA R22, P6, R4, R2, 0x1 ;  /* 0x0000000204167211 */ /* 0x001fc800078c08ff */
[----:B------:R-:W-:Y:S02]  /*1cd40*/  LEA.HI.X.SX32 R23, R4, R0, 0x1, P6 ;  /* 0x0000000004177211 */ /* 0x000fe400030f0eff */
[----:B------:R-:W-:Y:S02]  /*1cd50*/  PRMT R4, R29, 0x7632, R4 ;  /* 0x000076321d047816 */ /* 0x000fe40000000004 */
[----:B-1----:R-:W3:Y:S01]  /*1cd60*/  LDL.LU R29, [R1+0xa4] ;  /* 0x0000a400011d7983 */ /* 0x002ee20000300800 */
[----:B------:R-:W-:-:S04]  /*1cd70*/  IADD3 R8, R28, 0xa3, RZ ;  /* 0x000000a31c087810 */ /* 0x000fc80007ffe0ff */
[----:B------:R-:W-:Y:S02]  /*1cd80*/  ISETP.LT.AND P2, PT, R8, c[0x0][0x17c], !P0 ;  /* 0x00005f0008007a0c */ /* 0x000fe40004741270 */
[----:B------:R-:W-:-:S04]  /*1cd90*/  IADD3 R8, R28, 0xa4, RZ ;  /* 0x000000a41c087810 */ /* 0x000fc80007ffe0ff */
[----:B------:R-:W-:Y:S02]  /*1cda0*/  ISETP.LT.AND P1, PT, R8, c[0x0][0x17c], !P0 ;  /* 0x00005f0008007a0c */ /* 0x000fe40004721270 */
[----:B------:R-:W-:Y:S02]  /*1cdb0*/  IADD3 R8, R28, 0xa5, RZ ;  /* 0x000000a51c087810 */ /* 0x000fe40007ffe0ff */
[C---:B------:R-:W-:Y:S02]  /*1cdc0*/  LEA R20, P6, R3.reuse, R2, 0x1 ;  /* 0x0000000203147211 */ /* 0x040fe400078c08ff */
[----:B------:R-:W-:Y:S01]  /*1cdd0*/  ISETP.LT.AND P5, PT, R8, c[0x0][0x17c], !P0 ;  /* 0x00005f0008007a0c */ /* 0x000fe200047a1270 */
[----:B------:R0:W-:Y:S01]  /*1cde0*/  @P2 STG.E.U16 [R22.64], R4 ;  /* 0x0000000416002986 */ /* 0x0001e2000c101504 */
[----:B------:R-:W-:Y:S02]  /*1cdf0*/  IADD3 R8, R28, 0xa6, RZ ;  /* 0x000000a61c087810 */ /* 0x000fe40007ffe0ff */
[----:B------:R-:W-:-:S02]  /*1ce00*/  LEA.HI.X.SX32 R21, R3, R0, 0x1, P6 ;  /* 0x0000000003157211 */ /* 0x000fc400030f0eff */
[----:B------:R-:W-:Y:S02]  /*1ce10*/  ISETP.LT.AND P4, PT, R8, c[0x0][0x17c], !P0 ;  /* 0x00005f0008007a0c */ /* 0x000fe40004781270 */
[----:B0-----:R-:W-:-:S04]  /*1ce20*/  IADD3 R4, R3, c[0x0][0x198], RZ ;  /* 0x0000660003047a10 */ /* 0x001fc80007ffe0ff */
[C---:B------:R-:W-:Y:S02]  /*1ce30*/  LEA R22, P6, R4.reuse, R2, 0x1 ;  /* 0x0000000204167211 */ /* 0x040fe400078c08ff */
[C---:B------:R-:W-:Y:S02]  /*1ce40*/  IADD3 R3, R4.reuse, c[0x0][0x198], RZ ;  /* 0x0000660004037a10 */ /* 0x040fe40007ffe0ff */
[----:B------:R-:W-:Y:S02]  /*1ce50*/  LEA.HI.X.SX32 R23, R4, R0, 0x1, P6 ;  /* 0x0000000004177211 */ /* 0x000fe400030f0eff */
[----:B------:R-:W-:Y:S02]  /*1ce60*/  IADD3 R4, R3, c[0x0][0x198], RZ ;  /* 0x0000660003047a10 */ /* 0x000fe40007ffe0ff */
[----:B------:R-:W-:-:S04]  /*1ce70*/  IADD3 R8, R28, 0xa7, RZ ;  /* 0x000000a71c087810 */ /* 0x000fc80007ffe0ff */
[----:B------:R-:W-:Y:S02]  /*1ce80*/  ISETP.LT.AND P3, PT, R8, c[0x0][0x17c], !P0 ;  /* 0x00005f0008007a0c */ /* 0x000fe40004761270 */
[----:B------:R-:W-:-:S04]  /*1ce90*/  IADD3 R8, R28, 0xa8, RZ ;  /* 0x000000a81c087810 */ /* 0x000fc80007ffe0ff */
[----:B------:R-:W-:Y:S01]  /*1cea0*/  ISETP.LT.AND P2, PT, R8, c[0x0][0x17c], !P0 ;  /* 0x00005f0008007a0c */ /* 0x000fe20004741270 */
[----:B--2---:R0:W-:Y:S01]  /*1ceb0*/  @P1 STG.E.U16 [R20.64], R16 ;  /* 0x0000001014001986 */ /* 0x0041e2000c101504 */
[----:B------:R-:W-:-:S05]  /*1cec0*/  PRMT R12, R16, 0x7632, R12 ;  /* 0x00007632100c7816 */ /* 0x000fca000000000c */
[----:B------:R1:W-:Y:S01]  /*1ced0*/  @P5 STG.E.U16 [R22.64], R12 ;  /* 0x0000000c16005986 */ /* 0x0003e2000c101504 */
[----:B0-----:R-:W-:-:S03]  /*1cee0*/  LEA R20, P6, R3, R2, 0x1 ;  /* 0x0000000203147211 */ /* 0x001fc600078c08ff */
[----:B------:R-:W2:Y:S01]  /*1cef0*/  LDL.LU R16, [R1+0x94] ;  /* 0x0000940001107983 */ /* 0x000ea20000300800 */
[----:B------:R-:W-:Y:S02]  /*1cf00*/  LEA.HI.X.SX32 R21, R3, R0, 0x1, P6 ;  /* 0x0000000003157211 */ /* 0x000fe400030f0eff */
[C---:B-1----:R-:W-:Y:S02]  /*1cf10*/  LEA R22, P6, R4.reuse, R2, 0x1 ;  /* 0x0000000204167211 */ /* 0x042fe400078c08ff */
[C---:B------:R-:W-:Y:S02]  /*1cf20*/  IADD3 R3, R4.reuse, c[0x0][0x198], RZ ;  /* 0x0000660004037a10 */ /* 0x040fe40007ffe0ff */
[----:B------:R-:W-:Y:S01]  /*1cf30*/  LEA.HI.X.SX32 R23, R4, R0, 0x1, P6 ;  /* 0x0000000004177211 */ /* 0x000fe200030f0eff */
[----:B----4-:R0:W-:Y:S01]  /*1cf40*/  @P4 STG.E.U16 [R20.64], R24 ;  /* 0x0000001814004986 */ /* 0x0101e2000c101504 */
[----:B------:R-:W-:-:S03]  /*1cf50*/  PRMT R4, R24, 0x7632, R4 ;  /* 0x0000763218047816 */ /* 0x000fc60000000004 */
[----:B0-----:R-:W4:Y:S01]  /*1cf60*/  LDL.LU R24, [R1+0x84] ;  /* 0x0000840001187983 */ /* 0x001f220000300800 */
[----:B------:R-:W-:-:S04]  /*1cf70*/  LEA R20, P6, R3, R2, 0x1 ;  /* 0x0000000203147211 */ /* 0x000fc800078c08ff */
[----:B------:R-:W-:Y:S01]  /*1cf80*/  LEA.HI.X.SX32 R21, R3, R0, 0x1, P6 ;  /* 0x0000000003157211 */ /* 0x000fe200030f0eff */
[----:B------:R-:W-:Y:S04]  /*1cf90*/  @P3 STG.E.U16 [R22.64], R4 ;  /* 0x0000000416003986 */ /* 0x000fe8000c101504 */
[----:B---3--:R0:W-:Y:S01]  /*1cfa0*/  @P2 STG.E.U16 [R20.64], R29 ;  /* 0x0000001d14002986 */ /* 0x0081e2000c101504 */
[----:B------:R-:W-:-:S03]  /*1cfb0*/  PRMT R12, R29, 0x7632, R12 ;  /* 0x000076321d0c7816 */ /* 0x000fc6000000000c */
[----:B0-----:R-:W3:Y:S01]  /*1cfc0*/  LDL.LU R29, [R1+0x4] ;  /* 0x00000400011d7983 */ /* 0x001ee20000300800 */
[----:B------:R-:W-:Y:S02]  /*1cfd0*/  IADD3 R8, R28, 0xa9, RZ ;  /* 0x000000a91c087810 */ /* 0x000fe40007ffe0ff */
[----:B------:R-:W-:Y:S02]  /*1cfe0*/  IADD3 R4, R3, c[0x0][0x198], RZ ;  /* 0x0000660003047a10 */ /* 0x000fe40007ffe0ff */
[----:B------:R-:W-:Y:S02]  /*1cff0*/  ISETP.LT.AND P1, PT, R8, c[0x0][0x17c], !P0 ;  /* 0x00005f0008007a0c */ /* 0x000fe40004721270 */
[----:B------:R-:W-:Y:S02]  /*1d000*/  IADD3 R8, R28, 0xaa, RZ ;  /* 0x000000aa1c087810 */ /* 0x000fe40007ffe0ff */
[C---:B------:R-:W-:Y:S02]  /*1d010*/  LEA R22, P6, R4.reuse, R2, 0x1 ;  /* 0x0000000204167211 */ /* 0x040fe400078c08ff */
[----:B------:R-:W-:-:S02]  /*1d020*/  IADD3 R3, R4, c[0x0][0x198], RZ ;  /* 0x0000660004037a10 */ /* 0x000fc40007ffe0ff */
[----:B------:R-:W-:Y:S02]  /*1d030*/  ISETP.LT.AND P5, PT, R8, c[0x0][0x17c], !P0 ;  /* 0x00005f0008007a0c */ /* 0x000fe400047a1270 */
[----:B------:R-:W-:Y:S02]  /*1d040*/  IADD3 R8, R28, 0xab, RZ ;  /* 0x000000ab1c087810 */ /* 0x000fe40007ffe0ff */
[----:B------:R-:W-:Y:S02]  /*1d050*/  LEA.HI.X.SX32 R23, R4, R0, 0x1, P6 ;  /* 0x0000000004177211 */ /* 0x000fe400030f0eff */
[C---:B------:R-:W-:Y:S02]  /*1d060*/  LEA R20, P6, R3.reuse, R2, 0x1 ;  /* 0x0000000203147211 */ /* 0x040fe400078c08ff */
[----:B------:R-:W-:Y:S02]  /*1d070*/  IADD3 R4, R3, c[0x0][0x198], RZ ;  /* 0x0000660003047a10 */ /* 0x000fe40007ffe0ff */
[----:B------:R-:W-:Y:S01]  /*1d080*/  ISETP.LT.AND P4, PT, R8, c[0x0][0x17c], !P0 ;  /* 0x00005f0008007a0c */ /* 0x000fe20004781270 */
[----:B------:R0:W-:Y:S01]  /*1d090*/  @P1 STG.E.U16 [R22.64], R12 ;  /* 0x0000000c16001986 */ /* 0x0001e2000c101504 */
[----:B------:R-:W-:-:S02]  /*1d0a0*/  IADD3 R8, R28, 0xac, RZ ;  /* 0x000000ac1c087810 */ /* 0x000fc40007ffe0ff */
[----:B------:R-:W-:Y:S02]  /*1d0b0*/  LEA.HI.X.SX32 R21, R3, R0, 0x1, P6 ;  /* 0x0000000003157211 */ /* 0x000fe400030f0eff */
[----:B------:R-:W-:Y:S02]  /*1d0c0*/  ISETP.LT.AND P3, PT, R8, c[0x0][0x17c], !P0 ;  /* 0x00005f0008007a0c */ /* 0x000fe40004761270 */
[C---:B------:R-:W-:Y:S02]  /*1d0d0*/  IADD3 R3, R4.reuse, c[0x0][0x198], RZ ;  /* 0x0000660004037a10 */ /* 0x040fe40007ffe0ff */
[----:B0-----:R-:W-:-:S04]  /*1d0e0*/  LEA R22, P6, R4, R2, 0x1 ;  /* 0x0000000204167211 */ /* 0x001fc800078c08ff */
[----:B------:R-:W-:Y:S02]  /*1d0f0*/  LEA.HI.X.SX32 R23, R4, R0, 0x1, P6 ;  /* 0x0000000004177211 */ /* 0x000fe400030f0eff */
[----:B------:R-:W-:-:S04]  /*1d100*/  IADD3 R8, R28, 0xad, RZ ;  /* 0x000000ad1c087810 */ /* 0x000fc80007ffe0ff */
[----:B------:R-:W-:Y:S02]  /*1d110*/  ISETP.LT.AND P2, PT, R8, c[0x0][0x17c], !P0 ;  /* 0x00005f0008007a0c */ /* 0x000fe40004741270 */
[----:B------:R-:W-:-:S04]  /*1d120*/  IADD3 R8, R28, 0xae, RZ ;  /* 0x000000ae1c087810 */ /* 0x000fc80007ffe0ff */
[----:B------:R-:W-:Y:S01]  /*1d130*/  ISETP.LT.AND P1, PT, R8, c[0x0][0x17c], !P0 ;  /* 0x00005f0008007a0c */ /* 0x000fe20004721270 */
[----:B--2---:R0:W-:Y:S01]  /*1d140*/  @P5 STG.E.U16 [R20.64], R16 ;  /* 0x0000001014005986 */ /* 0x0041e2000c101504 */
[----:B------:R-:W-:-:S05]  /*1d150*/  PRMT R4, R16, 0x7632, R4 ;  /* 0x0000763210047816 */ /* 0x000fca0000000004 */
[----:B------:R1:W-:Y:S04]  /*1d160*/  @P4 STG.E.U16 [R22.64], R4 ;  /* 0x0000000416004986 */ /* 0x0003e8000c101504 */
[----:B0-----:R-:W2:Y:S01]  /*1d170*/  LDL.LU R16, [R1+0x64] ;  /* 0x0000640001107983 */ /* 0x001ea20000300800 */
[----:B------:R-:W-:-:S04]  /*1d180*/  LEA R20, P6, R3, R2, 0x1 ;  /* 0x0000000203147211 */ /* 0x000fc800078c08ff */
[C---:B------:R-:W-:Y:S02]  /*1d190*/  LEA.HI.X.SX32 R21, R3.reuse, R0, 0x1, P6 ;  /* 0x0000000003157211 */ /* 0x040fe400030f0eff */
[----:B-1----:R-:W-:-:S04]  /*1d1a0*/  IADD3 R4, R3, c[0x0][0x198], RZ ;  /* 0x0000660003047a10 */ /* 0x002fc80007ffe0ff */
[C---:B------:R-:W-:Y:S02]  /*1d1b0*/  LEA R22, P6, R4.reuse, R2, 0x1 ;  /* 0x0000000204167211 */ /* 0x040fe400078c08ff */
[C---:B------:R-:W-:Y:S02]  /*1d1c0*/  IADD3 R3, R4.reuse, c[0x0][0x198], RZ ;  /* 0x0000660004037a10 */ /* 0x040fe40007ffe0ff */
        /* <DEDUP_REMOVED lines=8> */
[C---:B------:R-:W-:Y:S02]  /*1d250*/  IADD3 R3, R4.reuse, c[0x0][0x198], RZ ;  /* 0x0000660004037a10 */ /* 0x040fe40007ffe0ff */
[C---:B0-----:R-:W-:Y:S01]  /*1d260*/  LEA R22, P6, R4.reuse, R2, 0x1 ;  /* 0x0000000204167211 */ /* 0x041fe200078c08ff */
[----:B---3--:R0:W-:Y:S03]  /*1d270*/  @P1 STG.E.U16 [R20.64], R29 ;  /* 0x0000001d14001986 */ /* 0x0081e6000c101504 */
[----:B------:R-:W-:Y:S02]  /*1d280*/  LEA.HI.X.SX32 R23, R4, R0, 0x1, P6 ;  /* 0x0000000004177211 */ /* 0x000fe400030f0eff */
[----:B------:R-:W-:-:S02]  /*1d290*/  PRMT R4, R29, 0x7632, R4 ;  /* 0x000076321d047816 */ /* 0x000fc40000000004 */
[----:B0-----:R-:W3:Y:S01]  /*1d2a0*/  LDL.LU R29, [R1+0x14] ;  /* 0x00001400011d7983 */ /* 0x001ee20000300800 */
        /* <DEDUP_REMOVED lines=23> */
[----:B0-----:R-:W-:-:S04]  /*1d420*/  LEA R20, P6, R3, R2, 0x1 ;  /* 0x0000000203147211 */ /* 0x001fc800078c08ff */
[----:B------:R-:W-:Y:S02]  /*1d430*/  LEA.HI.X.SX32 R21, R3, R0, 0x1, P6 ;  /* 0x0000000003157211 */ /* 0x000fe400030f0eff */
[C---:B-1----:R-:W-:Y:S02]  /*1d440*/  LEA R22, P6, R4.reuse, R2, 0x1 ;  /* 0x0000000204167211 */ /* 0x042fe400078c08ff */
[C---:B------:R-:W-:Y:S02]  /*1d450*/  IADD3 R3, R4.reuse, c[0x0][0x198], RZ ;  /* 0x0000660004037a10 */ /* 0x040fe40007ffe0ff */
[----:B------:R-:W-:Y:S01]  /*1d460*/  LEA.HI.X.SX32 R23, R4, R0, 0x1, P6 ;  /* 0x0000000004177211 */ /* 0x000fe200030f0eff */
[----:B----4-:R0:W-:Y:S01]  /*1d470*/  @P2 STG.E.U16 [R20.64], R24 ;  /* 0x0000001814002986 */ /* 0x0101e2000c101504 */
[----:B------:R-:W-:-:S03]  /*1d480*/  PRMT R4, R24, 0x7632, R4 ;  /* 0x0000763218047816 */ /* 0x000fc60000000004 */
[----:B0-----:R-:W2:Y:S01]  /*1d490*/  LDL.LU R24, [R1+0x48] ;  /* 0x0000480001187983 */ /* 0x001ea20000300800 */
[----:B------:R-:W-:-:S04]  /*1d4a0*/  LEA R20, P6, R3, R2, 0x1 ;  /* 0x0000000203147211 */ /* 0x000fc800078c08ff */
[----:B------:R-:W-:Y:S01]  /*1d4b0*/  LEA.HI.X.SX32 R21, R3, R0, 0x1, P6 ;  /* 0x0000000003157211 */ /* 0x000fe200030f0eff */
[----:B------:R-:W-:Y:S04]  /*1d4c0*/  @P1 STG.E.U16 [R22.64], R4 ;  /* 0x0000000416001986 */ /* 0x000fe8000c101504 */
[----:B---3--:R0:W-:Y:S01]  /*1d4d0*/  @P5 STG.E.U16 [R20.64], R29 ;  /* 0x0000001d14005986 */ /* 0x0081e2000c101504 */
[----:B------:R-:W-:-:S03]  /*1d4e0*/  PRMT R12, R29, 0x7632, R12 ;  /* 0x000076321d0c7816 */ /* 0x000fc6000000000c */
[----:B0-----:R-:W3:Y:S01]  /*1d4f0*/  LDL.LU R29, [R1+0x58] ;  /* 0x00005800011d7983 */ /* 0x001ee20000300800 */
[----:B------:R-:W-:-:S04]  /*1d500*/  IADD3 R8, R28, 0xb5, RZ ;  /* 0x000000b51c087810 */ /* 0x000fc80007ffe0ff */
[----:B------:R-:W-:Y:S02]  /*1d510*/  ISETP.LT.AND P4, PT, R8, c[0x0][0x17c], !P0 ;  /* 0x00005f0008007a0c */ /* 0x000fe40004781270 */
[----:B------:R-:W-:-:S04]  /*1d520*/  IADD3 R8, R28, 0xb6, RZ ;  /* 0x000000b61c087810 */ /* 0x000fc80007ffe0ff */
[----:B------:R-:W-:Y:S02]  /*1d530*/  ISETP.LT.AND P3, PT, R8, c[0x0][0x17c], !P0 ;  /* 0x00005f0008007a0c */ /* 0x000fe40004761270 */
[----:B------:R-:W-:Y:S02]  /*1d540*/  IADD3 R8, R28, 0xb7, RZ ;  /* 0x000000b71c087810 */ /* 0x000fe40007ffe0ff */
[----:B------:R-:W-:Y:S02]  /*1d550*/  IADD3 R4, R3, c[0x0][0x198], RZ ;  /* 0x0000660003047a10 */ /* 0x000fe40007ffe0ff */
[----:B------:R-:W-:Y:S02]  /*1d560*/  ISETP.LT.AND P2, PT, R8, c[0x0][0x17c], !P0 ;  /* 0x00005f0008007a0c */ /* 0x000fe40004741270 */
[----:B------:R-:W-:Y:S02]  /*1d570*/  IADD3 R8, R28, 0xb8, RZ ;  /* 0x000000b81c087810 */ /* 0x000fe40007ffe0ff */
[----:B------:R-:W-:-:S02]  /*1d580*/  LEA R22, P6, R4, R2, 0x1 ;  /* 0x0000000204167211 */ /* 0x000fc400078c08ff */
[----:B------:R-:W-:Y:S02]  /*1d590*/  IADD3 R3, R4, c[0x0][0x198], RZ ;  /* 0x0000660004037a10 */ /* 0x000fe40007ffe0ff */
[----:B------:R-:W-:Y:S02]  /*1d5a0*/  ISETP.LT.AND P1, PT, R8, c[0x0][0x17c], !P0 ;  /* 0x00005f0008007a0c */ /* 0x000fe40004721270 */
[----:B------:R-:W-:Y:S02]  /*1d5b0*/  IADD3 R8, R28, 0xb9, RZ ;  /* 0x000000b91c087810 */ /* 0x000fe40007ffe0ff */
[----:B------:R-:W-:Y:S02]  /*1d5c0*/  LEA.HI.X.SX32 R23, R4, R0, 0x1, P6 ;  /* 0x0000000004177211 */ /* 0x000fe400030f0eff */
[----:B------:R-:W-:Y:S02]  /*1d5d0*/  LEA R20, P6, R3, R2, 0x1 ;  /* 0x0000000203147211 */ /* 0x000fe400078c08ff */
[----:B------:R-:W-:-:S02]  /*1d5e0*/  ISETP.LT.AND P5, PT, R8, c[0x0][0x17c], !P0 ;  /* 0x00005f0008007a0c */ /* 0x000fc400047a1270 */
[C---:B------:R-:W-:Y:S02]  /*1d5f0*/  IADD3 R4, R3.reuse, c[0x0][0x198], RZ ;  /* 0x0000660003047a10 */ /* 0x040fe40007ffe0ff */
[----:B------:R-:W-:Y:S01]  /*1d600*/  IADD3 R8, R28, 0xba, RZ ;  /* 0x000000ba1c087810 */ /* 0x000fe20007ffe0ff */
[----:B------:R0:W-:Y:S01]  /*1d610*/  @P4 STG.E.U16 [R22.64], R12 ;  /* 0x0000000c16004986 */ /* 0x0001e2000c101504 */
[----:B------:R-:W-:Y:S02]  /*1d620*/  LEA.HI.X.SX32 R21, R3, R0, 0x1, P6 ;  /* 0x0000000003157211 */ /* 0x000fe400030f0eff */
[----:B------:R-:W-:Y:S02]  /*1d630*/  ISETP.LT.AND P4, PT, R8, c[0x0][0x17c], !P0 ;  /* 0x00005f0008007a0c */ /* 0x000fe40004781270 */
[----:B------:R-:W-:Y:S01]  /*1d640*/  IADD3 R3, R4, c[0x0][0x198], RZ ;  /* 0x0000660004037a10 */ /* 0x000fe20007ffe0ff */
[----:B------:R1:W-:Y:S01]  /*1d650*/  @P3 STG.E.U16 [R20.64], R25 ;  /* 0x0000001914003986 */ /* 0x0003e2000c101504 */
[----:B------:R-:W-:-:S02]  /*1d660*/  IADD3 R8, R28, 0xbb, RZ ;  /* 0x000000bb1c087810 */ /* 0x000fc40007ffe0ff */
[----:B0-----:R-:W-:Y:S02]  /*1d670*/  LEA R22, P6, R4, R2, 0x1 ;  /* 0x0000000204167211 */ /* 0x001fe400078c08ff */
[----:B------:R-:W-:Y:S02]  /*1d680*/  ISETP.LT.AND P3, PT, R8, c[0x0][0x17c], !P0 ;  /* 0x00005f0008007a0c */ /* 0x000fe40004761270 */
[----:B------:R-:W-:Y:S02]  /*1d690*/  LEA.HI.X.SX32 R23, R4, R0, 0x1, P6 ;  /* 0x0000000004177211 */ /* 0x000fe400030f0eff */
[----:B-1----:R-:W-:Y:S02]  /*1d6a0*/  PRMT R25, R25, 0x7632, R25 ;  /* 0x0000763219197816 */ /* 0x002fe40000000019 */
[C---:B------:R-:W-:Y:S02]  /*1d6b0*/  LEA R20, P6, R3.reuse, R2, 0x1 ;  /* 0x0000000203147211 */ /* 0x040fe400078c08ff */
[----:B------:R-:W-:-:S02]  /*1d6c0*/  IADD3 R4, R3, c[0x0][0x198], RZ ;  /* 0x0000660003047a10 */ /* 0x000fc40007ffe0ff */
[----:B------:R-:W-:Y:S01]  /*1d6d0*/  IADD3 R8, R28, 0xbc, RZ ;  /* 0x000000bc1c087810 */ /* 0x000fe20007ffe0ff */
[----:B------:R0:W-:Y:S01]  /*1d6e0*/  @P2 STG.E.U16 [R22.64], R25 ;  /* 0x0000001916002986 */ /* 0x0001e2000c101504 */
[----:B------:R-:W-:Y:S02]  /*1d6f0*/  LEA.HI.X.SX32 R21, R3, R0, 0x1, P6 ;  /* 0x0000000003157211 */ /* 0x000fe400030f0eff */
[----:B------:R-:W-:Y:S02]  /*1d700*/  ISETP.LT.AND P2, PT, R8, c[0x0][0x17c], !P0 ;  /* 0x00005f0008007a0c */ /* 0x000fe40004741270 */
[----:B------:R-:W-:Y:S02]  /*1d710*/  IADD3 R3, R4, c[0x0][0x198], RZ ;  /* 0x0000660004037a10 */ /* 0x000fe40007ffe0ff */
[----:B------:R-:W-:Y:S02]  /*1d720*/  IADD3 R8, R28, 0xbd, RZ ;  /* 0x000000bd1c087810 */ /* 0x000fe40007ffe0ff */
[----:B0-----:R-:W-:Y:S01]  /*1d730*/  LEA R22, P6, R4, R2, 0x1 ;  /* 0x0000000204167211 */ /* 0x001fe200078c08ff */
[----:B------:R0:W-:Y:S01]  /*1d740*/  @P1 STG.E.U16 [R20.64], R5 ;  /* 0x0000000514001986 */ /* 0x0001e2000c101504 */
[----:B------:R-:W-:-:S02]  /*1d750*/  ISETP.LT.AND P1, PT, R8, c[0x0][0x17c], !P0 ;  /* 0x00005f0008007a0c */ /* 0x000fc40004721270 */
[----:B------:R-:W-:Y:S01]  /*1d760*/  LEA.HI.X.SX32 R23, R4, R0, 0x1, P6 ;  /* 0x0000000004177211 */ /* 0x000fe200030f0eff */
[----:B------:R-:W4:Y:S01]  /*1d770*/  LDL.LU R25, [R1+0x28] ;  /* 0x0000280001197983 */ /* 0x000f220000300800 */
[C---:B------:R-:W-:Y:S02]  /*1d780*/  LEA R4, P6, R3.reuse, R2, 0x1 ;  /* 0x0000000203047211 */ /* 0x040fe400078c08ff */
[----:B------:R-:W-:Y:S02]  /*1d790*/  IADD3 R8, R3, c[0x0][0x198], RZ ;  /* 0x0000660003087a10 */ /* 0x000fe40007ffe0ff */
[----:B------:R-:W-:Y:S02]  /*1d7a0*/  PRMT R12, R5, 0x7632, R12 ;  /* 0x00007632050c7816 */ /* 0x000fe4000000000c */
[----:B0-----:R-:W-:Y:S02]  /*1d7b0*/  LEA.HI.X.SX32 R5, R3, R0, 0x1, P6 ;  /* 0x0000000003057211 */ /* 0x001fe400030f0eff */
[C---:B------:R-:W-:Y:S01]  /*1d7c0*/  LEA R20, P6, R8.reuse, R2, 0x1 ;  /* 0x0000000208147211 */ /* 0x040fe200078c08ff */
[----:B------:R-:W-:Y:S01]  /*1d7d0*/  @P5 STG.E.U16 [R22.64], R12 ;  /* 0x0000000c16005986 */ /* 0x000fe2000c101504 */
[----:B------:R-:W-:-:S02]  /*1d7e0*/  IADD3 R3, R8, c[0x0][0x198], RZ ;  /* 0x0000660008037a10 */ /* 0x000fc40007ffe0ff */
[----:B------:R-:W-:Y:S01]  /*1d7f0*/  LEA.HI.X.SX32 R21, R8, R0, 0x1, P6 ;  /* 0x0000000008157211 */ /* 0x000fe200030f0eff */
[----:B------:R0:W-:Y:S01]  /*1d800*/  @P4 STG.E.U16 [R4.64], R9 ;  /* 0x0000000904004986 */ /* 0x0001e2000c101504 */
[C---:B------:R-:W-:Y:S02]  /*1d810*/  IADD3 R8, R28.reuse, 0xc0, RZ ;  /* 0x000000c01c087810 */ /* 0x040fe40007ffe0ff */
[C---:B------:R-:W-:Y:S02]  /*1d820*/  IADD3 R16, R28.reuse, 0xbe, RZ ;  /* 0x000000be1c107810 */ /* 0x040fe40007ffe0ff */
[----:B0-----:R-:W-:Y:S02]  /*1d830*/  IADD3 R4, R28, 0xbf, RZ ;  /* 0x000000bf1c047810 */ /* 0x001fe40007ffe0ff */
[----:B------:R-:W-:Y:S02]  /*1d840*/  PRMT R9, R9, 0x7632, R9 ;  /* 0x0000763209097816 */ /* 0x000fe40000000009 */
[----:B------:R-:W-:-:S02]  /*1d850*/  ISETP.LT.AND P4, PT, R4, c[0x0][0x17c], !P0 ;  /* 0x00005f0004007a0c */ /* 0x000fc40004781270 */
[C---:B------:R-:W-:Y:S01]  /*1d860*/  LEA R4, P6, R3.reuse, R2, 0x1 ;  /* 0x0000000203047211 */ /* 0x040fe200078c08ff */
[----:B------:R0:W-:Y:S01]  /*1d870*/  @P3 STG.E.U16 [R20.64], R9 ;  /* 0x0000000914003986 */ /* 0x0001e2000c101504 */
[----:B------:R-:W-:Y:S02]  /*1d880*/  ISETP.LT.AND P3, PT, R8, c[0x0][0x17c], !P0 ;  /* 0x00005f0008007a0c */ /* 0x000fe40004761270 */
[C---:B------:R-:W-:Y:S02]  /*1d890*/  LEA.HI.X.SX32 R5, R3.reuse, R0, 0x1, P6 ;  /* 0x0000000003057211 */ /* 0x040fe400030f0eff */
[----:B------:R-:W-:Y:S02]  /*1d8a0*/  ISETP.LT.AND P5, PT, R16, c[0x0][0x17c], !P0 ;  /* 0x00005f0010007a0c */ /* 0x000fe400047a1270 */
[----:B0-----:R-:W-:-:S04]  /*1d8b0*/  IADD3 R9, R3, c[0x0][0x198], RZ ;  /* 0x0000660003097a10 */ /* 0x001fc80007ffe0ff */
[C---:B------:R-:W-:Y:S02]  /*1d8c0*/  LEA R8, P6, R9.reuse, R2, 0x1 ;  /* 0x0000000209087211 */ /* 0x040fe400078c08ff */
[C---:B------:R-:W-:Y:S01]  /*1d8d0*/  IADD3 R3, R9.reuse, c[0x0][0x198], RZ ;  /* 0x0000660009037a10 */ /* 0x040fe20007ffe0ff */
[----:B------:R0:W-:Y:S01]  /*1d8e0*/  @P2 STG.E.U16 [R4.64], R13 ;  /* 0x0000000d04002986 */ /* 0x0001e2000c101504 */
[----:B------:R-:W-:Y:S02]  /*1d8f0*/  LEA.HI.X.SX32 R9, R9, R0, 0x1, P6 ;  /* 0x0000000009097211 */ /* 0x000fe400030f0eff */
[----:B------:R-:W-:-:S04]  /*1d900*/  IADD3 R12, R28, 0xc1, RZ ;  /* 0x000000c11c0c7810 */ /* 0x000fc80007ffe0ff */
[----:B------:R-:W-:Y:S02]  /*1d910*/  ISETP.LT.AND P2, PT, R12, c[0x0][0x17c], !P0 ;  /* 0x00005f000c007a0c */ /* 0x000fe40004741270 */
[----:B0-----:R-:W-:Y:S02]  /*1d920*/  LEA R4, P6, R3, R2, 0x1 ;  /* 0x0000000203047211 */ /* 0x001fe400078c08ff */
[----:B------:R-:W-:Y:S02]  /*1d930*/  PRMT R13, R13, 0x7632, R13 ;  /* 0x000076320d0d7816 */ /* 0x000fe4000000000d */
[C---:B------:R-:W-:Y:S02]  /*1d940*/  LEA.HI.X.SX32 R5, R3.reuse, R0, 0x1, P6 ;  /* 0x0000000003057211 */ /* 0x040fe400030f0eff */
[----:B------:R-:W-:Y:S01]  /*1d950*/  IADD3 R12, R3, c[0x0][0x198], RZ ;  /* 0x00006600030c7a10 */ /* 0x000fe20007ffe0ff */
[----:B------:R0:W-:Y:S04]  /*1d960*/  @P1 STG.E.U16 [R8.64], R13 ;  /* 0x0000000d08001986 */ /* 0x0001e8000c101504 */
[----:B------:R1:W-:Y:S01]  /*1d970*/  @P5 STG.E.U16 [R4.64], R17 ;  /* 0x0000001104005986 */ /* 0x0003e2000c101504 */
[----:B------:R-:W-:-:S02]  /*1d980*/  IADD3 R3, R12, c[0x0][0x198], RZ ;  /* 0x000066000c037a10 */ /* 0x000fc40007ffe0ff */
[----:B0-----:R-:W-:Y:S02]  /*1d990*/  LEA R8, P6, R12, R2, 0x1 ;  /* 0x000000020c087211 */ /* 0x001fe400078c08ff */
[----:B-1----:R-:W-:Y:S02]  /*1d9a0*/  IADD3 R4, R28, 0xc3, RZ ;  /* 0x000000c31c047810 */ /* 0x002fe40007ffe0ff */
[----:B------:R-:W-:Y:S02]  /*1d9b0*/  LEA.HI.X.SX32 R9, R12, R0, 0x1, P6 ;  /* 0x000000000c097211 */ /* 0x000fe400030f0eff */
[----:B------:R-:W-:Y:S02]  /*1d9c0*/  PRMT R17, R17, 0x7632, R17 ;  /* 0x0000763211117816 */ /* 0x000fe40000000011 */
[----:B------:R-:W-:Y:S02]  /*1d9d0*/  ISETP.LT.AND P5, PT, R4, c[0x0][0x17c], !P0 ;  /* 0x00005f0004007a0c */ /* 0x000fe400047a1270 */
[----:B------:R-:W-:Y:S01]  /*1d9e0*/  LEA R4, P6, R3, R2, 0x1 ;  /* 0x0000000203047211 */ /* 0x000fe200078c08ff */
[----:B------:R0:W-:Y:S01]  /*1d9f0*/  @P4 STG.E.U16 [R8.64], R17 ;  /* 0x0000001108004986 */ /* 0x0001e2000c101504 */
[----:B------:R-:W-:-:S02]  /*1da00*/  IADD3 R16, R28, 0xc2, RZ ;  /* 0x000000c21c107810 */ /* 0x000fc40007ffe0ff */
[C---:B------:R-:W-:Y:S02]  /*1da10*/  LEA.HI.X.SX32 R5, R3.reuse, R0, 0x1, P6 ;  /* 0x0000000003057211 */ /* 0x040fe400030f0eff */
[----:B------:R-:W-:Y:S02]  /*1da20*/  ISETP.LT.AND P1, PT, R16, c[0x0][0x17c], !P0 ;  /* 0x00005f0010007a0c */ /* 0x000fe40004721270 */
[----:B0-----:R-:W-:-:S04]  /*1da30*/  IADD3 R9, R3, c[0x0][0x198], RZ ;  /* 0x0000660003097a10 */ /* 0x001fc80007ffe0ff */
[C---:B------:R-:W-:Y:S02]  /*1da40*/  LEA R8, P6, R9.reuse, R2, 0x1 ;  /* 0x0000000209087211 */ /* 0x040fe400078c08ff */
[C---:B------:R-:W-:Y:S02]  /*1da50*/  IADD3 R3, R9.reuse, c[0x0][0x198], RZ ;  /* 0x0000660009037a10 */ /* 0x040fe40007ffe0ff */
[----:B------:R-:W-:Y:S01]  /*1da60*/  LEA.HI.X.SX32 R9, R9, R0, 0x1, P6 ;  /* 0x0000000009097211 */ /* 0x000fe200030f0eff */
[----:B--2---:R0:W-:Y:S01]  /*1da70*/  @P3 STG.E.U16 [R4.64], R24 ;  /* 0x0000001804003986 */ /* 0x0041e2000c101504 */
[----:B------:R-:W-:-:S03]  /*1da80*/  PRMT R13, R24, 0x7632, R13 ;  /* 0x00007632180d7816 */ /* 0x000fc6000000000d */
[----:B0-----:R-:W2:Y:S01]  /*1da90*/  LDL.LU R24, [R1+0x78] ;  /* 0x0000780001187983 */ /* 0x001ea20000300800 */
[----:B------:R-:W-:-:S04]  /*1daa0*/  LEA R4, P6, R3, R2, 0x1 ;  /* 0x0000000203047211 */ /* 0x000fc800078c08ff */
[----:B------:R-:W-:Y:S01]  /*1dab0*/  LEA.HI.X.SX32 R5, R3, R0, 0x1, P6 ;  /* 0x0000000003057211 */ /* 0x000fe200030f0eff */
[----:B------:R-:W-:Y:S04]  /*1dac0*/  @P2 STG.E.U16 [R8.64], R13 ;  /* 0x0000000d08002986 */ /* 0x000fe8000c101504 */
[----:B---3--:R0:W-:Y:S02]  /*1dad0*/  @P1 STG.E.U16 [R4.64], R29 ;  /* 0x0000001d04001986 */ /* 0x0081e4000c101504 */
[----:B0-----:R-:W-:Y:S02]  /*1dae0*/  PRMT R5, R29, 0x7632, R5 ;  /* 0x000076321d057816 */ /* 0x001fe40000000005 */
[----:B------:R-:W3:Y:S01]  /*1daf0*/  LDL.LU R29, [R1+0xa8] ;  /* 0x0000a800011d7983 */ /* 0x000ee20000300800 */
[----:B------:R-:W-:-:S04]  /*1db00*/  IADD3 R12, R28, 0xc4, RZ ;  /* 0x000000c41c0c7810 */ /* 0x000fc80007ffe0ff */
[----:B------:R-:W-:Y:S02]  /*1db10*/  ISETP.LT.AND P4, PT, R12, c[0x0][0x17c], !P0 ;  /* 0x00005f000c007a0c */ /* 0x000fe40004781270 */
[----:B------:R-:W-:-:S04]  /*1db20*/  IADD3 R12, R28, 0xc5, RZ ;  /* 0x000000c51c0c7810 */ /* 0x000fc80007ffe0ff */
[----:B------:R-:W-:Y:S02]  /*1db30*/  ISETP.LT.AND P3, PT, R12, c[0x0][0x17c], !P0 ;  /* 0x00005f000c007a0c */ /* 0x000fe40004761270 */
[----:B------:R-:W-:Y:S02]  /*1db40*/  IADD3 R12, R3, c[0x0][0x198], RZ ;  /* 0x00006600030c7a10 */ /* 0x000fe40007ffe0ff */
[----:B------:R-:W-:Y:S02]  /*1db50*/  IADD3 R4, R28, 0xc7, RZ ;  /* 0x000000c71c047810 */ /* 0x000fe40007ffe0ff */
[C---:B------:R-:W-:Y:S02]  /*1db60*/  LEA R8, P6, R12.reuse, R2, 0x1 ;  /* 0x000000020c087211 */ /* 0x040fe400078c08ff */
[C---:B------:R-:W-:Y:S02]  /*1db70*/  IADD3 R3, R12.reuse, c[0x0][0x198], RZ ;  /* 0x000066000c037a10 */ /* 0x040fe40007ffe0ff */
[----:B------:R-:W-:-:S02]  /*1db80*/  LEA.HI.X.SX32 R9, R12, R0, 0x1, P6 ;  /* 0x000000000c097211 */ /* 0x000fc400030f0eff */
[----:B------:R-:W-:Y:S02]  /*1db90*/  ISETP.LT.AND P1, PT, R4, c[0x0][0x17c], !P0 ;  /* 0x00005f0004007a0c */ /* 0x000fe40004721270 */
[C---:B------:R-:W-:Y:S01]  /*1dba0*/  LEA R4, P6, R3.reuse, R2, 0x1 ;  /* 0x0000000203047211 */ /* 0x040fe200078c08ff */
[----:B------:R0:W-:Y:S01]  /*1dbb0*/  @P5 STG.E.U16 [R8.64], R5 ;  /* 0x0000000508005986 */ /* 0x0001e2000c101504 */
[C---:B------:R-:W-:Y:S02]  /*1dbc0*/  IADD3 R16, R28.reuse, 0xc6, RZ ;  /* 0x000000c61c107810 */ /* 0x040fe40007ffe0ff */
[----:B------:R-:W-:Y:S02]  /*1dbd0*/  IADD3 R12, R28, 0xc8, RZ ;  /* 0x000000c81c0c7810 */ /* 0x000fe40007ffe0ff */
[----:B------:R-:W-:Y:S02]  /*1dbe0*/  ISETP.LT.AND P2, PT, R16, c[0x0][0x17c], !P0 ;  /* 0x00005f0010007a0c */ /* 0x000fe40004741270 */
[----:B0-----:R-:W-:-:S02]  /*1dbf0*/  LEA.HI.X.SX32 R5, R3, R0, 0x1, P6 ;  /* 0x0000000003057211 */ /* 0x001fc400030f0eff */
[----:B------:R-:W-:-:S04]  /*1dc00*/  IADD3 R9, R3, c[0x0][0x198], RZ ;  /* 0x0000660003097a10 */ /* 0x000fc80007ffe0ff */
[C---:B------:R-:W-:Y:S02]  /*1dc10*/  LEA R8, P6, R9.reuse, R2, 0x1 ;  /* 0x0000000209087211 */ /* 0x040fe400078c08ff */
[C---:B------:R-:W-:Y:S02]  /*1dc20*/  IADD3 R3, R9.reuse, c[0x0][0x198], RZ ;  /* 0x0000660009037a10 */ /* 0x040fe40007ffe0ff */
[----:B------:R-:W-:Y:S02]  /*1dc30*/  ISETP.LT.AND P5, PT, R12, c[0x0][0x17c], !P0 ;  /* 0x00005f000c007a0c */ /* 0x000fe400047a1270 */
[----:B------:R-:W-:Y:S02]  /*1dc40*/  LEA.HI.X.SX32 R9, R9, R0, 0x1, P6 ;  /* 0x0000000009097211 */ /* 0x000fe400030f0eff */
[----:B------:R-:W-:Y:S01]  /*1dc50*/  IADD3 R12, R28, 0xc9, RZ ;  /* 0x000000c91c0c7810 */ /* 0x000fe20007ffe0ff */
[----:B----4-:R0:W-:Y:S01]  /*1dc60*/  @P4 STG.E.U16 [R4.64], R25 ;  /* 0x0000001904004986 */ /* 0x0101e2000c101504 */
[----:B------:R-:W-:-:S02]  /*1dc70*/  PRMT R13, R25, 0x7632, R13 ;  /* 0x00007632190d7816 */ /* 0x000fc4000000000d */
[----:B------:R-:W-:Y:S01]  /*1dc80*/  ISETP.LT.AND P4, PT, R12, c[0x0][0x17c], !P0 ;  /* 0x00005f000c007a0c */ /* 0x000fe20004781270 */
[----:B0-----:R-:W4:Y:S01]  /*1dc90*/  LDL.LU R25, [R1+0x98] ;  /* 0x0000980001197983 */ /* 0x001f220000300800 */
[C---:B------:R-:W-:Y:S02]  /*1dca0*/  LEA R4, P6, R3.reuse, R2, 0x1 ;  /* 0x0000000203047211 */ /* 0x040fe400078c08ff */
[C---:B------:R-:W-:Y:S02]  /*1dcb0*/  IADD3 R12, R3.reuse, c[0x0][0x198], RZ ;  /* 0x00006600030c7a10 */ /* 0x040fe40007ffe0ff */
[----:B------:R-:W-:Y:S01]  /*1dcc0*/  LEA.HI.X.SX32 R5, R3, R0, 0x1, P6 ;  /* 0x0000000003057211 */ /* 0x000fe200030f0eff */
[----:B------:R0:W-:Y:S01]  /*1dcd0*/  @P3 STG.E.U16 [R8.64], R13 ;  /* 0x0000000d08003986 */ /* 0x0001e2000c101504 */
[C---:B------:R-:W-:Y:S02]  /*1dce0*/  IADD3 R3, R12.reuse, c[0x0][0x198], RZ ;  /* 0x000066000c037a10 */ /* 0x040fe40007ffe0ff */
[----:B0-----:R-:W-:-:S04]  /*1dcf0*/  LEA R8, P6, R12, R2, 0x1 ;  /* 0x000000020c087211 */ /* 0x001fc800078c08ff */
[----:B------:R-:W-:Y:S01]  /*1dd00*/  LEA.HI.X.SX32 R9, R12, R0, 0x1, P6 ;  /* 0x000000000c097211 */ /* 0x000fe200030f0eff */
[----:B--2---:R0:W-:Y:S02]  /*1dd10*/  @P2 STG.E.U16 [R4.64], R24 ;  /* 0x0000001804002986 */ /* 0x0041e4000c101504 */
[----:B0-----:R-:W-:Y:S02]  /*1dd20*/  IADD3 R4, R28, 0xcb, RZ ;  /* 0x000000cb1c047810 */ /* 0x001fe40007ffe0ff */
[----:B------:R-:W-:Y:S02]  /*1dd30*/  PRMT R5, R24, 0x7632, R5 ;  /* 0x0000763218057816 */ /* 0x000fe40000000005 */
[----:B------:R-:W2:Y:S01]  /*1dd40*/  LDL.LU R24, [R1+0x88] ;  /* 0x0000880001187983 */ /* 0x000ea20000300800 */
[----:B------:R-:W-:Y:S02]  /*1dd50*/  ISETP.LT.AND P2, PT, R4, c[0x0][0x17c], !P0 ;  /* 0x00005f0004007a0c */ /* 0x000fe40004741270 */
[C---:B------:R-:W-:Y:S01]  /*1dd60*/  LEA R4, P6, R3.reuse, R2, 0x1 ;  /* 0x0000000203047211 */ /* 0x040fe200078c08ff */
[----:B------:R0:W-:Y:S03]  /*1dd70*/  @P1 STG.E.U16 [R8.64], R5 ;  /* 0x0000000508001986 */ /* 0x0001e6000c101504 */
[----:B0-----:R-:W-:-:S02]  /*1dd80*/  LEA.HI.X.SX32 R5, R3, R0, 0x1, P6 ;  /* 0x0000000003057211 */ /* 0x001fc400030f0eff */
[----:B---3--:R-:W-:-:S03]  /*1dd90*/  PRMT R13, R29, 0x7632, R13 ;  /* 0x000076321d0d7816 */ /* 0x008fc6000000000d */
[----:B------:R0:W-:Y:S04]  /*1dda0*/  @P5 STG.E.U16 [R4.64], R29 ;  /* 0x0000001d04005986 */ /* 0x0001e8000c101504 */
[----:B0-----:R-:W3:Y:S01]  /*1ddb0*/  LDL.LU R29, [R1+0x8] ;  /* 0x00000800011d7983 */ /* 0x001ee20000300800 */
[----:B------:R-:W-:Y:S02]  /*1ddc0*/  IADD3 R9, R3, c[0x0][0x198], RZ ;  /* 0x0000660003097a10 */ /* 0x000fe40007ffe0ff */
[C---:B------:R-:W-:Y:S02]  /*1ddd0*/  IADD3 R16, R28.reuse, 0xca, RZ ;  /* 0x000000ca1c107810 */ /* 0x040fe40007ffe0ff */
[----:B------:R-:W-:Y:S02]  /*1dde0*/  IADD3 R12, R28, 0xcc, RZ ;  /* 0x000000cc1c0c7810 */ /* 0x000fe40007ffe0ff */
[----:B------:R-:W-:-:S02]  /*1ddf0*/  LEA R8, P6, R9, R2, 0x1 ;  /* 0x0000000209087211 */ /* 0x000fc400078c08ff */
[----:B------:R-:W-:Y:S02]  /*1de00*/  ISETP.LT.AND P3, PT, R16, c[0x0][0x17c], !P0 ;  /* 0x00005f0010007a0c */ /* 0x000fe40004761270 */
[C---:B------:R-:W-:Y:S02]  /*1de10*/  IADD3 R3, R9.reuse, c[0x0][0x198], RZ ;  /* 0x0000660009037a10 */ /* 0x040fe40007ffe0ff */
[----:B------:R-:W-:Y:S02]  /*1de20*/  ISETP.LT.AND P1, PT, R12, c[0x0][0x17c], !P0 ;  /* 0x00005f000c007a0c */ /* 0x000fe40004721270 */
[----:B------:R-:W-:Y:S02]  /*1de30*/  LEA.HI.X.SX32 R9, R9, R0, 0x1, P6 ;  /* 0x0000000009097211 */ /* 0x000fe400030f0eff */
[----:B------:R-:W-:Y:S02]  /*1de40*/  IADD3 R12, R28, 0xcd, RZ ;  /* 0x000000cd1c0c7810 */ /* 0x000fe40007ffe0ff */
[----:B------:R-:W-:-:S02]  /*1de50*/  LEA R4, P6, R3, R2, 0x1 ;  /* 0x0000000203047211 */ /* 0x000fc400078c08ff */
[----:B------:R-:W-:Y:S02]  /*1de60*/  ISETP.LT.AND P5, PT, R12, c[0x0][0x17c], !P0 ;  /* 0x00005f000c007a0c */ /* 0x000fe400047a1270 */
[C---:B------:R-:W-:Y:S02]  /*1de70*/  LEA.HI.X.SX32 R5, R3.reuse, R0, 0x1, P6 ;  /* 0x0000000003057211 */ /* 0x040fe400030f0eff */
[----:B------:R-:W-:Y:S01]  /*1de80*/  IADD3 R12, R3, c[0x0][0x198], RZ ;  /* 0x00006600030c7a10 */ /* 0x000fe20007ffe0ff */
[----:B------:R0:W-:Y:S03]  /*1de90*/  @P4 STG.E.U16 [R8.64], R13 ;  /* 0x0000000d08004986 */ /* 0x0001e6000c101504 */
[C---:B------:R-:W-:Y:S02]  /*1dea0*/  IADD3 R3, R12.reuse, c[0x0][0x198], RZ ;  /* 0x000066000c037a10 */ /* 0x040fe40007ffe0ff */
[----:B0-----:R-:W-:-:S04]  /*1deb0*/  LEA R8, P6, R12, R2, 0x1 ;  /* 0x000000020c087211 */ /* 0x001fc800078c08ff */
[----:B------:R-:W-:Y:S02]  /*1dec0*/  LEA.HI.X.SX32 R9, R12, R0, 0x1, P6 ;  /* 0x000000000c097211 */ /* 0x000fe400030f0eff */
[C---:B------:R-:W-:Y:S01]  /*1ded0*/  IADD3 R16, R28.reuse, 0xce, RZ ;  /* 0x000000ce1c107810 */ /* 0x040fe20007ffe0ff */
[----:B----4-:R0:W-:Y:S02]  /*1dee0*/  @P3 STG.E.U16 [R4.64], R25 ;  /* 0x0000001904003986 */ /* 0x0101e4000c101504 */
[----:B0-----:R-:W-:Y:S02]  /*1def0*/  IADD3 R4, R28, 0xcf, RZ ;  /* 0x000000cf1c047810 */ /* 0x001fe40007ffe0ff */
[----:B------:R-:W-:Y:S02]  /*1df00*/  PRMT R5, R25, 0x7632, R5 ;  /* 0x0000763219057816 */ /* 0x000fe40000000005 */
[----:B------:R-:W-:Y:S01]  /*1df10*/  ISETP.LT.AND P3, PT, R4, c[0x0][0x17c], !P0 ;  /* 0x00005f0004007a0c */ /* 0x000fe20004761270 */
[----:B------:R-:W4:Y:S01]  /*1df20*/  LDL.LU R25, [R1+0x68] ;  /* 0x0000680001197983 */ /* 0x000f220000300800 */
[----:B------:R-:W-:-:S03]  /*1df30*/  LEA R4, P6, R3, R2, 0x1 ;  /* 0x0000000203047211 */ /* 0x000fc600078c08ff */
[----:B------:R0:W-:Y:S01]  /*1df40*/  @P2 STG.E.U16 [R8.64], R5 ;  /* 0x0000000508002986 */ /* 0x0001e2000c101504 */
[----:B------:R-:W-:Y:S02]  /*1df50*/  ISETP.LT.AND P4, PT, R16, c[0x0][0x17c], !P0 ;  /* 0x00005f0010007a0c */ /* 0x000fe40004781270 */
[C---:B0-----:R-:W-:Y:S02]  /*1df60*/  LEA.HI.X.SX32 R5, R3.reuse, R0, 0x1, P6 ;  /* 0x0000000003057211 */ /* 0x041fe400030f0eff */
[----:B------:R-:W-:-:S04]  /*1df70*/  IADD3 R9, R3, c[0x0][0x198], RZ ;  /* 0x0000660003097a10 */ /* 0x000fc80007ffe0ff */
        /* <DEDUP_REMOVED lines=16> */
[----:B------:R-:W-:-:S04]  /*1e080*/  IADD3 R12, R3, c[0x0][0x198], RZ ;  /* 0x00006600030c7a10 */ /* 0x000fc80007ffe0ff */
[----:B------:R-:W-:Y:S02]  /*1e090*/  LEA R8, P6, R12, R2, 0x1 ;  /* 0x000000020c087211 */ /* 0x000fe400078c08ff */
[----:B------:R-:W-:Y:S02]  /*1e0a0*/  IADD3 R4, R28, 0xd3, RZ ;  /* 0x000000d31c047810 */ /* 0x000fe40007ffe0ff */
[C---:B------:R-:W-:Y:S02]  /*1e0b0*/  LEA.HI.X.SX32 R9, R12.reuse, R0, 0x1, P6 ;  /* 0x000000000c097211 */ /* 0x040fe400030f0eff */
[----:B------:R-:W-:Y:S02]  /*1e0c0*/  IADD3 R3, R12, c[0x0][0x198], RZ ;  /* 0x000066000c037a10 */ /* 0x000fe40007ffe0ff */
[----:B------:R-:W-:Y:S01]  /*1e0d0*/  ISETP.LT.AND P4, PT, R4, c[0x0][0x17c], !P0 ;  /* 0x00005f0004007a0c */ /* 0x000fe20004781270 */
[----:B------:R0:W-:Y:S01]  /*1e0e0*/  @P3 STG.E.U16 [R8.64], R5 ;  /* 0x0000000508003986 */ /* 0x0001e2000c101504 */
[----:B------:R-:W-:-:S02]  /*1e0f0*/  LEA R4, P6, R3, R2, 0x1 ;  /* 0x0000000203047211 */ /* 0x000fc400078c08ff */
[C---:B------:R-:W-:Y:S02]  /*1e100*/  IADD3 R16, R28.reuse, 0xd2, RZ ;  /* 0x000000d21c107810 */ /* 0x040fe40007ffe0ff */
[----:B------:R-:W-:Y:S02]  /*1e110*/  IADD3 R12, R28, 0xd4, RZ ;  /* 0x000000d41c0c7810 */ /* 0x000fe40007ffe0ff */
[----:B------:R-:W-:Y:S02]  /*1e120*/  ISETP.LT.AND P5, PT, R16, c[0x0][0x17c], !P0 ;  /* 0x00005f0010007a0c */ /* 0x000fe400047a1270 */
[C---:B0-----:R-:W-:Y:S02]  /*1e130*/  IADD3 R9, R3.reuse, c[0x0][0x198], RZ ;  /* 0x0000660003097a10 */ /* 0x041fe40007ffe0ff */
[----:B------:R-:W-:Y:S02]  /*1e140*/  LEA.HI.X.SX32 R5, R3, R0, 0x1, P6 ;  /* 0x0000000003057211 */ /* 0x000fe400030f0eff */
[----:B------:R-:W-:-:S02]  /*1e150*/  LEA R8, P6, R9, R2, 0x1 ;  /* 0x0000000209087211 */ /* 0x000fc400078c08ff */
[C---:B------:R-:W-:Y:S02]  /*1e160*/  IADD3 R3, R9.reuse, c[0x0][0x198], RZ ;  /* 0x0000660009037a10 */ /* 0x040fe40007ffe0ff */
[----:B------:R-:W-:Y:S02]  /*1e170*/  ISETP.LT.AND P3, PT, R12, c[0x0][0x17c], !P0 ;  /* 0x00005f000c007a0c */ /* 0x000fe40004761270 */
[----:B------:R-:W-:Y:S02]  /*1e180*/  LEA.HI.X.SX32 R9, R9, R0, 0x1, P6 ;  /* 0x0000000009097211 */ /* 0x000fe400030f0eff */
[----:B------:R-:W-:Y:S01]  /*1e190*/  IADD3 R12, R28, 0xd5, RZ ;  /* 0x000000d51c0c7810 */ /* 0x000fe20007ffe0ff */
[----:B----4-:R0:W-:Y:S01]  /*1e1a0*/  @P2 STG.E.U16 [R4.64], R25 ;  /* 0x0000001904002986 */ /* 0x0101e2000c101504 */
[----:B------:R-:W-:Y:S02]  /*1e1b0*/  PRMT R13, R25, 0x7632, R13 ;  /* 0x00007632190d7816 */ /* 0x000fe4000000000d */
[----:B------:R-:W-:-:S02]  /*1e1c0*/  ISETP.LT.AND P2, PT, R12, c[0x0][0x17c], !P0 ;  /* 0x00005f000c007a0c */ /* 0x000fc40004741270 */
[C---:B------:R-:W-:Y:S02]  /*1e1d0*/  IADD3 R12, R3.reuse, c[0x0][0x198], RZ ;  /* 0x00006600030c7a10 */ /* 0x040fe40007ffe0ff */
[----:B0-----:R-:W-:-:S04]  /*1e1e0*/  LEA R4, P6, R3, R2, 0x1 ;  /* 0x0000000203047211 */ /* 0x001fc800078c08ff */
        /* <DEDUP_REMOVED lines=8> */
[----:B------:R-:W-:Y:S01]  /*1e270*/  ISETP.LT.AND P5, PT, R4, c[0x0][0x17c], !P0 ;  /* 0x00005f0004007a0c */ /* 0x000fe200047a1270 */
[----:B------:R-:W2:Y:S01]  /*1e280*/  LDL.LU R24, [R1+0x4c] ;  /* 0x00004c0001187983 */ /* 0x000ea20000300800 */
[----:B------:R-:W-:-:S03]  /*1e290*/  LEA R4, P6, R3, R2, 0x1 ;  /* 0x0000000203047211 */ /* 0x000fc600078c08ff */
[----:B------:R0:W-:Y:S02]  /*1e2a0*/  @P4 STG.E.U16 [R8.64], R5 ;  /* 0x0000000508004986 */ /* 0x0001e4000c101504 */
[----:B0-----:R-:W-:Y:S02]  /*1e2b0*/  LEA.HI.X.SX32 R5, R3, R0, 0x1, P6 ;  /* 0x0000000003057211 */ /* 0x001fe400030f0eff */
[----:B---3--:R-:W-:-:S03]  /*1e2c0*/  PRMT R13, R29, 0x7632, R13 ;  /* 0x000076321d0d7816 */ /* 0x008fc6000000000d */
[----:B------:R0:W-:Y:S04]  /*1e2d0*/  @P3 STG.E.U16 [R4.64], R29 ;  /* 0x0000001d04003986 */ /* 0x0001e8000c101504 */
[----:B0-----:R-:W3:Y:S01]  /*1e2e0*/  LDL.LU R29, [R1+0x5c] ;  /* 0x00005c00011d7983 */ /* 0x001ee20000300800 */
[----:B------:R-:W-:Y:S02]  /*1e2f0*/  IADD3 R9, R3, c[0x0][0x198], RZ ;  /* 0x0000660003097a10 */ /* 0x000fe40007ffe0ff */
[C---:B------:R-:W-:Y:S01]  /*1e300*/  IADD3 R16, R28.reuse, 0xd6, RZ ;  /* 0x000000d61c107810 */ /* 0x040fe20007ffe0ff */
[----:B------:R-:W4:Y:S01]  /*1e310*/  LDL.LU R25, [R1+0x2c] ;  /* 0x00002c0001197983 */ /* 0x000f220000300800 */
[----:B------:R-:W-:Y:S02]  /*1e320*/  IADD3 R12, R28, 0xd8, RZ ;  /* 0x000000d81c0c7810 */ /* 0x000fe40007ffe0ff */
[----:B------:R-:W-:-:S02]  /*1e330*/  LEA R8, P6, R9, R2, 0x1 ;  /* 0x0000000209087211 */ /* 0x000fc400078c08ff */
[----:B------:R-:W-:Y:S02]  /*1e340*/  ISETP.LT.AND P1, PT, R16, c[0x0][0x17c], !P0 ;  /* 0x00005f0010007a0c */ /* 0x000fe40004721270 */
[C---:B------:R-:W-:Y:S02]  /*1e350*/  IADD3 R3, R9.reuse, c[0x0][0x198], RZ ;  /* 0x0000660009037a10 */ /* 0x040fe40007ffe0ff */
[----:B------:R-:W-:Y:S02]  /*1e360*/  ISETP.LT.AND P4, PT, R12, c[0x0][0x17c], !P0 ;  /* 0x00005f000c007a0c */ /* 0x000fe40004781270 */
[----:B------:R-:W-:Y:S02]  /*1e370*/  IADD3 R12, R28, 0xd9, RZ ;  /* 0x000000d91c0c7810 */ /* 0x000fe40007ffe0ff */
[----:B------:R-:W-:Y:S02]  /*1e380*/  LEA.HI.X.SX32 R9, R9, R0, 0x1, P6 ;  /* 0x0000000009097211 */ /* 0x000fe400030f0eff */
[----:B------:R-:W-:-:S02]  /*1e390*/  LEA R4, P6, R3, R2, 0x1 ;  /* 0x0000000203047211 */ /* 0x000fc400078c08ff */
[----:B------:R-:W-:Y:S02]  /*1e3a0*/  ISETP.LT.AND P3, PT, R12, c[0x0][0x17c], !P0 ;  /* 0x00005f000c007a0c */ /* 0x000fe40004761270 */
[C---:B------:R-:W-:Y:S02]  /*1e3b0*/  IADD3 R12, R3.reuse, c[0x0][0x198], RZ ;  /* 0x00006600030c7a10 */ /* 0x040fe40007ffe0ff */
[----:B------:R-:W-:Y:S01]  /*1e3c0*/  LEA.HI.X.SX32 R5, R3, R0, 0x1, P6 ;  /* 0x0000000003057211 */ /* 0x000fe200030f0eff */
[----:B------:R0:W-:Y:S01]  /*1e3d0*/  @P2 STG.E.U16 [R8.64], R13 ;  /* 0x0000000d08002986 */ /* 0x0001e2000c101504 */
[----:B------:R-:W-:-:S03]  /*1e3e0*/  IADD3 R3, R12, c[0x0][0x198], RZ ;  /* 0x000066000c037a10 */ /* 0x000fc60007ffe0ff */
[----:B------:R1:W-:Y:S01]  /*1e3f0*/  @P1 STG.E.U16 [R4.64], R26 ;  /* 0x0000001a04001986 */ /* 0x0003e2000c101504 */
        /* <DEDUP_REMOVED lines=8> */
[----:B------:R-:W-:Y:S02]  /*1e480*/  IADD3 R16, R28, 0xda, RZ ;  /* 0x000000da1c107810 */ /* 0x000fe40007ffe0ff */
[C---:B------:R-:W-:Y:S02]  /*1e490*/  LEA.HI.X.SX32 R5, R3.reuse, R0, 0x1, P6 ;  /* 0x0000000003057211 */ /* 0x040fe400030f0eff */
[----:B------:R-:W-:Y:S02]  /*1e4a0*/  ISETP.LT.AND P5, PT, R12, c[0x0][0x17c], !P0 ;  /* 0x00005f000c007a0c */ /* 0x000fe400047a1270 */
[----:B0-----:R-:W-:Y:S02]  /*1e4b0*/  IADD3 R9, R3, c[0x0][0x198], RZ ;  /* 0x0000660003097a10 */ /* 0x001fe40007ffe0ff */
[----:B------:R-:W-:Y:S02]  /*1e4c0*/  IADD3 R12, R28, 0xdd, RZ ;  /* 0x000000dd1c0c7810 */ /* 0x000fe40007ffe0ff */
[----:B------:R-:W-:-:S02]  /*1e4d0*/  LEA R8, P6, R9, R2, 0x1 ;  /* 0x0000000209087211 */ /* 0x000fc400078c08ff */
[----:B------:R-:W-:Y:S02]  /*1e4e0*/  ISETP.LT.AND P2, PT, R16, c[0x0][0x17c], !P0 ;  /* 0x00005f0010007a0c */ /* 0x000fe40004741270 */
[C---:B------:R-:W-:Y:S01]  /*1e4f0*/  IADD3 R3, R9.reuse, c[0x0][0x198], RZ ;  /* 0x0000660009037a10 */ /* 0x040fe20007ffe0ff */
[----:B------:R0:W-:Y:S01]  /*1e500*/  @P4 STG.E.U16 [R4.64], R6 ;  /* 0x0000000604004986 */ /* 0x0001e2000c101504 */
[----:B------:R-:W-:Y:S02]  /*1e510*/  ISETP.LT.AND P4, PT, R12, c[0x0][0x17c], !P0 ;  /* 0x00005f000c007a0c */ /* 0x000fe40004781270 */
[----:B------:R-:W-:Y:S02]  /*1e520*/  LEA.HI.X.SX32 R9, R9, R0, 0x1, P6 ;  /* 0x0000000009097211 */ /* 0x000fe400030f0eff */
[----:B------:R-:W-:Y:S02]  /*1e530*/  PRMT R12, R6, 0x7632, R12 ;  /* 0x00007632060c7816 */ /* 0x000fe4000000000c */
[----:B------:R-:W-:-:S02]  /*1e540*/  IADD3 R13, R28, 0xde, RZ ;  /* 0x000000de1c0d7810 */ /* 0x000fc40007ffe0ff */
[C---:B0-----:R-:W-:Y:S02]  /*1e550*/  LEA R4, P6, R3.reuse, R2, 0x1 ;  /* 0x0000000203047211 */ /* 0x041fe400078c08ff */
[C---:B------:R-:W-:Y:S01]  /*1e560*/  IADD3 R6, R3.reuse, c[0x0][0x198], RZ ;  /* 0x0000660003067a10 */ /* 0x040fe20007ffe0ff */
[----:B------:R0:W-:Y:S01]  /*1e570*/  @P3 STG.E.U16 [R8.64], R12 ;  /* 0x0000000c08003986 */ /* 0x0001e2000c101504 */
[----:B------:R-:W-:Y:S02]  /*1e580*/  LEA.HI.X.SX32 R5, R3, R0, 0x1, P6 ;  /* 0x0000000003057211 */ /* 0x000fe400030f0eff */
[----:B------:R-:W-:Y:S02]  /*1e590*/  ISETP.LT.AND P3, PT, R13, c[0x0][0x17c], !P0 ;  /* 0x00005f000d007a0c */ /* 0x000fe40004761270 */
[----:B------:R-:W-:Y:S01]  /*1e5a0*/  IADD3 R13, R28, 0xdf, RZ ;  /* 0x000000df1c0d7810 */ /* 0x000fe20007ffe0ff */
[----:B------:R1:W-:Y:S01]  /*1e5b0*/  @P2 STG.E.U16 [R4.64], R10 ;  /* 0x0000000a04002986 */ /* 0x0003e2000c101504 */
[----:B------:R-:W-:-:S02]  /*1e5c0*/  IADD3 R3, R6, c[0x0][0x198], RZ ;  /* 0x0000660006037a10 */ /* 0x000fc40007ffe0ff */
[C---:B0-----:R-:W-:Y:S02]  /*1e5d0*/  LEA R8, P6, R6.reuse, R2, 0x1 ;  /* 0x0000000206087211 */ /* 0x041fe400078c08ff */
[----:B------:R-:W-:Y:S02]  /*1e5e0*/  ISETP.LT.AND P2, PT, R13, c[0x0][0x17c], !P0 ;  /* 0x00005f000d007a0c */ /* 0x000fe40004741270 */
[----:B------:R-:W-:Y:S02]  /*1e5f0*/  LEA.HI.X.SX32 R9, R6, R0, 0x1, P6 ;  /* 0x0000000006097211 */ /* 0x000fe400030f0eff */
[----:B-1----:R-:W-:Y:S02]  /*1e600*/  PRMT R5, R10, 0x7632, R5 ;  /* 0x000076320a057816 */ /* 0x002fe40000000005 */
[C---:B------:R-:W-:Y:S02]  /*1e610*/  LEA R4, P6, R3.reuse, R2, 0x1 ;  /* 0x0000000203047211 */ /* 0x040fe400078c08ff */
[----:B------:R-:W-:Y:S01]  /*1e620*/  IADD3 R13, R3, c[0x0][0x198], RZ ;  /* 0x00006600030d7a10 */ /* 0x000fe20007ffe0ff */
[----:B------:R0:W-:Y:S01]  /*1e630*/  @P1 STG.E.U16 [R8.64], R5 ;  /* 0x0000000508001986 */ /* 0x0001e2000c101504 */
[----:B------:R-:W-:-:S02]  /*1e640*/  PRMT R10, R14, 0x7632, R10 ;  /* 0x000076320e0a7816 */ /* 0x000fc4000000000a */
[----:B0-----:R-:W-:Y:S02]  /*1e650*/  LEA.HI.X.SX32 R5, R3, R0, 0x1, P6 ;  /* 0x0000000003057211 */ /* 0x001fe400030f0eff */
[C---:B------:R-:W-:Y:S02]  /*1e660*/  LEA R8, P6, R13.reuse, R2, 0x1 ;  /* 0x000000020d087211 */ /* 0x040fe400078c08ff */
[C---:B------:R-:W-:Y:S01]  /*1e670*/  IADD3 R3, R13.reuse, c[0x0][0x198], RZ ;  /* 0x000066000d037a10 */ /* 0x040fe20007ffe0ff */
[----:B------:R0:W-:Y:S01]  /*1e680*/  @P5 STG.E.U16 [R4.64], R14 ;  /* 0x0000000e04005986 */ /* 0x0001e2000c101504 */
[----:B------:R-:W-:Y:S02]  /*1e690*/  LEA.HI.X.SX32 R9, R13, R0, 0x1, P6 ;  /* 0x000000000d097211 */ /* 0x000fe400030f0eff */
[C---:B------:R-:W-:Y:S02]  /*1e6a0*/  IADD3 R13, R3.reuse, c[0x0][0x198], RZ ;  /* 0x00006600030d7a10 */ /* 0x040fe40007ffe0ff */
[----:B------:R-:W-:Y:S01]  /*1e6b0*/  IADD3 R6, R28, 0xe0, RZ ;  /* 0x000000e01c067810 */ /* 0x000fe20007ffe0ff */
[----:B------:R1:W-:Y:S01]  /*1e6c0*/  @P4 STG.E.U16 [R8.64], R10 ;  /* 0x0000000a08004986 */ /* 0x0003e2000c101504 */
[----:B0-----:R-:W-:-:S04]  /*1e6d0*/  LEA R4, P6, R3, R2, 0x1 ;  /* 0x0000000203047211 */ /* 0x001fc800078c08ff */
[----:B------:R-:W-:Y:S02]  /*1e6e0*/  LEA.HI.X.SX32 R5, R3, R0, 0x1, P6 ;  /* 0x0000000003057211 */ /* 0x000fe400030f0eff */
[C---:B-1----:R-:W-:Y:S02]  /*1e6f0*/  LEA R8, P6, R13.reuse, R2, 0x1 ;  /* 0x000000020d087211 */ /* 0x042fe400078c08ff */
[----:B------:R-:W-:Y:S01]  /*1e700*/  ISETP.LT.AND P1, PT, R6, c[0x0][0x17c], !P0 ;  /* 0x00005f0006007a0c */ /* 0x000fe20004721270 */
[----:B------:R0:W-:Y:S01]  /*1e710*/  @P3 STG.E.U16 [R4.64], R18 ;  /* 0x0000001204003986 */ /* 0x0001e2000c101504 */
[C---:B------:R-:W-:Y:S02]  /*1e720*/  IADD3 R3, R13.reuse, c[0x0][0x198], RZ ;  /* 0x000066000d037a10 */ /* 0x040fe40007ffe0ff */
[----:B------:R-:W-:Y:S02]  /*1e730*/  IADD3 R6, R28, 0xe1, RZ ;  /* 0x000000e11c067810 */ /* 0x000fe40007ffe0ff */
[----:B------:R-:W-:-:S02]  /*1e740*/  LEA.HI.X.SX32 R9, R13, R0, 0x1, P6 ;  /* 0x000000000d097211 */ /* 0x000fc400030f0eff */
[----:B------:R-:W-:Y:S02]  /*1e750*/  ISETP.LT.AND P5, PT, R6, c[0x0][0x17c], !P0 ;  /* 0x00005f0006007a0c */ /* 0x000fe400047a1270 */
[----:B0-----:R-:W-:Y:S02]  /*1e760*/  PRMT R5, R18, 0x7632, R5 ;  /* 0x0000763212057816 */ /* 0x001fe40000000005 */
[C---:B------:R-:W-:Y:S02]  /*1e770*/  LEA R4, P6, R3.reuse, R2, 0x1 ;  /* 0x0000000203047211 */ /* 0x040fe400078c08ff */
[----:B------:R-:W-:Y:S01]  /*1e780*/  IADD3 R17, R3, c[0x0][0x198], RZ ;  /* 0x0000660003117a10 */ /* 0x000fe20007ffe0ff */
[----:B------:R0:W-:Y:S01]  /*1e790*/  @P2 STG.E.U16 [R8.64], R5 ;  /* 0x0000000508002986 */ /* 0x0001e2000c101504 */
[----:B------:R-:W-:Y:S02]  /*1e7a0*/  IADD3 R6, R28, 0xe2, RZ ;  /* 0x000000e21c067810 */ /* 0x000fe40007ffe0ff */
[----:B------:R-:W-:-:S02]  /*1e7b0*/  IADD3 R13, R17, c[0x0][0x198], RZ ;  /* 0x00006600110d7a10 */ /* 0x000fc40007ffe0ff */
[----:B------:R-:W-:Y:S02]  /*1e7c0*/  ISETP.LT.AND P4, PT, R6, c[0x0][0x17c], !P0 ;  /* 0x00005f0006007a0c */ /* 0x000fe40004781270 */
[----:B0-----:R-:W-:Y:S02]  /*1e7d0*/  LEA.HI.X.SX32 R5, R3, R0, 0x1, P6 ;  /* 0x0000000003057211 */ /* 0x001fe400030f0eff */
[----:B------:R-:W-:-:S04]  /*1e7e0*/  LEA R8, P6, R17, R2, 0x1 ;  /* 0x0000000211087211 */ /* 0x000fc800078c08ff */
[----:B------:R-:W-:Y:S02]  /*1e7f0*/  LEA.HI.X.SX32 R9, R17, R0, 0x1, P6 ;  /* 0x0000000011097211 */ /* 0x000fe400030f0eff */
[----:B--2---:R-:W-:Y:S01]  /*1e800*/  PRMT R3, R24, 0x7632, R3 ;  /* 0x0000763218037816 */ /* 0x004fe20000000003 */
[----:B------:R0:W-:Y:S04]  /*1e810*/  @P1 STG.E.U16 [R4.64], R24 ;  /* 0x0000001804001986 */ /* 0x0001e8000c101504 */
[----:B0-----:R-:W2:Y:S01]  /*1e820*/  LDL.LU R24, [R1+0x7c] ;  /* 0x00007c0001187983 */ /* 0x001ea20000300800 */
[----:B------:R-:W-:-:S04]  /*1e830*/  LEA R4, P6, R13, R2, 0x1 ;  /* 0x000000020d047211 */ /* 0x000fc800078c08ff */
[----:B------:R-:W-:Y:S01]  /*1e840*/  LEA.HI.X.SX32 R5, R13, R0, 0x1, P6 ;  /* 0x000000000d057211 */ /* 0x000fe200030f0eff */
[----:B------:R-:W-:Y:S01]  /*1e850*/  @P5 STG.E.U16 [R8.64], R3 ;  /* 0x0000000308005986 */ /* 0x000fe2000c101504 */
[----:B---3--:R-:W-:-:S03]  /*1e860*/  PRMT R10, R29, 0x7632, R10 ;  /* 0x000076321d0a7816 */ /* 0x008fc6000000000a */
[----:B------:R0:W-:Y:S04]  /*1e870*/  @P4 STG.E.U16 [R4.64], R29 ;  /* 0x0000001d04004986 */ /* 0x0001e8000c101504 */
[----:B0-----:R-:W3:Y:S01]  /*1e880*/  LDL.LU R29, [R1+0xac] ;  /* 0x0000ac00011d7983 */ /* 0x001ee20000300800 */
[----:B------:R-:W-:-:S04]  /*1e890*/  IADD3 R6, R28, 0xe3, RZ ;  /* 0x000000e31c067810 */ /* 0x000fc80007ffe0ff */
[----:B------:R-:W-:Y:S02]  /*1e8a0*/  ISETP.LT.AND P3, PT, R6, c[0x0][0x17c], !P0 ;  /* 0x00005f0006007a0c */ /* 0x000fe40004761270 */
[----:B------:R-:W-:Y:S02]  /*1e8b0*/  IADD3 R6, R28, 0xe4, RZ ;  /* 0x000000e41c067810 */ /* 0x000fe40007ffe0ff */
[----:B------:R-:W-:Y:S02]  /*1e8c0*/  IADD3 R17, R13, c[0x0][0x198], RZ ;  /* 0x000066000d117a10 */ /* 0x000fe40007ffe0ff */
[----:B------:R-:W-:Y:S02]  /*1e8d0*/  ISETP.LT.AND P2, PT, R6, c[0x0][0x17c], !P0 ;  /* 0x00005f0006007a0c */ /* 0x000fe40004741270 */
[----:B------:R-:W-:Y:S02]  /*1e8e0*/  IADD3 R6, R28, 0xe5, RZ ;  /* 0x000000e51c067810 */ /* 0x000fe40007ffe0ff */
[----:B------:R-:W-:-:S02]  /*1e8f0*/  LEA R8, P6, R17, R2, 0x1 ;  /* 0x0000000211087211 */ /* 0x000fc400078c08ff */
[C---:B------:R-:W-:Y:S02]  /*1e900*/  IADD3 R13, R17.reuse, c[0x0][0x198], RZ ;  /* 0x00006600110d7a10 */ /* 0x040fe40007ffe0ff */
[----:B------:R-:W-:Y:S02]  /*1e910*/  ISETP.LT.AND P1, PT, R6, c[0x0][0x17c], !P0 ;  /* 0x00005f0006007a0c */ /* 0x000fe40004721270 */
[----:B------:R-:W-:Y:S02]  /*1e920*/  IADD3 R6, R28, 0xe6, RZ ;  /* 0x000000e61c067810 */ /* 0x000fe40007ffe0ff */
[----:B------:R-:W-:Y:S02]  /*1e930*/  LEA.HI.X.SX32 R9, R17, R0, 0x1, P6 ;  /* 0x0000000011097211 */ /* 0x000fe400030f0eff */
[C---:B------:R-:W-:Y:S02]  /*1e940*/  LEA R4, P6, R13.reuse, R2, 0x1 ;  /* 0x000000020d047211 */ /* 0x040fe400078c08ff */
[----:B------:R-:W-:Y:S01]  /*1e950*/  IADD3 R17, R13, c[0x0][0x198], RZ ;  /* 0x000066000d117a10 */ /* 0x000fe20007ffe0ff */
[----:B------:R0:W-:Y:S01]  /*1e960*/  @P3 STG.E.U16 [R8.64], R10 ;  /* 0x0000000a08003986 */ /* 0x0001e2000c101504 */
[----:B------:R-:W-:-:S02]  /*1e970*/  ISETP.LT.AND P5, PT, R6, c[0x0][0x17c], !P0 ;  /* 0x00005f0006007a0c */ /* 0x000fc400047a1270 */
[----:B------:R-:W-:Y:S02]  /*1e980*/  IADD3 R6, R28, 0xe7, RZ ;  /* 0x000000e71c067810 */ /* 0x000fe40007ffe0ff */
[----:B------:R-:W-:Y:S02]  /*1e990*/  LEA.HI.X.SX32 R5, R13, R0, 0x1, P6 ;  /* 0x000000000d057211 */ /* 0x000fe400030f0eff */
[C---:B------:R-:W-:Y:S02]  /*1e9a0*/  IADD3 R13, R17.reuse, c[0x0][0x198], RZ ;  /* 0x00006600110d7a10 */ /* 0x040fe40007ffe0ff */
[----:B------:R-:W-:Y:S02]  /*1e9b0*/  ISETP.LT.AND P4, PT, R6, c[0x0][0x17c], !P0 ;  /* 0x00005f0006007a0c */ /* 0x000fe40004781270 */
[----:B0-----:R-:W-:Y:S01]  /*1e9c0*/  LEA R8, P6, R17, R2, 0x1 ;  /* 0x0000000211087211 */ /* 0x001fe200078c08ff */
[----:B----4-:R0:W-:Y:S01]  /*1e9d0*/  @P2 STG.E.U16 [R4.64], R25 ;  /* 0x0000001904002986 */ /* 0x0101e2000c101504 */
[----:B------:R-:W-:-:S02]  /*1e9e0*/  PRMT R6, R25, 0x7632, R6 ;  /* 0x0000763219067816 */ /* 0x000fc40000000006 */
[----:B------:R-:W-:Y:S02]  /*1e9f0*/  LEA.HI.X.SX32 R9, R17, R0, 0x1, P6 ;  /* 0x0000000011097211 */ /* 0x000fe400030f0eff */
[C---:B------:R-:W-:Y:S02]  /*1ea00*/  IADD3 R17, R13.reuse, c[0x0][0x198], RZ ;  /* 0x000066000d117a10 */ /* 0x040fe40007ffe0ff */
[----:B------:R-:W-:Y:S01]  /*1ea10*/  IADD3 R3, R28, 0xe8, RZ ;  /* 0x000000e81c037810 */ /* 0x000fe20007ffe0ff */
[----:B0-----:R-:W4:Y:S01]  /*1ea20*/  LDL.LU R25, [R1+0x9c] ;  /* 0x00009c0001197983 */ /* 0x001f220000300800 */
[----:B------:R-:W-:-:S03]  /*1ea30*/  LEA R4, P6, R13, R2, 0x1 ;  /* 0x000000020d047211 */ /* 0x000fc600078c08ff */
[----:B------:R0:W-:Y:S01]  /*1ea40*/  @P1 STG.E.U16 [R8.64], R6 ;  /* 0x0000000608001986 */ /* 0x0001e2000c101504 */
[----:B------:R-:W-:Y:S02]  /*1ea50*/  LEA.HI.X.SX32 R5, R13, R0, 0x1, P6 ;  /* 0x000000000d057211 */ /* 0x000fe400030f0eff */
[----:B------:R-:W-:Y:S02]  /*1ea60*/  ISETP.LT.AND P3, PT, R3, c[0x0][0x17c], !P0 ;  /* 0x00005f0003007a0c */ /* 0x000fe40004761270 */
[C---:B------:R-:W-:Y:S02]  /*1ea70*/  IADD3 R13, R17.reuse, c[0x0][0x198], RZ ;  /* 0x00006600110d7a10 */ /* 0x040fe40007ffe0ff */
[----:B0-----:R-:W-:-:S04]  /*1ea80*/  LEA R8, P6, R17, R2, 0x1 ;  /* 0x0000000211087211 */ /* 0x001fc800078c08ff */
        /* <DEDUP_REMOVED lines=10> */
[C---:B------:R-:W-:Y:S02]  /*1eb30*/  IADD3 R3, R28.reuse, 0xe9, RZ ;  /* 0x000000e91c037810 */ /* 0x040fe40007ffe0ff */
[----:B------:R-:W-:Y:S02]  /*1eb40*/  IADD3 R17, R13, c[0x0][0x198], RZ ;  /* 0x000066000d117a10 */ /* 0x000fe40007ffe0ff */
[----:B------:R-:W-:Y:S02]  /*1eb50*/  ISETP.LT.AND P2, PT, R3, c[0x0][0x17c], !P0 ;  /* 0x00005f0003007a0c */ /* 0x000fe40004741270 */
[----:B------:R-:W-:-:S02]  /*1eb60*/  IADD3 R3, R28, 0xea, RZ ;  /* 0x000000ea1c037810 */ /* 0x000fc40007ffe0ff */
[----:B------:R-:W-:Y:S02]  /*1eb70*/  LEA R8, P6, R17, R2, 0x1 ;  /* 0x0000000211087211 */ /* 0x000fe400078c08ff */
[----:B------:R-:W-:Y:S02]  /*1eb80*/  ISETP.LT.AND P1, PT, R3, c[0x0][0x17c], !P0 ;  /* 0x00005f0003007a0c */ /* 0x000fe40004721270 */
[C---:B------:R-:W-:Y:S02]  /*1eb90*/  IADD3 R13, R17.reuse, c[0x0][0x198], RZ ;  /* 0x00006600110d7a10 */ /* 0x040fe40007ffe0ff */
[----:B------:R-:W-:Y:S02]  /*1eba0*/  IADD3 R3, R28, 0xeb, RZ ;  /* 0x000000eb1c037810 */ /* 0x000fe40007ffe0ff */
[----:B------:R-:W-:Y:S02]  /*1ebb0*/  LEA.HI.X.SX32 R9, R17, R0, 0x1, P6 ;  /* 0x0000000011097211 */ /* 0x000fe400030f0eff */
[----:B------:R-:W-:-:S02]  /*1ebc0*/  LEA R4, P6, R13, R2, 0x1 ;  /* 0x000000020d047211 */ /* 0x000fc400078c08ff */
[----:B------:R-:W-:Y:S02]  /*1ebd0*/  ISETP.LT.AND P5, PT, R3, c[0x0][0x17c], !P0 ;  /* 0x00005f0003007a0c */ /* 0x000fe400047a1270 */
[C---:B------:R-:W-:Y:S02]  /*1ebe0*/  IADD3 R17, R13.reuse, c[0x0][0x198], RZ ;  /* 0x000066000d117a10 */ /* 0x040fe40007ffe0ff */
[----:B------:R-:W-:Y:S01]  /*1ebf0*/  IADD3 R3, R28, 0xec, RZ ;  /* 0x000000ec1c037810 */ /* 0x000fe20007ffe0ff */
[----:B------:R0:W-:Y:S01]  /*1ec00*/  @P2 STG.E.U16 [R8.64], R6 ;  /* 0x0000000608002986 */ /* 0x0001e2000c101504 */
[----:B------:R-:W-:Y:S02]  /*1ec10*/  LEA.HI.X.SX32 R5, R13, R0, 0x1, P6 ;  /* 0x000000000d057211 */ /* 0x000fe400030f0eff */
[----:B------:R-:W-:Y:S02]  /*1ec20*/  ISETP.LT.AND P4, PT, R3, c[0x0][0x17c], !P0 ;  /* 0x00005f0003007a0c */ /* 0x000fe40004781270 */
[----:B------:R-:W-:-:S02]  /*1ec30*/  IADD3 R13, R17, c[0x0][0x198], RZ ;  /* 0x00006600110d7a10 */ /* 0x000fc40007ffe0ff */
[----:B------:R-:W-:Y:S02]  /*1ec40*/  IADD3 R3, R28, 0xed, RZ ;  /* 0x000000ed1c037810 */ /* 0x000fe40007ffe0ff */
[----:B0-----:R-:W-:Y:S01]  /*1ec50*/  LEA R8, P6, R17, R2, 0x1 ;  /* 0x0000000211087211 */ /* 0x001fe200078c08ff */
[----:B----4-:R0:W-:Y:S01]  /*1ec60*/  @P1 STG.E.U16 [R4.64], R25 ;  /* 0x0000001904001986 */ /* 0x0101e2000c101504 */
[----:B------:R-:W-:Y:S02]  /*1ec70*/  PRMT R10, R25, 0x7632, R10 ;  /* 0x00007632190a7816 */ /* 0x000fe4000000000a */
[----:B------:R-:W-:Y:S02]  /*1ec80*/  LEA.HI.X.SX32 R9, R17, R0, 0x1, P6 ;  /* 0x0000000011097211 */ /* 0x000fe400030f0eff */
[----:B------:R-:W-:Y:S02]  /*1ec90*/  ISETP.LT.AND P3, PT, R3, c[0x0][0x17c], !P0 ;  /* 0x00005f0003007a0c */ /* 0x000fe40004761270 */
[----:B------:R-:W-:-:S02]  /*1eca0*/  IADD3 R17, R13, c[0x0][0x198], RZ ;  /* 0x000066000d117a10 */ /* 0x000fc40007ffe0ff */
[----:B------:R-:W-:Y:S02]  /*1ecb0*/  IADD3 R3, R28, 0xee, RZ ;  /* 0x000000ee1c037810 */ /* 0x000fe40007ffe0ff */
[C---:B0-----:R-:W-:Y:S01]  /*1ecc0*/  LEA R4, P6, R13.reuse, R2, 0x1 ;  /* 0x000000020d047211 */ /* 0x041fe200078c08ff */
[----:B------:R-:W4:Y:S03]  /*1ecd0*/  LDL.LU R25, [R1+0x6c] ;  /* 0x00006c0001197983 */ /* 0x000f260000300800 */
[----:B------:R-:W-:Y:S01]  /*1ece0*/  LEA.HI.X.SX32 R5, R13, R0, 0x1, P6 ;  /* 0x000000000d057211 */ /* 0x000fe200030f0eff */
[----:B------:R0:W-:Y:S01]  /*1ecf0*/  @P5 STG.E.U16 [R8.64], R10 ;  /* 0x0000000a08005986 */ /* 0x0001e2000c101504 */
[----:B------:R-:W-:Y:S02]  /*1ed00*/  ISETP.LT.AND P2, PT, R3, c[0x0][0x17c], !P0 ;  /* 0x00005f0003007a0c */ /* 0x000fe40004741270 */
[----:B------:R-:W-:-:S02]  /*1ed10*/  IADD3 R13, R17, c[0x0][0x198], RZ ;  /* 0x00006600110d7a10 */ /* 0x000fc40007ffe0ff */
[----:B0-----:R-:W-:-:S04]  /*1ed20*/  LEA R8, P6, R17, R2, 0x1 ;  /* 0x0000000211087211 */ /* 0x001fc800078c08ff */
[----:B------:R-:W-:Y:S02]  /*1ed30*/  LEA.HI.X.SX32 R9, R17, R0, 0x1, P6 ;  /* 0x0000000011097211 */ /* 0x000fe400030f0eff */
[C---:B------:R-:W-:Y:S02]  /*1ed40*/  LEA R12, P6, R13.reuse, R2, 0x1 ;  /* 0x000000020d0c7211 */ /* 0x040fe400078c08ff */
[C---:B------:R-:W-:Y:S02]  /*1ed50*/  IADD3 R17, R13.reuse, c[0x0][0x198], RZ ;  /* 0x000066000d117a10 */ /* 0x040fe40007ffe0ff */
[----:B------:R-:W-:Y:S02]  /*1ed60*/  LEA.HI.X.SX32 R13, R13, R0, 0x1, P6 ;  /* 0x000000000d0d7211 */ /* 0x000fe400030f0eff */
[----:B--2---:R-:W-:Y:S01]  /*1ed70*/  PRMT R6, R24, 0x7632, R6 ;  /* 0x0000763218067816 */ /* 0x004fe20000000006 */
[----:B------:R0:W-:Y:S04]  /*1ed80*/  @P4 STG.E.U16 [R4.64], R24 ;  /* 0x0000001804004986 */ /* 0x0001e8000c101504 */
[----:B0-----:R-:W2:Y:S04]  /*1ed90*/  LDL.LU R24, [R1+0x3c] ;  /* 0x00003c0001187983 */ /* 0x001ea80000300800 */
[----:B------:R-:W-:Y:S01]  /*1eda0*/  @P3 STG.E.U16 [R8.64], R6 ;  /* 0x0000000608003986 */ /* 0x000fe2000c101504 */
[----:B---3--:R-:W-:-:S03]  /*1edb0*/  PRMT R10, R29, 0x7632, R10 ;  /* 0x000076321d0a7816 */ /* 0x008fc6000000000a */
[----:B------:R0:W-:Y:S04]  /*1edc0*/  @P2 STG.E.U16 [R12.64], R29 ;  /* 0x0000001d0c002986 */ /* 0x0001e8000c101504 */
[----:B0-----:R-:W3:Y:S01]  /*1edd0*/  LDL.LU R29, [R1+0x1c] ;  /* 0x00001c00011d7983 */ /* 0x001ee20000300800 */
[----:B------:R-:W-:-:S04]  /*1ede0*/  IADD3 R3, R28, 0xef, RZ ;  /* 0x000000ef1c037810 */ /* 0x000fc80007ffe0ff */
[----:B------:R-:W-:Y:S02]  /*1edf0*/  ISETP.LT.AND P1, PT, R3, c[0x0][0x17c], !P0 ;  /* 0x00005f0003007a0c */ /* 0x000fe40004721270 */
[----:B------:R-:W-:-:S04]  /*1ee00*/  IADD3 R3, R28, 0xf0, RZ ;  /* 0x000000f01c037810 */ /* 0x000fc80007ffe0ff */
[----:B------:R-:W-:Y:S02]  /*1ee10*/  ISETP.LT.AND P5, PT, R3, c[0x0][0x17c], !P0 ;  /* 0x00005f0003007a0c */ /* 0x000fe400047a1270 */
[C---:B------:R-:W-:Y:S02]  /*1ee20*/  IADD3 R3, R28.reuse, 0xf1, RZ ;  /* 0x000000f11c037810 */ /* 0x040fe40007ffe0ff */
[----:B------:R-:W-:Y:S02]  /*1ee30*/  LEA R16, P6, R17, R2, 0x1 ;  /* 0x0000000211107211 */ /* 0x000fe400078c08ff */
[----:B------:R-:W-:Y:S02]  /*1ee40*/  ISETP.LT.AND P4, PT, R3, c[0x0][0x17c], !P0 ;  /* 0x00005f0003007a0c */ /* 0x000fe40004781270 */
[----:B------:R-:W-:Y:S02]  /*1ee50*/  IADD3 R3, R28, 0xf2, RZ ;  /* 0x000000f21c037810 */ /* 0x000fe40007ffe0ff */
[----:B------:R-:W-:-:S02]  /*1ee60*/  IADD3 R5, R17, c[0x0][0x198], RZ ;  /* 0x0000660011057a10 */ /* 0x000fc40007ffe0ff */
[----:B------:R-:W-:Y:S02]  /*1ee70*/  LEA.HI.X.SX32 R17, R17, R0, 0x1, P6 ;  /* 0x0000000011117211 */ /* 0x000fe400030f0eff */
[----:B------:R-:W-:Y:S02]  /*1ee80*/  ISETP.LT.AND P3, PT, R3, c[0x0][0x17c], !P0 ;  /* 0x00005f0003007a0c */ /* 0x000fe40004761270 */
[C---:B------:R-:W-:Y:S02]  /*1ee90*/  LEA R20, P6, R5.reuse, R2, 0x1 ;  /* 0x0000000205147211 */ /* 0x040fe400078c08ff */
[----:B------:R-:W-:Y:S02]  /*1eea0*/  IADD3 R3, R28, 0xf3, RZ ;  /* 0x000000f31c037810 */ /* 0x000fe40007ffe0ff */
[C---:B------:R-:W-:Y:S02]  /*1eeb0*/  IADD3 R9, R5.reuse, c[0x0][0x198], RZ ;  /* 0x0000660005097a10 */ /* 0x040fe40007ffe0ff */
[----:B------:R-:W-:-:S02]  /*1eec0*/  LEA.HI.X.SX32 R21, R5, R0, 0x1, P6 ;  /* 0x0000000005157211 */ /* 0x000fc400030f0eff */
[----:B------:R-:W-:Y:S02]  /*1eed0*/  ISETP.LT.AND P2, PT, R3, c[0x0][0x17c], !P0 ;  /* 0x00005f0003007a0c */ /* 0x000fe40004741270 */
[C---:B------:R-:W-:Y:S02]  /*1eee0*/  LEA R8, P6, R9.reuse, R2, 0x1 ;  /* 0x0000000209087211 */ /* 0x040fe400078c08ff */
[----:B------:R-:W-:Y:S02]  /*1eef0*/  IADD3 R3, R28, 0xf4, RZ ;  /* 0x000000f41c037810 */ /* 0x000fe40007ffe0ff */
[C---:B------:R-:W-:Y:S01]  /*1ef00*/  IADD3 R5, R9.reuse, c[0x0][0x198], RZ ;  /* 0x0000660009057a10 */ /* 0x040fe20007ffe0ff */
[----:B------:R0:W-:Y:S01]  /*1ef10*/  @P1 STG.E.U16 [R16.64], R10 ;  /* 0x0000000a10001986 */ /* 0x0001e2000c101504 */
[----:B------:R-:W-:Y:S02]  /*1ef20*/  LEA.HI.X.SX32 R9, R9, R0, 0x1, P6 ;  /* 0x0000000009097211 */ /* 0x000fe400030f0eff */
[----:B------:R-:W-:-:S02]  /*1ef30*/  ISETP.LT.AND P1, PT, R3, c[0x0][0x17c], !P0 ;  /* 0x00005f0003007a0c */ /* 0x000fc40004721270 */
[----:B------:R-:W-:Y:S02]  /*1ef40*/  LEA R12, P6, R5, R2, 0x1 ;  /* 0x00000002050c7211 */ /* 0x000fe400078c08ff */
[----:B------:R-:W-:Y:S01]  /*1ef50*/  IADD3 R3, R28, 0xf5, RZ ;  /* 0x000000f51c037810 */ /* 0x000fe20007ffe0ff */
[----:B----4-:R1:W-:Y:S01]  /*1ef60*/  @P5 STG.E.U16 [R20.64], R25 ;  /* 0x0000001914005986 */ /* 0x0103e2000c101504 */
[----:B------:R-:W-:Y:S02]  /*1ef70*/  PRMT R6, R25, 0x7632, R6 ;  /* 0x0000763219067816 */ /* 0x000fe40000000006 */
[C---:B0-----:R-:W-:Y:S02]  /*1ef80*/  IADD3 R17, R5.reuse, c[0x0][0x198], RZ ;  /* 0x0000660005117a10 */ /* 0x041fe40007ffe0ff */
[----:B------:R-:W-:Y:S02]  /*1ef90*/  LEA.HI.X.SX32 R13, R5, R0, 0x1, P6 ;  /* 0x00000000050d7211 */ /* 0x000fe400030f0eff */
[----:B------:R-:W-:-:S02]  /*1efa0*/  ISETP.LT.AND P5, PT, R3, c[0x0][0x17c], !P0 ;  /* 0x00005f0003007a0c */ /* 0x000fc400047a1270 */
[C---:B------:R-:W-:Y:S02]  /*1efb0*/  LEA R4, P6, R17.reuse, R2, 0x1 ;  /* 0x0000000211047211 */ /* 0x040fe400078c08ff */
[C---:B------:R-:W-:Y:S01]  /*1efc0*/  IADD3 R3, R28.reuse, 0xf6, RZ ;  /* 0x000000f61c037810 */ /* 0x040fe20007ffe0ff */
[----:B------:R0:W-:Y:S01]  /*1efd0*/  @P4 STG.E.U16 [R8.64], R6 ;  /* 0x0000000608004986 */ /* 0x0001e2000c101504 */
[C---:B-1----:R-:W-:Y:S02]  /*1efe0*/  IADD3 R21, R17.reuse, c[0x0][0x198], RZ ;  /* 0x0000660011157a10 */ /* 0x042fe40007ffe0ff */
[----:B------:R-:W-:Y:S02]  /*1eff0*/  LEA.HI.X.SX32 R5, R17, R0, 0x1, P6 ;  /* 0x0000000011057211 */ /* 0x000fe400030f0eff */
[----:B------:R-:W-:Y:S02]  /*1f000*/  ISETP.LT.AND P4, PT, R3, c[0x0][0x17c], !P0 ;  /* 0x00005f0003007a0c */ /* 0x000fe40004781270 */
[----:B------:R-:W-:-:S02]  /*1f010*/  IADD3 R3, R28, 0xf7, RZ ;  /* 0x000000f71c037810 */ /* 0x000fc40007ffe0ff */
[C---:B------:R-:W-:Y:S02]  /*1f020*/  IADD3 R17, R21.reuse, c[0x0][0x198], RZ ;  /* 0x0000660015117a10 */ /* 0x040fe40007ffe0ff */
[----:B0-----:R-:W-:Y:S02]  /*1f030*/  LEA R8, P6, R21, R2, 0x1 ;  /* 0x0000000215087211 */ /* 0x001fe400078c08ff */
[----:B------:R-:W-:Y:S02]  /*1f040*/  PRMT R6, R27, 0x7632, R6 ;  /* 0x000076321b067816 */ /* 0x000fe40000000006 */
[----:B------:R-:W-:Y:S02]  /*1f050*/  IADD3 R10, R28, 0xfe, RZ ;  /* 0x000000fe1c0a7810 */ /* 0x000fe40007ffe0ff */
[----:B--2---:R-:W-:Y:S01]  /*1f060*/  PRMT R9, R24, 0x7632, R9 ;  /* 0x0000763218097816 */ /* 0x004fe20000000009 */
[----:B------:R0:W-:Y:S01]  /*1f070*/  @P3 STG.E.U16 [R12.64], R24 ;  /* 0x000000180c003986 */ /* 0x0001e2000c101504 */
[----:B------:R-:W-:-:S03]  /*1f080*/  ISETP.LT.AND P3, PT, R3, c[0x0][0x17c], !P0 ;  /* 0x00005f0003007a0c */ /* 0x000fc60004761270 */
[----:B------:R1:W-:Y:S01]  /*1f090*/  @P2 STG.E.U16 [R4.64], R9 ;  /* 0x0000000904002986 */ /* 0x0003e2000c101504 */
[----:B------:R-:W-:-:S04]  /*1f0a0*/  IADD3 R3, R28, 0xf8, RZ ;  /* 0x000000f81c037810 */ /* 0x000fc80007ffe0ff */
[----:B------:R-:W-:Y:S02]  /*1f0b0*/  ISETP.LT.AND P2, PT, R3, c[0x0][0x17c], !P0 ;  /* 0x00005f0003007a0c */ /* 0x000fe40004741270 */
[----:B0-----:R-:W-:Y:S02]  /*1f0c0*/  IADD3 R13, R17, c[0x0][0x198], RZ ;  /* 0x00006600110d7a10 */ /* 0x001fe40007ffe0ff */
[----:B-1----:R-:W-:Y:S02]  /*1f0d0*/  LEA.HI.X.SX32 R9, R21, R0, 0x1, P6 ;  /* 0x0000000015097211 */ /* 0x002fe400030f0eff */
[C---:B------:R-:W-:Y:S02]  /*1f0e0*/  LEA R16, P6, R17.reuse, R2, 0x1 ;  /* 0x0000000211107211 */ /* 0x040fe400078c08ff */
[----:B------:R-:W-:Y:S02]  /*1f0f0*/  IADD3 R3, R28, 0xf9, RZ ;  /* 0x000000f91c037810 */ /* 0x000fe40007ffe0ff */
[----:B------:R-:W-:-:S02]  /*1f100*/  LEA.HI.X.SX32 R17, R17, R0, 0x1, P6 ;  /* 0x0000000011117211 */ /* 0x000fc400030f0eff */
[C---:B------:R-:W-:Y:S02]  /*1f110*/  LEA R4, P6, R13.reuse, R2, 0x1 ;  /* 0x000000020d047211 */ /* 0x040fe400078c08ff */
[----:B------:R-:W-:Y:S02]  /*1f120*/  IADD3 R21, R13, c[0x0][0x198], RZ ;  /* 0x000066000d157a10 */ /* 0x000fe40007ffe0ff */
[----:B---3--:R-:W-:Y:S01]  /*1f130*/  PRMT R5, R29, 0x7632, R5 ;  /* 0x000076321d057816 */ /* 0x008fe20000000005 */
[----:B------:R0:W-:Y:S01]  /*1f140*/  @P1 STG.E.U16 [R8.64], R29 ;  /* 0x0000001d08001986 */ /* 0x0001e2000c101504 */
[----:B------:R-:W-:Y:S02]  /*1f150*/  ISETP.LT.AND P1, PT, R3, c[0x0][0x17c], !P0 ;  /* 0x00005f0003007a0c */ /* 0x000fe40004721270 */
[----:B------:R-:W-:Y:S01]  /*1f160*/  IADD3 R3, R28, 0xfa, RZ ;  /* 0x000000fa1c037810 */ /* 0x000fe20007ffe0ff */
[----:B------:R1:W-:Y:S03]  /*1f170*/  @P5 STG.E.U16 [R16.64], R5 ;  /* 0x0000000510005986 */ /* 0x0003e6000c101504 */
[----:B------:R-:W-:-:S02]  /*1f180*/  ISETP.LT.AND P5, PT, R3, c[0x0][0x17c], !P0 ;  /* 0x00005f0003007a0c */ /* 0x000fc400047a1270 */
[----:B------:R-:W-:Y:S02]  /*1f190*/  IADD3 R3, R28, 0xfb, RZ ;  /* 0x000000fb1c037810 */ /* 0x000fe40007ffe0ff */
[----:B0-----:R-:W-:Y:S02]  /*1f1a0*/  IADD3 R9, R21, c[0x0][0x198], RZ ;  /* 0x0000660015097a10 */ /* 0x001fe40007ffe0ff */
[----:B-1----:R-:W-:Y:S02]  /*1f1b0*/  LEA.HI.X.SX32 R5, R13, R0, 0x1, P6 ;  /* 0x000000000d057211 */ /* 0x002fe400030f0eff */
[----:B------:R-:W-:Y:S02]  /*1f1c0*/  LEA R12, P6, R21, R2, 0x1 ;  /* 0x00000002150c7211 */ /* 0x000fe400078c08ff */
[----:B------:R-:W-:Y:S02]  /*1f1d0*/  IADD3 R17, R9, c[0x0][0x198], RZ ;  /* 0x0000660009117a10 */ /* 0x000fe40007ffe0ff */
[----:B------:R-:W-:-:S02]  /*1f1e0*/  LEA.HI.X.SX32 R13, R21, R0, 0x1, P6 ;  /* 0x00000000150d7211 */ /* 0x000fc400030f0eff */
[----:B------:R-:W-:Y:S01]  /*1f1f0*/  LEA R8, P6, R9, R2, 0x1 ;  /* 0x0000000209087211 */ /* 0x000fe200078c08ff */
[----:B------:R0:W-:Y:S01]  /*1f200*/  @P4 STG.E.U16 [R4.64], R27 ;  /* 0x0000001b04004986 */ /* 0x0001e2000c101504 */
[----:B------:R-:W-:Y:S02]  /*1f210*/  ISETP.LT.AND P4, PT, R3, c[0x0][0x17c], !P0 ;  /* 0x00005f0003007a0c */ /* 0x000fe40004781270 */
[----:B------:R-:W-:Y:S02]  /*1f220*/  IADD3 R3, R28, 0xfc, RZ ;  /* 0x000000fc1c037810 */ /* 0x000fe40007ffe0ff */
[----:B------:R-:W-:Y:S02]  /*1f230*/  LEA.HI.X.SX32 R9, R9, R0, 0x1, P6 ;  /* 0x0000000009097211 */ /* 0x000fe400030f0eff */
[C---:B------:R-:W-:Y:S01]  /*1f240*/  LEA R20, P6, R17.reuse, R2, 0x1 ;  /* 0x0000000211147211 */ /* 0x040fe200078c08ff */
[----:B------:R1:W-:Y:S01]  /*1f250*/  @P3 STG.E.U16 [R12.64], R6 ;  /* 0x000000060c003986 */ /* 0x0003e2000c101504 */
[----:B------:R-:W-:-:S02]  /*1f260*/  IADD3 R23, R17, c[0x0][0x198], RZ ;  /* 0x0000660011177a10 */ /* 0x000fc40007ffe0ff */
[----:B------:R-:W-:Y:S02]  /*1f270*/  ISETP.LT.AND P3, PT, R3, c[0x0][0x17c], !P0 ;  /* 0x00005f0003007a0c */ /* 0x000fe40004761270 */
[----:B------:R-:W-:Y:S02]  /*1f280*/  IADD3 R3, R28, 0xfd, RZ ;  /* 0x000000fd1c037810 */ /* 0x000fe40007ffe0ff */
[----:B------:R-:W-:Y:S02]  /*1f290*/  LEA.HI.X.SX32 R21, R17, R0, 0x1, P6 ;  /* 0x0000000011157211 */ /* 0x000fe400030f0eff */
[----:B------:R-:W-:Y:S01]  /*1f2a0*/  IADD3 R17, R23, c[0x0][0x198], RZ ;  /* 0x0000660017117a10 */ /* 0x000fe20007ffe0ff */
[----:B------:R-:W-:Y:S01]  /*1f2b0*/  @P2 STG.E.U16 [R8.64], R7 ;  /* 0x0000000708002986 */ /* 0x000fe2000c101504 */
[----:B0-----:R-:W-:Y:S02]  /*1f2c0*/  PRMT R5, R7, 0x7632, R5 ;  /* 0x0000763207057816 */ /* 0x001fe40000000005 */
[----:B------:R-:W-:-:S02]  /*1f2d0*/  ISETP.LT.AND P2, PT, R3, c[0x0][0x17c], !P0 ;  /* 0x00005f0003007a0c */ /* 0x000fc40004741270 */
[-C--:B------:R-:W-:Y:S02]  /*1f2e0*/  LEA R4, P6, R23, R2.reuse, 0x1 ;  /* 0x0000000217047211 */ /* 0x080fe400078c08ff */
[C---:B------:R-:W-:Y:S01]  /*1f2f0*/  IADD3 R3, R17.reuse, c[0x0][0x198], RZ ;  /* 0x0000660011037a10 */ /* 0x040fe20007ffe0ff */
[----:B------:R0:W-:Y:S01]  /*1f300*/  @P1 STG.E.U16 [R20.64], R5 ;  /* 0x0000000514001986 */ /* 0x0001e2000c101504 */
[----:B-1----:R-:W-:-:S04]  /*1f310*/  LEA R12, P1, R17, R2, 0x1 ;  /* 0x00000002110c7211 */ /* 0x002fc800078208ff */
[-C--:B------:R-:W-:Y:S02]  /*1f320*/  LEA.HI.X.SX32 R13, R17, R0.reuse, 0x1, P1 ;  /* 0x00000000110d7211 */ /* 0x080fe400008f0eff */
[----:B0-----:R-:W-:Y:S02]  /*1f330*/  LEA.HI.X.SX32 R5, R23, R0, 0x1, P6 ;  /* 0x0000000017057211 */ /* 0x001fe400030f0eff */
[C---:B------:R-:W-:Y:S02]  /*1f340*/  IADD3 R23, R3.reuse, c[0x0][0x198], RZ ;  /* 0x0000660003177a10 */ /* 0x040fe40007ffe0ff */
[----:B------:R-:W-:Y:S02]  /*1f350*/  LEA R16, P6, R3, R2, 0x1 ;  /* 0x0000000203107211 */ /* 0x000fe400078c08ff */
[----:B------:R-:W-:Y:S02]  /*1f360*/  IADD3 R25, R23, c[0x0][0x198], RZ ;  /* 0x0000660017197a10 */ /* 0x000fe40007ffe0ff */
[----:B------:R-:W-:-:S02]  /*1f370*/  LEA.HI.X.SX32 R17, R3, R0, 0x1, P6 ;  /* 0x0000000003117211 */ /* 0x000fc400030f0eff */
[-C--:B------:R-:W-:Y:S02]  /*1f380*/  LEA R6, P6, R23, R2.reuse, 0x1 ;  /* 0x0000000217067211 */ /* 0x080fe400078c08ff */
[C---:B------:R-:W-:Y:S02]  /*1f390*/  LEA R8, P1, R25.reuse, R2, 0x1 ;  /* 0x0000000219087211 */ /* 0x040fe400078208ff */
[----:B------:R-:W-:Y:S02]  /*1f3a0*/  IADD3 R27, R25, c[0x0][0x198], RZ ;  /* 0x00006600191b7a10 */ /* 0x000fe40007ffe0ff */
[----:B------:R-:W-:Y:S02]  /*1f3b0*/  IADD3 R3, R28, 0xff, RZ ;  /* 0x000000ff1c037810 */ /* 0x000fe40007ffe0ff */
[-C--:B------:R-:W-:Y:S02]  /*1f3c0*/  LEA.HI.X.SX32 R7, R23, R0.reuse, 0x1, P6 ;  /* 0x0000000017077211 */ /* 0x080fe400030f0eff */
[----:B------:R-:W-:-:S02]  /*1f3d0*/  LEA.HI.X.SX32 R9, R25, R0, 0x1, P1 ;  /* 0x0000000019097211 */ /* 0x000fc400008f0eff */
[----:B------:R-:W-:Y:S02]  /*1f3e0*/  LEA R2, P6, R27, R2, 0x1 ;  /* 0x000000021b027211 */ /* 0x000fe400078c08ff */
[----:B------:R-:W-:Y:S02]  /*1f3f0*/  ISETP.LT.AND P1, PT, R10, c[0x0][0x17c], !P0 ;  /* 0x00005f000a007a0c */ /* 0x000fe40004721270 */
[----:B------:R-:W-:Y:S02]  /*1f400*/  ISETP.LT.AND P0, PT, R3, c[0x0][0x17c], !P0 ;  /* 0x00005f0003007a0c */ /* 0x000fe40004701270 */
[----:B------:R-:W-:Y:S01]  /*1f410*/  LEA.HI.X.SX32 R3, R27, R0, 0x1, P6 ;  /* 0x000000001b037211 */ /* 0x000fe200030f0eff */
[----:B------:R0:W-:Y:S01]  /*1f420*/  @P5 STG.E.U16 [R4.64], R11 ;  /* 0x0000000b04005986 */ /* 0x0001e2000c101504 */
[----:B------:R-:W-:-:S05]  /*1f430*/  PRMT R0, R11, 0x7632, R0 ;  /* 0x000076320b007816 */ /* 0x000fca0000000000 */
[----:B------:R1:W-:Y:S01]  /*1f440*/  @P4 STG.E.U16 [R12.64], R0 ;  /* 0x000000000c004986 */ /* 0x0003e2000c101504 */
[----:B0-----:R-:W-:-:S03]  /*1f450*/  PRMT R5, R15, 0x7632, R5 ;  /* 0x000076320f057816 */ /* 0x001fc60000000005 */
[----:B------:R1:W-:Y:S04]  /*1f460*/  @P3 STG.E.U16 [R16.64], R15 ;  /* 0x0000000f10003986 */ /* 0x0003e8000c101504 */
[----:B------:R1:W-:Y:S04]  /*1f470*/  @P2 STG.E.U16 [R6.64], R5 ;  /* 0x0000000506002986 */ /* 0x0003e8000c101504 */
[----:B------:R1:W-:Y:S01]  /*1f480*/  @P1 STG.E.U16 [R8.64], R19 ;  /* 0x0000001308001986 */ /* 0x0003e2000c101504 */
[----:B------:R-:W-:Y:S05]  /*1f490*/  @!P0 EXIT ;  /* 0x000000000000894d */ /* 0x000fea0003800000 */
[----:B-1----:R-:W-:-:S05]  /*1f4a0*/  PRMT R19, R19, 0x7632, R19 ;  /* 0x0000763213137816 */ /* 0x002fca0000000013 */
[----:B------:R-:W-:Y:S01]  /*1f4b0*/  STG.E.U16 [R2.64], R19 ;  /* 0x0000001302007986 */ /* 0x000fe2000c101504 */
[----:B------:R-:W-:Y:S05]  /*1f4c0*/  EXIT ;  /* 0x000000000000794d */ /* 0x000fea0003800000 */
.L_x_3:
[----:B------:R-:W-:-:S00]  /*1f4d0*/  BRA `(.L_x_3) ;  /* 0xfffffff000007947 */ /* 0x000fc0000383ffff */
[----:B------:R-:W-:-:S00]  /*1f4e0*/  NOP ;  /* 0x0000000000007918 */ /* 0x000fc00000000000 */
        /* <DEDUP_REMOVED lines=9> */
.L_x_4:


//--------------------- .nv.shared.matmul_kernel  --------------------------
	.section	.nv.shared.matmul_kernel,"aw",@nobits
	.sectionflags	@""
	.align	16
